//
// Generated by NVIDIA NVVM Compiler
//
// Compiler Build ID: CL-36424714
// Cuda compilation tools, release 13.0, V13.0.88
// Based on NVVM 20.0.0
//

.version 9.0
.target sm_100
.address_size 64

	// .globl	detect_boundaries_kernel
// _ZZN3cub18CUB_300001_SM_10006detail4scan16DeviceScanKernelINS2_10policy_hubIjjjjN4cuda3std3__44plusIvEEE10Policy1000EPKjPjNS0_13ScanTileStateIjLb1EEES9_NS0_8NullTypeEjjLb0ESH_EEvT0_T1_T2_iT3_T4_T5_E12temp_storage has been demoted
// _ZZN3cub18CUB_300001_SM_10006detail6select23DeviceSelectSweepKernelINS2_10policy_hubIjjiLb0ELNS0_10SelectImplE0EE10Policy1000EPKjS9_PjPiNS0_13ScanTileStateIiLb1EEENS0_8NullTypeESE_iNS2_19streaming_context_tIlLb1EEELS5_0EEEvT0_T1_T2_T3_T4_T5_T6_T7_iT8_NS1_7vsmem_tEE19static_temp_storage has been demoted
.global .align 1 .b8 _ZN34_INTERNAL_b568f843_4_k_cu_3d5227164cuda3std3__45__cpo5beginE[1];
.global .align 1 .b8 _ZN34_INTERNAL_b568f843_4_k_cu_3d5227164cuda3std3__45__cpo3endE[1];
.global .align 1 .b8 _ZN34_INTERNAL_b568f843_4_k_cu_3d5227164cuda3std3__45__cpo6cbeginE[1];
.global .align 1 .b8 _ZN34_INTERNAL_b568f843_4_k_cu_3d5227164cuda3std3__45__cpo4cendE[1];
.global .align 1 .b8 _ZN34_INTERNAL_b568f843_4_k_cu_3d5227164cuda3std3__45__cpo6rbeginE[1];
.global .align 1 .b8 _ZN34_INTERNAL_b568f843_4_k_cu_3d5227164cuda3std3__45__cpo4rendE[1];
.global .align 1 .b8 _ZN34_INTERNAL_b568f843_4_k_cu_3d5227164cuda3std3__45__cpo7crbeginE[1];
.global .align 1 .b8 _ZN34_INTERNAL_b568f843_4_k_cu_3d5227164cuda3std3__45__cpo5crendE[1];
.global .align 1 .b8 _ZN34_INTERNAL_b568f843_4_k_cu_3d5227164cuda3std3__436_GLOBAL__N__b568f843_4_k_cu_3d5227166ignoreE[1];
.global .align 1 .b8 _ZN34_INTERNAL_b568f843_4_k_cu_3d5227164cuda3std3__419piecewise_constructE[1];
.global .align 1 .b8 _ZN34_INTERNAL_b568f843_4_k_cu_3d5227164cuda3std3__48in_placeE[1];
.global .align 1 .b8 _ZN34_INTERNAL_b568f843_4_k_cu_3d5227164cuda3std3__420unreachable_sentinelE[1];
.global .align 1 .b8 _ZN34_INTERNAL_b568f843_4_k_cu_3d5227164cuda3std3__47nulloptE[1];
.global .align 1 .b8 _ZN34_INTERNAL_b568f843_4_k_cu_3d5227164cuda3std3__48unexpectE[1];
.global .align 1 .b8 _ZN34_INTERNAL_b568f843_4_k_cu_3d5227164cuda3std6ranges3__45__cpo4swapE[1];
.global .align 1 .b8 _ZN34_INTERNAL_b568f843_4_k_cu_3d5227164cuda3std6ranges3__45__cpo9iter_moveE[1];
.global .align 1 .b8 _ZN34_INTERNAL_b568f843_4_k_cu_3d5227164cuda3std6ranges3__45__cpo5beginE[1];
.global .align 1 .b8 _ZN34_INTERNAL_b568f843_4_k_cu_3d5227164cuda3std6ranges3__45__cpo3endE[1];
.global .align 1 .b8 _ZN34_INTERNAL_b568f843_4_k_cu_3d5227164cuda3std6ranges3__45__cpo6cbeginE[1];
.global .align 1 .b8 _ZN34_INTERNAL_b568f843_4_k_cu_3d5227164cuda3std6ranges3__45__cpo4cendE[1];
.global .align 1 .b8 _ZN34_INTERNAL_b568f843_4_k_cu_3d5227164cuda3std6ranges3__45__cpo7advanceE[1];
.global .align 1 .b8 _ZN34_INTERNAL_b568f843_4_k_cu_3d5227164cuda3std6ranges3__45__cpo9iter_swapE[1];
.global .align 1 .b8 _ZN34_INTERNAL_b568f843_4_k_cu_3d5227164cuda3std6ranges3__45__cpo4nextE[1];
.global .align 1 .b8 _ZN34_INTERNAL_b568f843_4_k_cu_3d5227164cuda3std6ranges3__45__cpo4prevE[1];
.global .align 1 .b8 _ZN34_INTERNAL_b568f843_4_k_cu_3d5227164cuda3std6ranges3__45__cpo4dataE[1];
.global .align 1 .b8 _ZN34_INTERNAL_b568f843_4_k_cu_3d5227164cuda3std6ranges3__45__cpo5cdataE[1];
.global .align 1 .b8 _ZN34_INTERNAL_b568f843_4_k_cu_3d5227164cuda3std6ranges3__45__cpo4sizeE[1];
.global .align 1 .b8 _ZN34_INTERNAL_b568f843_4_k_cu_3d5227164cuda3std6ranges3__45__cpo5ssizeE[1];
.global .align 1 .b8 _ZN34_INTERNAL_b568f843_4_k_cu_3d5227164cuda3std6ranges3__45__cpo8distanceE[1];
.global .align 1 .b8 _ZN34_INTERNAL_b568f843_4_k_cu_3d5227166thrust24THRUST_300001_SM_1000_NS6system6detail10sequential3seqE[1];
.global .align 1 .b8 _ZN34_INTERNAL_b568f843_4_k_cu_3d5227166thrust24THRUST_300001_SM_1000_NS12placeholders2_1E[1];
.global .align 1 .b8 _ZN34_INTERNAL_b568f843_4_k_cu_3d5227166thrust24THRUST_300001_SM_1000_NS12placeholders2_2E[1];
.global .align 1 .b8 _ZN34_INTERNAL_b568f843_4_k_cu_3d5227166thrust24THRUST_300001_SM_1000_NS12placeholders2_3E[1];
.global .align 1 .b8 _ZN34_INTERNAL_b568f843_4_k_cu_3d5227166thrust24THRUST_300001_SM_1000_NS12placeholders2_4E[1];
.global .align 1 .b8 _ZN34_INTERNAL_b568f843_4_k_cu_3d5227166thrust24THRUST_300001_SM_1000_NS12placeholders2_5E[1];
.global .align 1 .b8 _ZN34_INTERNAL_b568f843_4_k_cu_3d5227166thrust24THRUST_300001_SM_1000_NS12placeholders2_6E[1];
.global .align 1 .b8 _ZN34_INTERNAL_b568f843_4_k_cu_3d5227166thrust24THRUST_300001_SM_1000_NS12placeholders2_7E[1];
.global .align 1 .b8 _ZN34_INTERNAL_b568f843_4_k_cu_3d5227166thrust24THRUST_300001_SM_1000_NS12placeholders2_8E[1];
.global .align 1 .b8 _ZN34_INTERNAL_b568f843_4_k_cu_3d5227166thrust24THRUST_300001_SM_1000_NS12placeholders2_9E[1];
.global .align 1 .b8 _ZN34_INTERNAL_b568f843_4_k_cu_3d5227166thrust24THRUST_300001_SM_1000_NS12placeholders3_10E[1];

.visible .entry detect_boundaries_kernel(
	.param .u64 .ptr .align 1 detect_boundaries_kernel_param_0,
	.param .u64 .ptr .align 1 detect_boundaries_kernel_param_1,
	.param .u32 detect_boundaries_kernel_param_2
)
{
	.reg .pred 	%p<4>;
	.reg .b32 	%r<8>;
	.reg .b64 	%rd<11>;

	ld.param.u64 	%rd2, [detect_boundaries_kernel_param_0];
	ld.param.u64 	%rd3, [detect_boundaries_kernel_param_1];
	ld.param.u32 	%r2, [detect_boundaries_kernel_param_2];
	cvta.to.global.u64 	%rd1, %rd3;
	mov.u32 	%r3, %ctaid.x;
	mov.u32 	%r4, %ntid.x;
	mov.u32 	%r5, %tid.x;
	mad.lo.s32 	%r1, %r3, %r4, %r5;
	setp.ge.s32 	%p1, %r1, %r2;
	@%p1 bra 	$L__BB0_4;
	setp.ne.s32 	%p2, %r1, 0;
	@%p2 bra 	$L__BB0_3;
	mov.b32 	%r7, 0;
	st.global.u32 	[%rd1], %r7;
	bra.uni 	$L__BB0_4;
$L__BB0_3:
	cvta.to.global.u64 	%rd4, %rd2;
	mul.wide.s32 	%rd5, %r1, 8;
	add.s64 	%rd6, %rd4, %rd5;
	ld.global.nc.u64 	%rd7, [%rd6];
	ld.global.nc.u64 	%rd8, [%rd6+-8];
	setp.ne.s64 	%p3, %rd7, %rd8;
	selp.u32 	%r6, 1, 0, %p3;
	mul.wide.s32 	%rd9, %r1, 4;
	add.s64 	%rd10, %rd1, %rd9;
	st.global.u32 	[%rd10], %r6;
$L__BB0_4:
	ret;

}
	// .globl	iota_kernel
.visible .entry iota_kernel(
	.param .u64 .ptr .align 1 iota_kernel_param_0,
	.param .u32 iota_kernel_param_1
)
{
	.reg .pred 	%p<2>;
	.reg .b32 	%r<6>;
	.reg .b64 	%rd<5>;

	ld.param.u64 	%rd1, [iota_kernel_param_0];
	ld.param.u32 	%r2, [iota_kernel_param_1];
	mov.u32 	%r3, %ctaid.x;
	mov.u32 	%r4, %ntid.x;
	mov.u32 	%r5, %tid.x;
	mad.lo.s32 	%r1, %r3, %r4, %r5;
	setp.ge.s32 	%p1, %r1, %r2;
	@%p1 bra 	$L__BB1_2;
	cvta.to.global.u64 	%rd2, %rd1;
	mul.wide.s32 	%rd3, %r1, 4;
	add.s64 	%rd4, %rd2, %rd3;
	st.global.u32 	[%rd4], %r1;
$L__BB1_2:
	ret;

}
	// .globl	gather_u64_kernel
.visible .entry gather_u64_kernel(
	.param .u64 .ptr .align 1 gather_u64_kernel_param_0,
	.param .u64 .ptr .align 1 gather_u64_kernel_param_1,
	.param .u64 .ptr .align 1 gather_u64_kernel_param_2,
	.param .u32 gather_u64_kernel_param_3
)
{
	.reg .pred 	%p<2>;
	.reg .b32 	%r<7>;
	.reg .b64 	%rd<14>;

	ld.param.u64 	%rd1, [gather_u64_kernel_param_0];
	ld.param.u64 	%rd2, [gather_u64_kernel_param_1];
	ld.param.u64 	%rd3, [gather_u64_kernel_param_2];
	ld.param.u32 	%r2, [gather_u64_kernel_param_3];
	mov.u32 	%r3, %ctaid.x;
	mov.u32 	%r4, %ntid.x;
	mov.u32 	%r5, %tid.x;
	mad.lo.s32 	%r1, %r3, %r4, %r5;
	setp.ge.s32 	%p1, %r1, %r2;
	@%p1 bra 	$L__BB2_2;
	cvta.to.global.u64 	%rd4, %rd2;
	cvta.to.global.u64 	%rd5, %rd1;
	cvta.to.global.u64 	%rd6, %rd3;
	mul.wide.s32 	%rd7, %r1, 4;
	add.s64 	%rd8, %rd4, %rd7;
	ld.global.nc.u32 	%r6, [%rd8];
	mul.wide.u32 	%rd9, %r6, 8;
	add.s64 	%rd10, %rd5, %rd9;
	ld.global.nc.u64 	%rd11, [%rd10];
	mul.wide.s32 	%rd12, %r1, 8;
	add.s64 	%rd13, %rd6, %rd12;
	st.global.u64 	[%rd13], %rd11;
$L__BB2_2:
	ret;

}
	// .globl	_ZN3cub18CUB_300001_SM_10006detail11EmptyKernelIvEEvv
.visible .entry _ZN3cub18CUB_300001_SM_10006detail11EmptyKernelIvEEvv()
{


	ret;

}
	// .globl	_ZN3cub18CUB_300001_SM_10006detail6select23DeviceSelectSweepKernelINS2_10policy_hubIjjiLb0ELNS0_10SelectImplE0EE10Policy1000EPKjS9_PjPiNS0_13ScanTileStateIiLb1EEENS0_8NullTypeESE_iNS2_19streaming_context_tIlLb1EEELS5_0EEEvT0_T1_T2_T3_T4_T5_T6_T7_iT8_NS1_7vsmem_tE
.visible .entry _ZN3cub18CUB_300001_SM_10006detail6select23DeviceSelectSweepKernelINS2_10policy_hubIjjiLb0ELNS0_10SelectImplE0EE10Policy1000EPKjS9_PjPiNS0_13ScanTileStateIiLb1EEENS0_8NullTypeESE_iNS2_19streaming_context_tIlLb1EEELS5_0EEEvT0_T1_T2_T3_T4_T5_T6_T7_iT8_NS1_7vsmem_tE(
	.param .u64 .ptr .align 1 _ZN3cub18CUB_300001_SM_10006detail6select23DeviceSelectSweepKernelINS2_10policy_hubIjjiLb0ELNS0_10SelectImplE0EE10Policy1000EPKjS9_PjPiNS0_13ScanTileStateIiLb1EEENS0_8NullTypeESE_iNS2_19streaming_context_tIlLb1EEELS5_0EEEvT0_T1_T2_T3_T4_T5_T6_T7_iT8_NS1_7vsmem_tE_param_0,
	.param .u64 .ptr .align 1 _ZN3cub18CUB_300001_SM_10006detail6select23DeviceSelectSweepKernelINS2_10policy_hubIjjiLb0ELNS0_10SelectImplE0EE10Policy1000EPKjS9_PjPiNS0_13ScanTileStateIiLb1EEENS0_8NullTypeESE_iNS2_19streaming_context_tIlLb1EEELS5_0EEEvT0_T1_T2_T3_T4_T5_T6_T7_iT8_NS1_7vsmem_tE_param_1,
	.param .u64 .ptr .align 1 _ZN3cub18CUB_300001_SM_10006detail6select23DeviceSelectSweepKernelINS2_10policy_hubIjjiLb0ELNS0_10SelectImplE0EE10Policy1000EPKjS9_PjPiNS0_13ScanTileStateIiLb1EEENS0_8NullTypeESE_iNS2_19streaming_context_tIlLb1EEELS5_0EEEvT0_T1_T2_T3_T4_T5_T6_T7_iT8_NS1_7vsmem_tE_param_2,
	.param .u64 .ptr .align 1 _ZN3cub18CUB_300001_SM_10006detail6select23DeviceSelectSweepKernelINS2_10policy_hubIjjiLb0ELNS0_10SelectImplE0EE10Policy1000EPKjS9_PjPiNS0_13ScanTileStateIiLb1EEENS0_8NullTypeESE_iNS2_19streaming_context_tIlLb1EEELS5_0EEEvT0_T1_T2_T3_T4_T5_T6_T7_iT8_NS1_7vsmem_tE_param_3,
	.param .align 8 .b8 _ZN3cub18CUB_300001_SM_10006detail6select23DeviceSelectSweepKernelINS2_10policy_hubIjjiLb0ELNS0_10SelectImplE0EE10Policy1000EPKjS9_PjPiNS0_13ScanTileStateIiLb1EEENS0_8NullTypeESE_iNS2_19streaming_context_tIlLb1EEELS5_0EEEvT0_T1_T2_T3_T4_T5_T6_T7_iT8_NS1_7vsmem_tE_param_4[8],
	.param .align 1 .b8 _ZN3cub18CUB_300001_SM_10006detail6select23DeviceSelectSweepKernelINS2_10policy_hubIjjiLb0ELNS0_10SelectImplE0EE10Policy1000EPKjS9_PjPiNS0_13ScanTileStateIiLb1EEENS0_8NullTypeESE_iNS2_19streaming_context_tIlLb1EEELS5_0EEEvT0_T1_T2_T3_T4_T5_T6_T7_iT8_NS1_7vsmem_tE_param_5[1],
	.param .align 1 .b8 _ZN3cub18CUB_300001_SM_10006detail6select23DeviceSelectSweepKernelINS2_10policy_hubIjjiLb0ELNS0_10SelectImplE0EE10Policy1000EPKjS9_PjPiNS0_13ScanTileStateIiLb1EEENS0_8NullTypeESE_iNS2_19streaming_context_tIlLb1EEELS5_0EEEvT0_T1_T2_T3_T4_T5_T6_T7_iT8_NS1_7vsmem_tE_param_6[1],
	.param .u32 _ZN3cub18CUB_300001_SM_10006detail6select23DeviceSelectSweepKernelINS2_10policy_hubIjjiLb0ELNS0_10SelectImplE0EE10Policy1000EPKjS9_PjPiNS0_13ScanTileStateIiLb1EEENS0_8NullTypeESE_iNS2_19streaming_context_tIlLb1EEELS5_0EEEvT0_T1_T2_T3_T4_T5_T6_T7_iT8_NS1_7vsmem_tE_param_7,
	.param .u32 _ZN3cub18CUB_300001_SM_10006detail6select23DeviceSelectSweepKernelINS2_10policy_hubIjjiLb0ELNS0_10SelectImplE0EE10Policy1000EPKjS9_PjPiNS0_13ScanTileStateIiLb1EEENS0_8NullTypeESE_iNS2_19streaming_context_tIlLb1EEELS5_0EEEvT0_T1_T2_T3_T4_T5_T6_T7_iT8_NS1_7vsmem_tE_param_8,
	.param .align 8 .b8 _ZN3cub18CUB_300001_SM_10006detail6select23DeviceSelectSweepKernelINS2_10policy_hubIjjiLb0ELNS0_10SelectImplE0EE10Policy1000EPKjS9_PjPiNS0_13ScanTileStateIiLb1EEENS0_8NullTypeESE_iNS2_19streaming_context_tIlLb1EEELS5_0EEEvT0_T1_T2_T3_T4_T5_T6_T7_iT8_NS1_7vsmem_tE_param_9[40],
	.param .align 8 .b8 _ZN3cub18CUB_300001_SM_10006detail6select23DeviceSelectSweepKernelINS2_10policy_hubIjjiLb0ELNS0_10SelectImplE0EE10Policy1000EPKjS9_PjPiNS0_13ScanTileStateIiLb1EEENS0_8NullTypeESE_iNS2_19streaming_context_tIlLb1EEELS5_0EEEvT0_T1_T2_T3_T4_T5_T6_T7_iT8_NS1_7vsmem_tE_param_10[8]
)
.maxntid 512
{
	.reg .pred 	%p<535>;
	.reg .b16 	%rs<94>;
	.reg .b32 	%r<1660>;
	.reg .b64 	%rd<738>;
	// demoted variable
	.shared .align 16 .b8 _ZZN3cub18CUB_300001_SM_10006detail6select23DeviceSelectSweepKernelINS2_10policy_hubIjjiLb0ELNS0_10SelectImplE0EE10Policy1000EPKjS9_PjPiNS0_13ScanTileStateIiLb1EEENS0_8NullTypeESE_iNS2_19streaming_context_tIlLb1EEELS5_0EEEvT0_T1_T2_T3_T4_T5_T6_T7_iT8_NS1_7vsmem_tEE19static_temp_storage[28672];
	ld.param.u64 	%rd5, [_ZN3cub18CUB_300001_SM_10006detail6select23DeviceSelectSweepKernelINS2_10policy_hubIjjiLb0ELNS0_10SelectImplE0EE10Policy1000EPKjS9_PjPiNS0_13ScanTileStateIiLb1EEENS0_8NullTypeESE_iNS2_19streaming_context_tIlLb1EEELS5_0EEEvT0_T1_T2_T3_T4_T5_T6_T7_iT8_NS1_7vsmem_tE_param_4];
	ld.param.u64 	%rd202, [_ZN3cub18CUB_300001_SM_10006detail6select23DeviceSelectSweepKernelINS2_10policy_hubIjjiLb0ELNS0_10SelectImplE0EE10Policy1000EPKjS9_PjPiNS0_13ScanTileStateIiLb1EEENS0_8NullTypeESE_iNS2_19streaming_context_tIlLb1EEELS5_0EEEvT0_T1_T2_T3_T4_T5_T6_T7_iT8_NS1_7vsmem_tE_param_0];
	ld.param.u64 	%rd203, [_ZN3cub18CUB_300001_SM_10006detail6select23DeviceSelectSweepKernelINS2_10policy_hubIjjiLb0ELNS0_10SelectImplE0EE10Policy1000EPKjS9_PjPiNS0_13ScanTileStateIiLb1EEENS0_8NullTypeESE_iNS2_19streaming_context_tIlLb1EEELS5_0EEEvT0_T1_T2_T3_T4_T5_T6_T7_iT8_NS1_7vsmem_tE_param_1];
	ld.param.u64 	%rd204, [_ZN3cub18CUB_300001_SM_10006detail6select23DeviceSelectSweepKernelINS2_10policy_hubIjjiLb0ELNS0_10SelectImplE0EE10Policy1000EPKjS9_PjPiNS0_13ScanTileStateIiLb1EEENS0_8NullTypeESE_iNS2_19streaming_context_tIlLb1EEELS5_0EEEvT0_T1_T2_T3_T4_T5_T6_T7_iT8_NS1_7vsmem_tE_param_2];
	ld.param.u32 	%r502, [_ZN3cub18CUB_300001_SM_10006detail6select23DeviceSelectSweepKernelINS2_10policy_hubIjjiLb0ELNS0_10SelectImplE0EE10Policy1000EPKjS9_PjPiNS0_13ScanTileStateIiLb1EEENS0_8NullTypeESE_iNS2_19streaming_context_tIlLb1EEELS5_0EEEvT0_T1_T2_T3_T4_T5_T6_T7_iT8_NS1_7vsmem_tE_param_8];
	mov.b64 	%rd201, _ZN3cub18CUB_300001_SM_10006detail6select23DeviceSelectSweepKernelINS2_10policy_hubIjjiLb0ELNS0_10SelectImplE0EE10Policy1000EPKjS9_PjPiNS0_13ScanTileStateIiLb1EEENS0_8NullTypeESE_iNS2_19streaming_context_tIlLb1EEELS5_0EEEvT0_T1_T2_T3_T4_T5_T6_T7_iT8_NS1_7vsmem_tE_param_9;
	mov.u64 	%rd1, %rd201;
	cvta.to.global.u64 	%rd2, %rd202;
	cvta.to.global.u64 	%rd3, %rd203;
	cvta.to.global.u64 	%rd4, %rd204;
	mov.u32 	%r503, %ctaid.x;
	mov.u32 	%r504, %nctaid.y;
	mov.u32 	%r505, %ctaid.y;
	mad.lo.s32 	%r1555, %r503, %r504, %r505;
	mul.lo.s32 	%r2, %r1555, 7168;
	add.s32 	%r506, %r502, -1;
	setp.ge.s32 	%p1, %r1555, %r506;
	@%p1 bra 	$L__BB4_228;
	setp.ne.s32 	%p319, %r1555, 0;
	@%p319 bra 	$L__BB4_108;
	ld.param.u8 	%rs74, [%rd1];
	setp.eq.s16 	%p438, %rs74, 0;
	ld.param.u64 	%rd550, [%rd1+16];
	selp.b64 	%rd551, %rd550, 0, %p438;
	cvt.u64.u32 	%rd552, %r2;
	add.s64 	%rd553, %rd551, %rd552;
	mov.u32 	%r3, %tid.x;
	mul.lo.s32 	%r1363, %r3, 14;
	cvt.u64.u32 	%rd554, %r1363;
	add.s64 	%rd555, %rd553, %rd554;
	shl.b64 	%rd556, %rd555, 2;
	add.s64 	%rd557, %rd2, %rd556;
	ld.global.u32 	%r4, [%rd557];
	ld.global.u32 	%r5, [%rd557+4];
	ld.global.u32 	%r6, [%rd557+8];
	ld.global.u32 	%r7, [%rd557+12];
	ld.global.u32 	%r8, [%rd557+16];
	ld.global.u32 	%r9, [%rd557+20];
	ld.global.u32 	%r10, [%rd557+24];
	ld.global.u32 	%r11, [%rd557+28];
	ld.global.u32 	%r12, [%rd557+32];
	ld.global.u32 	%r13, [%rd557+36];
	ld.global.u32 	%r14, [%rd557+40];
	ld.global.u32 	%r15, [%rd557+44];
	ld.global.u32 	%r16, [%rd557+48];
	ld.global.u32 	%r17, [%rd557+52];
	bar.sync 	0;
	add.s64 	%rd558, %rd3, %rd556;
	ld.global.u32 	%r18, [%rd558];
	ld.global.u32 	%r19, [%rd558+4];
	ld.global.u32 	%r20, [%rd558+8];
	ld.global.u32 	%r21, [%rd558+12];
	ld.global.u32 	%r22, [%rd558+16];
	ld.global.u32 	%r23, [%rd558+20];
	ld.global.u32 	%r24, [%rd558+24];
	ld.global.u32 	%r25, [%rd558+28];
	ld.global.u32 	%r26, [%rd558+32];
	ld.global.u32 	%r27, [%rd558+36];
	ld.global.u32 	%r28, [%rd558+40];
	ld.global.u32 	%r29, [%rd558+44];
	ld.global.u32 	%r30, [%rd558+48];
	ld.global.u32 	%r31, [%rd558+52];
	setp.ne.s32 	%p439, %r18, 0;
	selp.u32 	%r1364, 1, 0, %p439;
	setp.ne.s32 	%p440, %r19, 0;
	selp.u32 	%r1365, 1, 0, %p440;
	setp.ne.s32 	%p441, %r20, 0;
	selp.u32 	%r1366, 1, 0, %p441;
	setp.ne.s32 	%p442, %r21, 0;
	selp.u32 	%r1367, 1, 0, %p442;
	setp.ne.s32 	%p443, %r22, 0;
	selp.u32 	%r1368, 1, 0, %p443;
	setp.ne.s32 	%p444, %r23, 0;
	selp.u32 	%r1369, 1, 0, %p444;
	setp.ne.s32 	%p445, %r24, 0;
	selp.u32 	%r1370, 1, 0, %p445;
	setp.ne.s32 	%p446, %r25, 0;
	selp.u32 	%r1371, 1, 0, %p446;
	setp.ne.s32 	%p447, %r26, 0;
	selp.u32 	%r1372, 1, 0, %p447;
	setp.ne.s32 	%p448, %r27, 0;
	selp.u32 	%r1373, 1, 0, %p448;
	setp.ne.s32 	%p449, %r28, 0;
	selp.u32 	%r1374, 1, 0, %p449;
	setp.ne.s32 	%p450, %r29, 0;
	selp.u32 	%r1375, 1, 0, %p450;
	setp.ne.s32 	%p451, %r30, 0;
	selp.u32 	%r1376, 1, 0, %p451;
	setp.ne.s32 	%p452, %r31, 0;
	selp.u32 	%r1377, 1, 0, %p452;
	bar.sync 	0;
	add.s32 	%r1378, %r1365, %r1364;
	add.s32 	%r1379, %r1378, %r1366;
	add.s32 	%r1380, %r1379, %r1367;
	add.s32 	%r32, %r1380, %r1368;
	add.s32 	%r1381, %r32, %r1369;
	add.s32 	%r1382, %r1381, %r1370;
	add.s32 	%r1383, %r1382, %r1371;
	add.s32 	%r1384, %r1383, %r1372;
	add.s32 	%r1385, %r1384, %r1373;
	add.s32 	%r1386, %r1385, %r1374;
	add.s32 	%r33, %r1386, %r1375;
	add.s32 	%r34, %r33, %r1376;
	add.s32 	%r1337, %r34, %r1377;
	shr.u32 	%r35, %r3, 5;
	// begin inline asm
	mov.u32 %r1332, %laneid;
	// end inline asm
	mov.b32 	%r1335, 1;
	mov.b32 	%r1360, 0;
	mov.b32 	%r1362, -1;
	// begin inline asm
	{  .reg .s32 r0;  .reg .pred p;  shfl.sync.up.b32 r0|p, %r1337, %r1335, %r1360, %r1362;  @p add.s32 r0, r0, %r1337;  mov.s32 %r1333, r0;}
	// end inline asm
	mov.b32 	%r1341, 2;
	// begin inline asm
	{  .reg .s32 r0;  .reg .pred p;  shfl.sync.up.b32 r0|p, %r1333, %r1341, %r1360, %r1362;  @p add.s32 r0, r0, %r1333;  mov.s32 %r1339, r0;}
	// end inline asm
	mov.b32 	%r1347, 4;
	// begin inline asm
	{  .reg .s32 r0;  .reg .pred p;  shfl.sync.up.b32 r0|p, %r1339, %r1347, %r1360, %r1362;  @p add.s32 r0, r0, %r1339;  mov.s32 %r1345, r0;}
	// end inline asm
	mov.b32 	%r1353, 8;
	// begin inline asm
	{  .reg .s32 r0;  .reg .pred p;  shfl.sync.up.b32 r0|p, %r1345, %r1353, %r1360, %r1362;  @p add.s32 r0, r0, %r1345;  mov.s32 %r1351, r0;}
	// end inline asm
	mov.b32 	%r1359, 16;
	// begin inline asm
	{  .reg .s32 r0;  .reg .pred p;  shfl.sync.up.b32 r0|p, %r1351, %r1359, %r1360, %r1362;  @p add.s32 r0, r0, %r1351;  mov.s32 %r1357, r0;}
	// end inline asm
	setp.ne.s32 	%p453, %r1332, 31;
	@%p453 bra 	$L__BB4_4;
	shl.b32 	%r1387, %r35, 2;
	mov.u32 	%r1388, _ZZN3cub18CUB_300001_SM_10006detail6select23DeviceSelectSweepKernelINS2_10policy_hubIjjiLb0ELNS0_10SelectImplE0EE10Policy1000EPKjS9_PjPiNS0_13ScanTileStateIiLb1EEENS0_8NullTypeESE_iNS2_19streaming_context_tIlLb1EEELS5_0EEEvT0_T1_T2_T3_T4_T5_T6_T7_iT8_NS1_7vsmem_tEE19static_temp_storage;
	add.s32 	%r1389, %r1388, %r1387;
	st.shared.u32 	[%r1389], %r1357;
$L__BB4_4:
	bar.sync 	0;
	ld.shared.v4.u32 	{%r38, %r39, %r40, %r41}, [_ZZN3cub18CUB_300001_SM_10006detail6select23DeviceSelectSweepKernelINS2_10policy_hubIjjiLb0ELNS0_10SelectImplE0EE10Policy1000EPKjS9_PjPiNS0_13ScanTileStateIiLb1EEENS0_8NullTypeESE_iNS2_19streaming_context_tIlLb1EEELS5_0EEEvT0_T1_T2_T3_T4_T5_T6_T7_iT8_NS1_7vsmem_tEE19static_temp_storage];
	shr.u32 	%r1390, %r3, 5;
	add.s32 	%r1391, %r39, %r38;
	setp.eq.s32 	%p454, %r1390, 2;
	selp.b32 	%r1392, %r1391, %r38, %p454;
	add.s32 	%r1393, %r1391, %r40;
	setp.eq.s32 	%p455, %r1390, 3;
	selp.b32 	%r1394, %r1393, %r1392, %p455;
	add.s32 	%r1395, %r1393, %r41;
	setp.eq.s32 	%p456, %r1390, 4;
	selp.b32 	%r1396, %r1395, %r1394, %p456;
	ld.shared.v4.u32 	{%r42, %r43, %r44, %r45}, [_ZZN3cub18CUB_300001_SM_10006detail6select23DeviceSelectSweepKernelINS2_10policy_hubIjjiLb0ELNS0_10SelectImplE0EE10Policy1000EPKjS9_PjPiNS0_13ScanTileStateIiLb1EEENS0_8NullTypeESE_iNS2_19streaming_context_tIlLb1EEELS5_0EEEvT0_T1_T2_T3_T4_T5_T6_T7_iT8_NS1_7vsmem_tEE19static_temp_storage+16];
	add.s32 	%r1397, %r1395, %r42;
	setp.eq.s32 	%p457, %r1390, 5;
	selp.b32 	%r1398, %r1397, %r1396, %p457;
	add.s32 	%r1399, %r1397, %r43;
	setp.eq.s32 	%p458, %r1390, 6;
	selp.b32 	%r1400, %r1399, %r1398, %p458;
	add.s32 	%r1401, %r1399, %r44;
	setp.eq.s32 	%p459, %r1390, 7;
	selp.b32 	%r1402, %r1401, %r1400, %p459;
	add.s32 	%r1403, %r1401, %r45;
	setp.eq.s32 	%p460, %r1390, 8;
	selp.b32 	%r1404, %r1403, %r1402, %p460;
	ld.shared.v4.u32 	{%r46, %r47, %r48, %r49}, [_ZZN3cub18CUB_300001_SM_10006detail6select23DeviceSelectSweepKernelINS2_10policy_hubIjjiLb0ELNS0_10SelectImplE0EE10Policy1000EPKjS9_PjPiNS0_13ScanTileStateIiLb1EEENS0_8NullTypeESE_iNS2_19streaming_context_tIlLb1EEELS5_0EEEvT0_T1_T2_T3_T4_T5_T6_T7_iT8_NS1_7vsmem_tEE19static_temp_storage+32];
	add.s32 	%r1405, %r1403, %r46;
	setp.eq.s32 	%p461, %r1390, 9;
	selp.b32 	%r1406, %r1405, %r1404, %p461;
	add.s32 	%r1407, %r1405, %r47;
	setp.eq.s32 	%p462, %r1390, 10;
	selp.b32 	%r1408, %r1407, %r1406, %p462;
	add.s32 	%r1409, %r1407, %r48;
	setp.eq.s32 	%p463, %r1390, 11;
	selp.b32 	%r1410, %r1409, %r1408, %p463;
	add.s32 	%r1411, %r1409, %r49;
	setp.eq.s32 	%p464, %r1390, 12;
	selp.b32 	%r1412, %r1411, %r1410, %p464;
	ld.shared.v4.u32 	{%r50, %r51, %r52, %r53}, [_ZZN3cub18CUB_300001_SM_10006detail6select23DeviceSelectSweepKernelINS2_10policy_hubIjjiLb0ELNS0_10SelectImplE0EE10Policy1000EPKjS9_PjPiNS0_13ScanTileStateIiLb1EEENS0_8NullTypeESE_iNS2_19streaming_context_tIlLb1EEELS5_0EEEvT0_T1_T2_T3_T4_T5_T6_T7_iT8_NS1_7vsmem_tEE19static_temp_storage+48];
	add.s32 	%r1413, %r1411, %r50;
	setp.eq.s32 	%p465, %r1390, 13;
	selp.b32 	%r1414, %r1413, %r1412, %p465;
	add.s32 	%r1415, %r1413, %r51;
	setp.eq.s32 	%p466, %r1390, 14;
	selp.b32 	%r1416, %r1415, %r1414, %p466;
	add.s32 	%r1417, %r1415, %r52;
	setp.eq.s32 	%p467, %r1390, 15;
	selp.b32 	%r1418, %r1417, %r1416, %p467;
	setp.lt.u32 	%p468, %r3, 32;
	selp.b32 	%r1419, 0, %r1418, %p468;
	setp.eq.s32 	%p469, %r1332, 0;
	setp.ne.s32 	%p470, %r31, 0;
	selp.u32 	%r1420, 1, 0, %p470;
	add.s32 	%r1421, %r34, %r1420;
	sub.s32 	%r1422, %r1357, %r1421;
	selp.b32 	%r1423, 0, %r1422, %p469;
	add.s32 	%r54, %r1419, %r1423;
	setp.ne.s32 	%p471, %r18, 0;
	selp.u32 	%r1424, 1, 0, %p471;
	add.s32 	%r55, %r54, %r1424;
	setp.ne.s32 	%p472, %r19, 0;
	selp.u32 	%r1425, 1, 0, %p472;
	add.s32 	%r1426, %r1425, %r1424;
	add.s32 	%r56, %r1426, %r54;
	setp.ne.s32 	%p473, %r20, 0;
	selp.u32 	%r1427, 1, 0, %p473;
	add.s32 	%r57, %r56, %r1427;
	setp.ne.s32 	%p474, %r21, 0;
	selp.u32 	%r1428, 1, 0, %p474;
	add.s32 	%r58, %r57, %r1428;
	add.s32 	%r59, %r32, %r54;
	setp.ne.s32 	%p475, %r23, 0;
	selp.u32 	%r1429, 1, 0, %p475;
	add.s32 	%r60, %r59, %r1429;
	setp.ne.s32 	%p476, %r24, 0;
	selp.u32 	%r1430, 1, 0, %p476;
	add.s32 	%r61, %r60, %r1430;
	setp.ne.s32 	%p477, %r25, 0;
	selp.u32 	%r1431, 1, 0, %p477;
	add.s32 	%r62, %r61, %r1431;
	setp.ne.s32 	%p478, %r26, 0;
	selp.u32 	%r1432, 1, 0, %p478;
	add.s32 	%r63, %r62, %r1432;
	setp.ne.s32 	%p479, %r27, 0;
	selp.u32 	%r1433, 1, 0, %p479;
	add.s32 	%r64, %r63, %r1433;
	setp.ne.s32 	%p480, %r28, 0;
	selp.u32 	%r1434, 1, 0, %p480;
	add.s32 	%r65, %r64, %r1434;
	add.s32 	%r66, %r33, %r54;
	add.s32 	%r67, %r34, %r54;
	setp.ne.s32 	%p481, %r3, 0;
	@%p481 bra 	$L__BB4_6;
	add.s64 	%rd559, %rd5, 256;
	add.s32 	%r1437, %r39, %r38;
	add.s32 	%r1438, %r1437, %r40;
	add.s32 	%r1439, %r1438, %r41;
	add.s32 	%r1440, %r1439, %r42;
	add.s32 	%r1441, %r1440, %r43;
	add.s32 	%r1442, %r1441, %r44;
	add.s32 	%r1443, %r1442, %r45;
	add.s32 	%r1444, %r1443, %r46;
	add.s32 	%r1445, %r1444, %r47;
	add.s32 	%r1446, %r1445, %r48;
	add.s32 	%r1447, %r1446, %r49;
	add.s32 	%r1448, %r1447, %r50;
	add.s32 	%r1449, %r1448, %r51;
	add.s32 	%r1450, %r1449, %r52;
	add.s32 	%r1436, %r1450, %r53;
	mov.b32 	%r1435, 101;
	// begin inline asm
	st.relaxed.gpu.v2.u32 [%rd559], {%r1435, %r1436};
	// end inline asm
$L__BB4_6:
	add.s32 	%r1451, %r39, %r38;
	add.s32 	%r1452, %r1451, %r40;
	add.s32 	%r1453, %r1452, %r41;
	add.s32 	%r1454, %r1453, %r42;
	add.s32 	%r1455, %r1454, %r43;
	add.s32 	%r1456, %r1455, %r44;
	add.s32 	%r1457, %r1456, %r45;
	add.s32 	%r1458, %r1457, %r46;
	add.s32 	%r1459, %r1458, %r47;
	add.s32 	%r1460, %r1459, %r48;
	add.s32 	%r1461, %r1460, %r49;
	add.s32 	%r1462, %r1461, %r50;
	add.s32 	%r1463, %r1462, %r51;
	add.s32 	%r1464, %r1463, %r52;
	add.s32 	%r1465, %r1464, %r53;
	setp.gt.s32 	%p482, %r1465, 512;
	@%p482 bra 	$L__BB4_63;
	setp.ne.s32 	%p483, %r18, 0;
	mov.u64 	%rd560, %rd201;
	ld.param.u8 	%rs1, [%rd560];
	ld.param.u64 	%rd561, [%rd560+24];
	cvta.to.global.u64 	%rd6, %rd561;
	@%p483 bra 	$L__BB4_8;
	bra.uni 	$L__BB4_11;
$L__BB4_8:
	setp.ne.s16 	%p484, %rs1, 0;
	mov.b64 	%rd664, 0;
	@%p484 bra 	$L__BB4_10;
	ld.global.u64 	%rd664, [%rd6];
$L__BB4_10:
	cvt.s64.s32 	%rd563, %r54;
	add.s64 	%rd564, %rd664, %rd563;
	shl.b64 	%rd565, %rd564, 2;
	add.s64 	%rd566, %rd4, %rd565;
	st.global.u32 	[%rd566], %r4;
$L__BB4_11:
	setp.eq.s32 	%p485, %r19, 0;
	@%p485 bra 	$L__BB4_15;
	setp.ne.s16 	%p486, %rs1, 0;
	mov.b64 	%rd665, 0;
	@%p486 bra 	$L__BB4_14;
	ld.global.u64 	%rd665, [%rd6];
$L__BB4_14:
	cvt.s64.s32 	%rd568, %r55;
	add.s64 	%rd569, %rd665, %rd568;
	shl.b64 	%rd570, %rd569, 2;
	add.s64 	%rd571, %rd4, %rd570;
	st.global.u32 	[%rd571], %r5;
$L__BB4_15:
	setp.eq.s32 	%p487, %r20, 0;
	@%p487 bra 	$L__BB4_19;
	setp.ne.s16 	%p488, %rs1, 0;
	mov.b64 	%rd666, 0;
	@%p488 bra 	$L__BB4_18;
	ld.global.u64 	%rd666, [%rd6];
$L__BB4_18:
	cvt.s64.s32 	%rd573, %r56;
	add.s64 	%rd574, %rd666, %rd573;
	shl.b64 	%rd575, %rd574, 2;
	add.s64 	%rd576, %rd4, %rd575;
	st.global.u32 	[%rd576], %r6;
$L__BB4_19:
	setp.eq.s32 	%p489, %r21, 0;
	@%p489 bra 	$L__BB4_23;
	setp.ne.s16 	%p490, %rs1, 0;
	mov.b64 	%rd667, 0;
	@%p490 bra 	$L__BB4_22;
	ld.global.u64 	%rd667, [%rd6];
$L__BB4_22:
	cvt.s64.s32 	%rd578, %r57;
	add.s64 	%rd579, %rd667, %rd578;
	shl.b64 	%rd580, %rd579, 2;
	add.s64 	%rd581, %rd4, %rd580;
	st.global.u32 	[%rd581], %r7;
$L__BB4_23:
	setp.eq.s32 	%p491, %r22, 0;
	@%p491 bra 	$L__BB4_27;
	setp.ne.s16 	%p492, %rs1, 0;
	mov.b64 	%rd668, 0;
	@%p492 bra 	$L__BB4_26;
	ld.global.u64 	%rd668, [%rd6];
$L__BB4_26:
	cvt.s64.s32 	%rd583, %r58;
	add.s64 	%rd584, %rd668, %rd583;
	shl.b64 	%rd585, %rd584, 2;
	add.s64 	%rd586, %rd4, %rd585;
	st.global.u32 	[%rd586], %r8;
$L__BB4_27:
	setp.eq.s32 	%p493, %r23, 0;
	@%p493 bra 	$L__BB4_31;
	setp.ne.s16 	%p494, %rs1, 0;
	mov.b64 	%rd669, 0;
	@%p494 bra 	$L__BB4_30;
	ld.global.u64 	%rd669, [%rd6];
$L__BB4_30:
	cvt.s64.s32 	%rd588, %r59;
	add.s64 	%rd589, %rd669, %rd588;
	shl.b64 	%rd590, %rd589, 2;
	add.s64 	%rd591, %rd4, %rd590;
	st.global.u32 	[%rd591], %r9;
$L__BB4_31:
	setp.eq.s32 	%p495, %r24, 0;
	@%p495 bra 	$L__BB4_35;
	setp.ne.s16 	%p496, %rs1, 0;
	mov.b64 	%rd670, 0;
	@%p496 bra 	$L__BB4_34;
	ld.global.u64 	%rd670, [%rd6];
$L__BB4_34:
	cvt.s64.s32 	%rd593, %r60;
	add.s64 	%rd594, %rd670, %rd593;
	shl.b64 	%rd595, %rd594, 2;
	add.s64 	%rd596, %rd4, %rd595;
	st.global.u32 	[%rd596], %r10;
$L__BB4_35:
	setp.eq.s32 	%p497, %r25, 0;
	@%p497 bra 	$L__BB4_39;
	setp.ne.s16 	%p498, %rs1, 0;
	mov.b64 	%rd671, 0;
	@%p498 bra 	$L__BB4_38;
	ld.global.u64 	%rd671, [%rd6];
$L__BB4_38:
	cvt.s64.s32 	%rd598, %r61;
	add.s64 	%rd599, %rd671, %rd598;
	shl.b64 	%rd600, %rd599, 2;
	add.s64 	%rd601, %rd4, %rd600;
	st.global.u32 	[%rd601], %r11;
$L__BB4_39:
	setp.eq.s32 	%p499, %r26, 0;
	@%p499 bra 	$L__BB4_43;
	setp.ne.s16 	%p500, %rs1, 0;
	mov.b64 	%rd672, 0;
	@%p500 bra 	$L__BB4_42;
	ld.global.u64 	%rd672, [%rd6];
$L__BB4_42:
	cvt.s64.s32 	%rd603, %r62;
	add.s64 	%rd604, %rd672, %rd603;
	shl.b64 	%rd605, %rd604, 2;
	add.s64 	%rd606, %rd4, %rd605;
	st.global.u32 	[%rd606], %r12;
$L__BB4_43:
	setp.eq.s32 	%p501, %r27, 0;
	@%p501 bra 	$L__BB4_47;
	setp.ne.s16 	%p502, %rs1, 0;
	mov.b64 	%rd673, 0;
	@%p502 bra 	$L__BB4_46;
	ld.global.u64 	%rd673, [%rd6];
$L__BB4_46:
	cvt.s64.s32 	%rd608, %r63;
	add.s64 	%rd609, %rd673, %rd608;
	shl.b64 	%rd610, %rd609, 2;
	add.s64 	%rd611, %rd4, %rd610;
	st.global.u32 	[%rd611], %r13;
$L__BB4_47:
	setp.eq.s32 	%p503, %r28, 0;
	@%p503 bra 	$L__BB4_51;
	setp.ne.s16 	%p504, %rs1, 0;
	mov.b64 	%rd674, 0;
	@%p504 bra 	$L__BB4_50;
	ld.global.u64 	%rd674, [%rd6];
$L__BB4_50:
	cvt.s64.s32 	%rd613, %r64;
	add.s64 	%rd614, %rd674, %rd613;
	shl.b64 	%rd615, %rd614, 2;
	add.s64 	%rd616, %rd4, %rd615;
	st.global.u32 	[%rd616], %r14;
$L__BB4_51:
	setp.eq.s32 	%p505, %r29, 0;
	@%p505 bra 	$L__BB4_55;
	setp.ne.s16 	%p506, %rs1, 0;
	mov.b64 	%rd675, 0;
	@%p506 bra 	$L__BB4_54;
	ld.global.u64 	%rd675, [%rd6];
$L__BB4_54:
	cvt.s64.s32 	%rd618, %r65;
	add.s64 	%rd619, %rd675, %rd618;
	shl.b64 	%rd620, %rd619, 2;
	add.s64 	%rd621, %rd4, %rd620;
	st.global.u32 	[%rd621], %r15;
$L__BB4_55:
	setp.eq.s32 	%p507, %r30, 0;
	@%p507 bra 	$L__BB4_59;
	setp.ne.s16 	%p508, %rs1, 0;
	mov.b64 	%rd676, 0;
	@%p508 bra 	$L__BB4_58;
	ld.global.u64 	%rd676, [%rd6];
$L__BB4_58:
	cvt.s64.s32 	%rd623, %r66;
	add.s64 	%rd624, %rd676, %rd623;
	shl.b64 	%rd625, %rd624, 2;
	add.s64 	%rd626, %rd4, %rd625;
	st.global.u32 	[%rd626], %r16;
$L__BB4_59:
	setp.eq.s32 	%p509, %r31, 0;
	@%p509 bra 	$L__BB4_573;
	setp.ne.s16 	%p510, %rs1, 0;
	mov.b64 	%rd677, 0;
	@%p510 bra 	$L__BB4_62;
	ld.global.u64 	%rd677, [%rd6];
$L__BB4_62:
	cvt.s64.s32 	%rd628, %r67;
	add.s64 	%rd629, %rd677, %rd628;
	shl.b64 	%rd630, %rd629, 2;
	add.s64 	%rd631, %rd4, %rd630;
	st.global.u32 	[%rd631], %r17;
	bra.uni 	$L__BB4_573;
$L__BB4_63:
	setp.eq.s32 	%p511, %r18, 0;
	bar.sync 	0;
	@%p511 bra 	$L__BB4_65;
	shl.b32 	%r1466, %r54, 2;
	mov.u32 	%r1467, _ZZN3cub18CUB_300001_SM_10006detail6select23DeviceSelectSweepKernelINS2_10policy_hubIjjiLb0ELNS0_10SelectImplE0EE10Policy1000EPKjS9_PjPiNS0_13ScanTileStateIiLb1EEENS0_8NullTypeESE_iNS2_19streaming_context_tIlLb1EEELS5_0EEEvT0_T1_T2_T3_T4_T5_T6_T7_iT8_NS1_7vsmem_tEE19static_temp_storage;
	add.s32 	%r1468, %r1467, %r1466;
	st.shared.u32 	[%r1468], %r4;
$L__BB4_65:
	setp.eq.s32 	%p512, %r19, 0;
	@%p512 bra 	$L__BB4_67;
	shl.b32 	%r1469, %r55, 2;
	mov.u32 	%r1470, _ZZN3cub18CUB_300001_SM_10006detail6select23DeviceSelectSweepKernelINS2_10policy_hubIjjiLb0ELNS0_10SelectImplE0EE10Policy1000EPKjS9_PjPiNS0_13ScanTileStateIiLb1EEENS0_8NullTypeESE_iNS2_19streaming_context_tIlLb1EEELS5_0EEEvT0_T1_T2_T3_T4_T5_T6_T7_iT8_NS1_7vsmem_tEE19static_temp_storage;
	add.s32 	%r1471, %r1470, %r1469;
	st.shared.u32 	[%r1471], %r5;
$L__BB4_67:
	setp.eq.s32 	%p513, %r20, 0;
	@%p513 bra 	$L__BB4_69;
	shl.b32 	%r1472, %r56, 2;
	mov.u32 	%r1473, _ZZN3cub18CUB_300001_SM_10006detail6select23DeviceSelectSweepKernelINS2_10policy_hubIjjiLb0ELNS0_10SelectImplE0EE10Policy1000EPKjS9_PjPiNS0_13ScanTileStateIiLb1EEENS0_8NullTypeESE_iNS2_19streaming_context_tIlLb1EEELS5_0EEEvT0_T1_T2_T3_T4_T5_T6_T7_iT8_NS1_7vsmem_tEE19static_temp_storage;
	add.s32 	%r1474, %r1473, %r1472;
	st.shared.u32 	[%r1474], %r6;
$L__BB4_69:
	setp.eq.s32 	%p514, %r21, 0;
	@%p514 bra 	$L__BB4_71;
	shl.b32 	%r1475, %r57, 2;
	mov.u32 	%r1476, _ZZN3cub18CUB_300001_SM_10006detail6select23DeviceSelectSweepKernelINS2_10policy_hubIjjiLb0ELNS0_10SelectImplE0EE10Policy1000EPKjS9_PjPiNS0_13ScanTileStateIiLb1EEENS0_8NullTypeESE_iNS2_19streaming_context_tIlLb1EEELS5_0EEEvT0_T1_T2_T3_T4_T5_T6_T7_iT8_NS1_7vsmem_tEE19static_temp_storage;
	add.s32 	%r1477, %r1476, %r1475;
	st.shared.u32 	[%r1477], %r7;
$L__BB4_71:
	setp.eq.s32 	%p515, %r22, 0;
	@%p515 bra 	$L__BB4_73;
	shl.b32 	%r1478, %r58, 2;
	mov.u32 	%r1479, _ZZN3cub18CUB_300001_SM_10006detail6select23DeviceSelectSweepKernelINS2_10policy_hubIjjiLb0ELNS0_10SelectImplE0EE10Policy1000EPKjS9_PjPiNS0_13ScanTileStateIiLb1EEENS0_8NullTypeESE_iNS2_19streaming_context_tIlLb1EEELS5_0EEEvT0_T1_T2_T3_T4_T5_T6_T7_iT8_NS1_7vsmem_tEE19static_temp_storage;
	add.s32 	%r1480, %r1479, %r1478;
	st.shared.u32 	[%r1480], %r8;
$L__BB4_73:
	setp.eq.s32 	%p516, %r23, 0;
	@%p516 bra 	$L__BB4_75;
	shl.b32 	%r1481, %r59, 2;
	mov.u32 	%r1482, _ZZN3cub18CUB_300001_SM_10006detail6select23DeviceSelectSweepKernelINS2_10policy_hubIjjiLb0ELNS0_10SelectImplE0EE10Policy1000EPKjS9_PjPiNS0_13ScanTileStateIiLb1EEENS0_8NullTypeESE_iNS2_19streaming_context_tIlLb1EEELS5_0EEEvT0_T1_T2_T3_T4_T5_T6_T7_iT8_NS1_7vsmem_tEE19static_temp_storage;
	add.s32 	%r1483, %r1482, %r1481;
	st.shared.u32 	[%r1483], %r9;
$L__BB4_75:
	setp.eq.s32 	%p517, %r24, 0;
	@%p517 bra 	$L__BB4_77;
	shl.b32 	%r1484, %r60, 2;
	mov.u32 	%r1485, _ZZN3cub18CUB_300001_SM_10006detail6select23DeviceSelectSweepKernelINS2_10policy_hubIjjiLb0ELNS0_10SelectImplE0EE10Policy1000EPKjS9_PjPiNS0_13ScanTileStateIiLb1EEENS0_8NullTypeESE_iNS2_19streaming_context_tIlLb1EEELS5_0EEEvT0_T1_T2_T3_T4_T5_T6_T7_iT8_NS1_7vsmem_tEE19static_temp_storage;
	add.s32 	%r1486, %r1485, %r1484;
	st.shared.u32 	[%r1486], %r10;
$L__BB4_77:
	setp.eq.s32 	%p518, %r25, 0;
	@%p518 bra 	$L__BB4_79;
	shl.b32 	%r1487, %r61, 2;
	mov.u32 	%r1488, _ZZN3cub18CUB_300001_SM_10006detail6select23DeviceSelectSweepKernelINS2_10policy_hubIjjiLb0ELNS0_10SelectImplE0EE10Policy1000EPKjS9_PjPiNS0_13ScanTileStateIiLb1EEENS0_8NullTypeESE_iNS2_19streaming_context_tIlLb1EEELS5_0EEEvT0_T1_T2_T3_T4_T5_T6_T7_iT8_NS1_7vsmem_tEE19static_temp_storage;
	add.s32 	%r1489, %r1488, %r1487;
	st.shared.u32 	[%r1489], %r11;
$L__BB4_79:
	setp.eq.s32 	%p519, %r26, 0;
	@%p519 bra 	$L__BB4_81;
	shl.b32 	%r1490, %r62, 2;
	mov.u32 	%r1491, _ZZN3cub18CUB_300001_SM_10006detail6select23DeviceSelectSweepKernelINS2_10policy_hubIjjiLb0ELNS0_10SelectImplE0EE10Policy1000EPKjS9_PjPiNS0_13ScanTileStateIiLb1EEENS0_8NullTypeESE_iNS2_19streaming_context_tIlLb1EEELS5_0EEEvT0_T1_T2_T3_T4_T5_T6_T7_iT8_NS1_7vsmem_tEE19static_temp_storage;
	add.s32 	%r1492, %r1491, %r1490;
	st.shared.u32 	[%r1492], %r12;
$L__BB4_81:
	setp.eq.s32 	%p520, %r27, 0;
	@%p520 bra 	$L__BB4_83;
	shl.b32 	%r1493, %r63, 2;
	mov.u32 	%r1494, _ZZN3cub18CUB_300001_SM_10006detail6select23DeviceSelectSweepKernelINS2_10policy_hubIjjiLb0ELNS0_10SelectImplE0EE10Policy1000EPKjS9_PjPiNS0_13ScanTileStateIiLb1EEENS0_8NullTypeESE_iNS2_19streaming_context_tIlLb1EEELS5_0EEEvT0_T1_T2_T3_T4_T5_T6_T7_iT8_NS1_7vsmem_tEE19static_temp_storage;
	add.s32 	%r1495, %r1494, %r1493;
	st.shared.u32 	[%r1495], %r13;
$L__BB4_83:
	setp.eq.s32 	%p521, %r28, 0;
	@%p521 bra 	$L__BB4_85;
	shl.b32 	%r1496, %r64, 2;
	mov.u32 	%r1497, _ZZN3cub18CUB_300001_SM_10006detail6select23DeviceSelectSweepKernelINS2_10policy_hubIjjiLb0ELNS0_10SelectImplE0EE10Policy1000EPKjS9_PjPiNS0_13ScanTileStateIiLb1EEENS0_8NullTypeESE_iNS2_19streaming_context_tIlLb1EEELS5_0EEEvT0_T1_T2_T3_T4_T5_T6_T7_iT8_NS1_7vsmem_tEE19static_temp_storage;
	add.s32 	%r1498, %r1497, %r1496;
	st.shared.u32 	[%r1498], %r14;
$L__BB4_85:
	setp.eq.s32 	%p522, %r29, 0;
	@%p522 bra 	$L__BB4_87;
	shl.b32 	%r1499, %r65, 2;
	mov.u32 	%r1500, _ZZN3cub18CUB_300001_SM_10006detail6select23DeviceSelectSweepKernelINS2_10policy_hubIjjiLb0ELNS0_10SelectImplE0EE10Policy1000EPKjS9_PjPiNS0_13ScanTileStateIiLb1EEENS0_8NullTypeESE_iNS2_19streaming_context_tIlLb1EEELS5_0EEEvT0_T1_T2_T3_T4_T5_T6_T7_iT8_NS1_7vsmem_tEE19static_temp_storage;
	add.s32 	%r1501, %r1500, %r1499;
	st.shared.u32 	[%r1501], %r15;
$L__BB4_87:
	setp.eq.s32 	%p523, %r30, 0;
	@%p523 bra 	$L__BB4_89;
	shl.b32 	%r1502, %r66, 2;
	mov.u32 	%r1503, _ZZN3cub18CUB_300001_SM_10006detail6select23DeviceSelectSweepKernelINS2_10policy_hubIjjiLb0ELNS0_10SelectImplE0EE10Policy1000EPKjS9_PjPiNS0_13ScanTileStateIiLb1EEENS0_8NullTypeESE_iNS2_19streaming_context_tIlLb1EEELS5_0EEEvT0_T1_T2_T3_T4_T5_T6_T7_iT8_NS1_7vsmem_tEE19static_temp_storage;
	add.s32 	%r1504, %r1503, %r1502;
	st.shared.u32 	[%r1504], %r16;
$L__BB4_89:
	setp.eq.s32 	%p524, %r31, 0;
	@%p524 bra 	$L__BB4_91;
	shl.b32 	%r1505, %r67, 2;
	mov.u32 	%r1506, _ZZN3cub18CUB_300001_SM_10006detail6select23DeviceSelectSweepKernelINS2_10policy_hubIjjiLb0ELNS0_10SelectImplE0EE10Policy1000EPKjS9_PjPiNS0_13ScanTileStateIiLb1EEENS0_8NullTypeESE_iNS2_19streaming_context_tIlLb1EEELS5_0EEEvT0_T1_T2_T3_T4_T5_T6_T7_iT8_NS1_7vsmem_tEE19static_temp_storage;
	add.s32 	%r1507, %r1506, %r1505;
	st.shared.u32 	[%r1507], %r17;
$L__BB4_91:
	bar.sync 	0;
	mov.u32 	%r1554, %tid.x;
	setp.ge.u32 	%p525, %r1554, %r1465;
	@%p525 bra 	$L__BB4_573;
	mov.u64 	%rd632, %rd201;
	ld.param.u8 	%rs2, [%rd632];
	ld.param.u64 	%rd633, [%rd632+24];
	cvta.to.global.u64 	%rd7, %rd633;
	add.s32 	%r1522, %r39, %r40;
	add.s32 	%r1523, %r1522, %r41;
	add.s32 	%r1524, %r1523, %r42;
	add.s32 	%r1525, %r1524, %r43;
	add.s32 	%r1526, %r1525, %r44;
	add.s32 	%r1527, %r1526, %r45;
	add.s32 	%r1528, %r1527, %r46;
	add.s32 	%r1529, %r1528, %r47;
	add.s32 	%r1530, %r1529, %r48;
	add.s32 	%r1531, %r1530, %r49;
	add.s32 	%r1532, %r1531, %r50;
	add.s32 	%r1533, %r1532, %r51;
	add.s32 	%r1534, %r1533, %r52;
	add.s32 	%r1535, %r1534, %r53;
	add.s32 	%r1536, %r1535, %r38;
	not.b32 	%r1537, %r1554;
	add.s32 	%r70, %r1536, %r1537;
	and.b32  	%r1538, %r70, 1536;
	setp.eq.s32 	%p526, %r1538, 1536;
	@%p526 bra 	$L__BB4_97;
	cvt.u64.u32 	%rd657, %r1554;
	shl.b32 	%r1539, %r1554, 2;
	mov.u32 	%r1540, _ZZN3cub18CUB_300001_SM_10006detail6select23DeviceSelectSweepKernelINS2_10policy_hubIjjiLb0ELNS0_10SelectImplE0EE10Policy1000EPKjS9_PjPiNS0_13ScanTileStateIiLb1EEENS0_8NullTypeESE_iNS2_19streaming_context_tIlLb1EEELS5_0EEEvT0_T1_T2_T3_T4_T5_T6_T7_iT8_NS1_7vsmem_tEE19static_temp_storage;
	add.s32 	%r1551, %r1540, %r1539;
	shr.u32 	%r1541, %r70, 9;
	add.s32 	%r1542, %r1541, 1;
	and.b32  	%r1543, %r1542, 3;
	neg.s32 	%r1550, %r1543;
$L__BB4_94:
	.pragma "nounroll";
	setp.ne.s16 	%p527, %rs2, 0;
	ld.shared.u32 	%r75, [%r1551];
	mov.b64 	%rd658, 0;
	@%p527 bra 	$L__BB4_96;
	ld.global.u64 	%rd658, [%rd7];
$L__BB4_96:
	add.s64 	%rd635, %rd658, %rd657;
	shl.b64 	%rd636, %rd635, 2;
	add.s64 	%rd637, %rd4, %rd636;
	st.global.u32 	[%rd637], %r75;
	add.s64 	%rd657, %rd657, 512;
	cvt.u32.u64 	%r1554, %rd657;
	add.s32 	%r1551, %r1551, 2048;
	add.s32 	%r1550, %r1550, 1;
	setp.ne.s32 	%p528, %r1550, 0;
	@%p528 bra 	$L__BB4_94;
$L__BB4_97:
	setp.lt.u32 	%p529, %r70, 1536;
	@%p529 bra 	$L__BB4_573;
	mul.wide.u32 	%rd639, %r1554, 4;
	add.s64 	%rd13, %rd4, %rd639;
	shl.b32 	%r1544, %r1554, 2;
	mov.u32 	%r1545, _ZZN3cub18CUB_300001_SM_10006detail6select23DeviceSelectSweepKernelINS2_10policy_hubIjjiLb0ELNS0_10SelectImplE0EE10Policy1000EPKjS9_PjPiNS0_13ScanTileStateIiLb1EEENS0_8NullTypeESE_iNS2_19streaming_context_tIlLb1EEELS5_0EEEvT0_T1_T2_T3_T4_T5_T6_T7_iT8_NS1_7vsmem_tEE19static_temp_storage;
	add.s32 	%r1546, %r1544, %r1545;
	add.s32 	%r1553, %r1546, 4096;
	mov.b64 	%rd659, 0;
$L__BB4_99:
	setp.ne.s16 	%p530, %rs2, 0;
	ld.shared.u32 	%r83, [%r1553+-4096];
	mov.b64 	%rd660, 0;
	@%p530 bra 	$L__BB4_101;
	ld.global.u64 	%rd660, [%rd7];
$L__BB4_101:
	setp.ne.s16 	%p531, %rs2, 0;
	shl.b64 	%rd642, %rd660, 2;
	add.s64 	%rd643, %rd659, %rd642;
	add.s64 	%rd644, %rd13, %rd643;
	st.global.u32 	[%rd644], %r83;
	ld.shared.u32 	%r84, [%r1553+-2048];
	mov.b64 	%rd661, 0;
	@%p531 bra 	$L__BB4_103;
	ld.global.u64 	%rd661, [%rd7];
$L__BB4_103:
	setp.ne.s16 	%p532, %rs2, 0;
	shl.b64 	%rd646, %rd661, 2;
	add.s64 	%rd647, %rd659, %rd646;
	add.s64 	%rd648, %rd13, %rd647;
	st.global.u32 	[%rd648+2048], %r84;
	ld.shared.u32 	%r85, [%r1553];
	mov.b64 	%rd662, 0;
	@%p532 bra 	$L__BB4_105;
	ld.global.u64 	%rd662, [%rd7];
$L__BB4_105:
	setp.ne.s16 	%p533, %rs2, 0;
	shl.b64 	%rd650, %rd662, 2;
	add.s64 	%rd651, %rd659, %rd650;
	add.s64 	%rd652, %rd13, %rd651;
	st.global.u32 	[%rd652+4096], %r85;
	ld.shared.u32 	%r86, [%r1553+2048];
	mov.b64 	%rd663, 0;
	@%p533 bra 	$L__BB4_107;
	ld.global.u64 	%rd663, [%rd7];
$L__BB4_107:
	shl.b64 	%rd653, %rd663, 2;
	add.s64 	%rd654, %rd659, %rd653;
	add.s64 	%rd655, %rd13, %rd654;
	st.global.u32 	[%rd655+6144], %r86;
	add.s32 	%r1554, %r1554, 2048;
	add.s64 	%rd659, %rd659, 8192;
	add.s32 	%r1553, %r1553, 8192;
	setp.lt.s32 	%p534, %r1554, %r1465;
	@%p534 bra 	$L__BB4_99;
	bra.uni 	$L__BB4_573;
$L__BB4_108:
	ld.param.u8 	%rs54, [%rd1];
	setp.eq.s16 	%p320, %rs54, 0;
	ld.param.u64 	%rd435, [%rd1+16];
	selp.b64 	%rd436, %rd435, 0, %p320;
	cvt.s64.s32 	%rd437, %r2;
	add.s64 	%rd438, %rd436, %rd437;
	mov.u32 	%r1572, %tid.x;
	mul.lo.s32 	%r1077, %r1572, 14;
	cvt.u64.u32 	%rd439, %r1077;
	add.s64 	%rd440, %rd438, %rd439;
	shl.b64 	%rd441, %rd440, 2;
	add.s64 	%rd442, %rd2, %rd441;
	ld.global.u32 	%r90, [%rd442];
	ld.global.u32 	%r91, [%rd442+4];
	ld.global.u32 	%r92, [%rd442+8];
	ld.global.u32 	%r93, [%rd442+12];
	ld.global.u32 	%r94, [%rd442+16];
	ld.global.u32 	%r95, [%rd442+20];
	ld.global.u32 	%r96, [%rd442+24];
	ld.global.u32 	%r97, [%rd442+28];
	ld.global.u32 	%r98, [%rd442+32];
	ld.global.u32 	%r99, [%rd442+36];
	ld.global.u32 	%r100, [%rd442+40];
	ld.global.u32 	%r101, [%rd442+44];
	ld.global.u32 	%r102, [%rd442+48];
	ld.global.u32 	%r103, [%rd442+52];
	bar.sync 	0;
	add.s64 	%rd443, %rd3, %rd441;
	ld.global.u32 	%r104, [%rd443];
	ld.global.u32 	%r105, [%rd443+4];
	ld.global.u32 	%r106, [%rd443+8];
	ld.global.u32 	%r107, [%rd443+12];
	ld.global.u32 	%r108, [%rd443+16];
	ld.global.u32 	%r109, [%rd443+20];
	ld.global.u32 	%r110, [%rd443+24];
	ld.global.u32 	%r111, [%rd443+28];
	ld.global.u32 	%r112, [%rd443+32];
	ld.global.u32 	%r113, [%rd443+36];
	ld.global.u32 	%r114, [%rd443+40];
	ld.global.u32 	%r115, [%rd443+44];
	ld.global.u32 	%r116, [%rd443+48];
	ld.global.u32 	%r117, [%rd443+52];
	setp.ne.s32 	%p321, %r104, 0;
	selp.u32 	%r1078, 1, 0, %p321;
	setp.ne.s32 	%p322, %r105, 0;
	selp.u32 	%r1079, 1, 0, %p322;
	setp.ne.s32 	%p323, %r106, 0;
	selp.u32 	%r1080, 1, 0, %p323;
	setp.ne.s32 	%p324, %r107, 0;
	selp.u32 	%r1081, 1, 0, %p324;
	setp.ne.s32 	%p325, %r108, 0;
	selp.u32 	%r1082, 1, 0, %p325;
	setp.ne.s32 	%p326, %r109, 0;
	selp.u32 	%r1083, 1, 0, %p326;
	setp.ne.s32 	%p327, %r110, 0;
	selp.u32 	%r1084, 1, 0, %p327;
	setp.ne.s32 	%p328, %r111, 0;
	selp.u32 	%r1085, 1, 0, %p328;
	setp.ne.s32 	%p329, %r112, 0;
	selp.u32 	%r1086, 1, 0, %p329;
	setp.ne.s32 	%p330, %r113, 0;
	selp.u32 	%r1087, 1, 0, %p330;
	setp.ne.s32 	%p331, %r114, 0;
	selp.u32 	%r1088, 1, 0, %p331;
	setp.ne.s32 	%p332, %r115, 0;
	selp.u32 	%r1089, 1, 0, %p332;
	setp.ne.s32 	%p333, %r116, 0;
	selp.u32 	%r1090, 1, 0, %p333;
	setp.ne.s32 	%p334, %r117, 0;
	selp.u32 	%r1091, 1, 0, %p334;
	bar.sync 	0;
	add.s32 	%r1092, %r1079, %r1078;
	add.s32 	%r1093, %r1092, %r1080;
	add.s32 	%r1094, %r1093, %r1081;
	add.s32 	%r118, %r1094, %r1082;
	add.s32 	%r119, %r118, %r1083;
	add.s32 	%r120, %r119, %r1084;
	add.s32 	%r121, %r120, %r1085;
	add.s32 	%r122, %r121, %r1086;
	add.s32 	%r123, %r122, %r1087;
	add.s32 	%r124, %r123, %r1088;
	add.s32 	%r125, %r124, %r1089;
	add.s32 	%r1095, %r125, %r1090;
	add.s32 	%r1051, %r1095, %r1091;
	shr.u32 	%r127, %r1572, 5;
	// begin inline asm
	mov.u32 %r1046, %laneid;
	// end inline asm
	mov.b32 	%r1049, 1;
	mov.b32 	%r1074, 0;
	mov.b32 	%r1076, -1;
	// begin inline asm
	{  .reg .s32 r0;  .reg .pred p;  shfl.sync.up.b32 r0|p, %r1051, %r1049, %r1074, %r1076;  @p add.s32 r0, r0, %r1051;  mov.s32 %r1047, r0;}
	// end inline asm
	mov.b32 	%r1055, 2;
	// begin inline asm
	{  .reg .s32 r0;  .reg .pred p;  shfl.sync.up.b32 r0|p, %r1047, %r1055, %r1074, %r1076;  @p add.s32 r0, r0, %r1047;  mov.s32 %r1053, r0;}
	// end inline asm
	mov.b32 	%r1061, 4;
	// begin inline asm
	{  .reg .s32 r0;  .reg .pred p;  shfl.sync.up.b32 r0|p, %r1053, %r1061, %r1074, %r1076;  @p add.s32 r0, r0, %r1053;  mov.s32 %r1059, r0;}
	// end inline asm
	mov.b32 	%r1067, 8;
	// begin inline asm
	{  .reg .s32 r0;  .reg .pred p;  shfl.sync.up.b32 r0|p, %r1059, %r1067, %r1074, %r1076;  @p add.s32 r0, r0, %r1059;  mov.s32 %r1065, r0;}
	// end inline asm
	mov.b32 	%r1073, 16;
	// begin inline asm
	{  .reg .s32 r0;  .reg .pred p;  shfl.sync.up.b32 r0|p, %r1065, %r1073, %r1074, %r1076;  @p add.s32 r0, r0, %r1065;  mov.s32 %r1071, r0;}
	// end inline asm
	setp.ne.s32 	%p335, %r1046, 31;
	@%p335 bra 	$L__BB4_110;
	shl.b32 	%r1096, %r127, 2;
	mov.u32 	%r1097, _ZZN3cub18CUB_300001_SM_10006detail6select23DeviceSelectSweepKernelINS2_10policy_hubIjjiLb0ELNS0_10SelectImplE0EE10Policy1000EPKjS9_PjPiNS0_13ScanTileStateIiLb1EEENS0_8NullTypeESE_iNS2_19streaming_context_tIlLb1EEELS5_0EEEvT0_T1_T2_T3_T4_T5_T6_T7_iT8_NS1_7vsmem_tEE19static_temp_storage;
	add.s32 	%r1098, %r1097, %r1096;
	st.shared.u32 	[%r1098], %r1071;
$L__BB4_110:
	sub.s32 	%r1099, %r1071, %r1051;
	bar.sync 	0;
	ld.shared.v4.u32 	{%r1100, %r1101, %r1102, %r1103}, [_ZZN3cub18CUB_300001_SM_10006detail6select23DeviceSelectSweepKernelINS2_10policy_hubIjjiLb0ELNS0_10SelectImplE0EE10Policy1000EPKjS9_PjPiNS0_13ScanTileStateIiLb1EEENS0_8NullTypeESE_iNS2_19streaming_context_tIlLb1EEELS5_0EEEvT0_T1_T2_T3_T4_T5_T6_T7_iT8_NS1_7vsmem_tEE19static_temp_storage];
	add.s32 	%r1104, %r1101, %r1100;
	setp.eq.s32 	%p336, %r127, 2;
	selp.b32 	%r1105, %r1104, %r1100, %p336;
	add.s32 	%r1106, %r1104, %r1102;
	setp.eq.s32 	%p337, %r127, 3;
	selp.b32 	%r1107, %r1106, %r1105, %p337;
	add.s32 	%r1108, %r1106, %r1103;
	setp.eq.s32 	%p338, %r127, 4;
	selp.b32 	%r1109, %r1108, %r1107, %p338;
	ld.shared.v4.u32 	{%r1110, %r1111, %r1112, %r1113}, [_ZZN3cub18CUB_300001_SM_10006detail6select23DeviceSelectSweepKernelINS2_10policy_hubIjjiLb0ELNS0_10SelectImplE0EE10Policy1000EPKjS9_PjPiNS0_13ScanTileStateIiLb1EEENS0_8NullTypeESE_iNS2_19streaming_context_tIlLb1EEELS5_0EEEvT0_T1_T2_T3_T4_T5_T6_T7_iT8_NS1_7vsmem_tEE19static_temp_storage+16];
	add.s32 	%r1114, %r1108, %r1110;
	setp.eq.s32 	%p339, %r127, 5;
	selp.b32 	%r1115, %r1114, %r1109, %p339;
	add.s32 	%r1116, %r1114, %r1111;
	setp.eq.s32 	%p340, %r127, 6;
	selp.b32 	%r1117, %r1116, %r1115, %p340;
	add.s32 	%r1118, %r1116, %r1112;
	setp.eq.s32 	%p341, %r127, 7;
	selp.b32 	%r1119, %r1118, %r1117, %p341;
	add.s32 	%r1120, %r1118, %r1113;
	setp.eq.s32 	%p342, %r127, 8;
	selp.b32 	%r1121, %r1120, %r1119, %p342;
	ld.shared.v4.u32 	{%r1122, %r1123, %r1124, %r1125}, [_ZZN3cub18CUB_300001_SM_10006detail6select23DeviceSelectSweepKernelINS2_10policy_hubIjjiLb0ELNS0_10SelectImplE0EE10Policy1000EPKjS9_PjPiNS0_13ScanTileStateIiLb1EEENS0_8NullTypeESE_iNS2_19streaming_context_tIlLb1EEELS5_0EEEvT0_T1_T2_T3_T4_T5_T6_T7_iT8_NS1_7vsmem_tEE19static_temp_storage+32];
	add.s32 	%r1126, %r1120, %r1122;
	setp.eq.s32 	%p343, %r127, 9;
	selp.b32 	%r1127, %r1126, %r1121, %p343;
	add.s32 	%r1128, %r1126, %r1123;
	setp.eq.s32 	%p344, %r127, 10;
	selp.b32 	%r1129, %r1128, %r1127, %p344;
	add.s32 	%r1130, %r1128, %r1124;
	setp.eq.s32 	%p345, %r127, 11;
	selp.b32 	%r1131, %r1130, %r1129, %p345;
	add.s32 	%r1132, %r1130, %r1125;
	setp.eq.s32 	%p346, %r127, 12;
	selp.b32 	%r1133, %r1132, %r1131, %p346;
	ld.shared.v4.u32 	{%r1134, %r1135, %r1136, %r1137}, [_ZZN3cub18CUB_300001_SM_10006detail6select23DeviceSelectSweepKernelINS2_10policy_hubIjjiLb0ELNS0_10SelectImplE0EE10Policy1000EPKjS9_PjPiNS0_13ScanTileStateIiLb1EEENS0_8NullTypeESE_iNS2_19streaming_context_tIlLb1EEELS5_0EEEvT0_T1_T2_T3_T4_T5_T6_T7_iT8_NS1_7vsmem_tEE19static_temp_storage+48];
	add.s32 	%r1138, %r1132, %r1134;
	setp.eq.s32 	%p347, %r127, 13;
	selp.b32 	%r1139, %r1138, %r1133, %p347;
	add.s32 	%r1140, %r1138, %r1135;
	setp.eq.s32 	%p348, %r127, 14;
	selp.b32 	%r1141, %r1140, %r1139, %p348;
	add.s32 	%r1142, %r1140, %r1136;
	setp.eq.s32 	%p349, %r127, 15;
	selp.b32 	%r1143, %r1142, %r1141, %p349;
	add.s32 	%r130, %r1142, %r1137;
	setp.gt.u32 	%p350, %r1572, 31;
	setp.lt.u32 	%p351, %r1572, 32;
	setp.eq.s32 	%p352, %r1046, 0;
	selp.b32 	%r1144, 0, %r1099, %p352;
	add.s32 	%r1568, %r1143, %r1144;
	selp.b32 	%r132, %r1099, %r1568, %p351;
	@%p350 bra 	$L__BB4_126;
	setp.ne.s32 	%p353, %r1572, 0;
	mul.wide.s32 	%rd444, %r1555, 8;
	add.s64 	%rd52, %rd5, %rd444;
	@%p353 bra 	$L__BB4_113;
	st.shared.u32 	[_ZZN3cub18CUB_300001_SM_10006detail6select23DeviceSelectSweepKernelINS2_10policy_hubIjjiLb0ELNS0_10SelectImplE0EE10Policy1000EPKjS9_PjPiNS0_13ScanTileStateIiLb1EEENS0_8NullTypeESE_iNS2_19streaming_context_tIlLb1EEELS5_0EEEvT0_T1_T2_T3_T4_T5_T6_T7_iT8_NS1_7vsmem_tEE19static_temp_storage+108], %r130;
	add.s64 	%rd445, %rd52, 256;
	mov.b32 	%r1145, 100;
	// begin inline asm
	st.relaxed.gpu.v2.u32 [%rd445], {%r1145, %r130};
	// end inline asm
$L__BB4_113:
	not.b32 	%r1151, %r1572;
	add.s32 	%r1563, %r1555, %r1151;
	mov.b32 	%r1147, 675;
	// begin inline asm
	nanosleep.u32 %r1147;
	// end inline asm
	mul.wide.s32 	%rd447, %r1563, 8;
	add.s64 	%rd448, %rd5, %rd447;
	add.s64 	%rd446, %rd448, 256;
	// begin inline asm
	ld.relaxed.gpu.v2.u32 {%r1565, %r1557}, [%rd446];
	// end inline asm
	mov.b32 	%r1558, 422;
$L__BB4_114:
	setp.eq.s32 	%p354, %r1565, 99;
	mov.b32 	%r1152, -1;
	vote.sync.any.pred 	%p355, %p354, %r1152;
	not.pred 	%p356, %p355;
	@%p356 bra 	$L__BB4_116;
	mul.lo.s32 	%r1330, %r1555, 16807;
	and.b32  	%r1555, %r1330, 2147483647;
	add.s32 	%r1331, %r1558, 1;
	rem.u32 	%r1327, %r1555, %r1331;
	// begin inline asm
	nanosleep.u32 %r1327;
	// end inline asm
	shr.u32 	%r1558, %r1558, 1;
	// begin inline asm
	ld.relaxed.gpu.v2.u32 {%r1565, %r1557}, [%rd446];
	// end inline asm
	bra.uni 	$L__BB4_114;
$L__BB4_116:
	setp.eq.s32 	%p357, %r1565, 101;
	mov.b32 	%r1179, -1;
	vote.sync.ballot.b32 	%r1181, %p357, %r1179;
	// begin inline asm
	mov.u32 %r1154, %lanemask_ge;
	// end inline asm
	and.b32  	%r1182, %r1181, %r1154;
	or.b32  	%r1183, %r1182, -2147483648;
	add.s32 	%r1184, %r1183, -1;
	not.b32 	%r1185, %r1183;
	and.b32  	%r1186, %r1185, %r1184;
	popc.b32 	%r1158, %r1186;
	mov.b32 	%r1157, 1;
	// begin inline asm
	shfl.sync.down.b32 %r1155, %r1557, %r1157, %r1158, %r1179;
	// end inline asm
	setp.lt.s32 	%p359, %r1046, %r1158;
	selp.b32 	%r1187, %r1155, 0, %p359;
	add.s32 	%r1161, %r1187, %r1557;
	mov.b32 	%r1162, 2;
	// begin inline asm
	shfl.sync.down.b32 %r1160, %r1161, %r1162, %r1158, %r1179;
	// end inline asm
	add.s32 	%r1188, %r1046, 2;
	setp.gt.s32 	%p360, %r1188, %r1158;
	selp.b32 	%r1189, 0, %r1160, %p360;
	add.s32 	%r1166, %r1161, %r1189;
	mov.b32 	%r1167, 4;
	// begin inline asm
	shfl.sync.down.b32 %r1165, %r1166, %r1167, %r1158, %r1179;
	// end inline asm
	add.s32 	%r1190, %r1046, 4;
	setp.gt.s32 	%p361, %r1190, %r1158;
	selp.b32 	%r1191, 0, %r1165, %p361;
	add.s32 	%r1171, %r1166, %r1191;
	mov.b32 	%r1172, 8;
	// begin inline asm
	shfl.sync.down.b32 %r1170, %r1171, %r1172, %r1158, %r1179;
	// end inline asm
	add.s32 	%r1192, %r1046, 8;
	setp.gt.s32 	%p362, %r1192, %r1158;
	selp.b32 	%r1193, 0, %r1170, %p362;
	add.s32 	%r1176, %r1171, %r1193;
	mov.b32 	%r1177, 16;
	// begin inline asm
	shfl.sync.down.b32 %r1175, %r1176, %r1177, %r1158, %r1179;
	// end inline asm
	add.s32 	%r1194, %r1046, 16;
	setp.gt.s32 	%p363, %r1194, %r1158;
	selp.b32 	%r1195, 0, %r1175, %p363;
	add.s32 	%r1561, %r1176, %r1195;
	add.s64 	%rd54, %rd5, 256;
	mov.b32 	%r1559, 422;
$L__BB4_117:
	setp.ne.s32 	%p364, %r1565, 101;
	mov.b32 	%r1196, -1;
	vote.sync.all.pred 	%p365, %p364, %r1196;
	not.pred 	%p366, %p365;
	@%p366 bra 	$L__BB4_122;
	shr.u32 	%r1559, %r1559, 1;
	mul.wide.s32 	%rd544, %r1563, 8;
	add.s64 	%rd545, %rd54, %rd544;
	add.s64 	%rd543, %rd545, -256;
	// begin inline asm
	ld.relaxed.gpu.v2.u32 {%r1565, %r1566}, [%rd543];
	// end inline asm
	mov.u32 	%r1567, %r1559;
$L__BB4_119:
	setp.eq.s32 	%p428, %r1565, 99;
	mov.b32 	%r1279, -1;
	vote.sync.any.pred 	%p429, %p428, %r1279;
	not.pred 	%p430, %p429;
	@%p430 bra 	$L__BB4_121;
	mul.lo.s32 	%r1325, %r1555, 16807;
	and.b32  	%r1555, %r1325, 2147483647;
	add.s32 	%r1326, %r1567, 1;
	rem.u32 	%r1322, %r1555, %r1326;
	// begin inline asm
	nanosleep.u32 %r1322;
	// end inline asm
	shr.u32 	%r1567, %r1567, 1;
	// begin inline asm
	ld.relaxed.gpu.v2.u32 {%r1565, %r1566}, [%rd543];
	// end inline asm
	bra.uni 	$L__BB4_119;
$L__BB4_121:
	setp.eq.s32 	%p431, %r1565, 101;
	mov.b32 	%r1305, -1;
	vote.sync.ballot.b32 	%r1306, %p431, %r1305;
	and.b32  	%r1307, %r1306, %r1154;
	or.b32  	%r1308, %r1307, -2147483648;
	add.s32 	%r1309, %r1308, -1;
	not.b32 	%r1310, %r1308;
	and.b32  	%r1311, %r1310, %r1309;
	popc.b32 	%r1284, %r1311;
	mov.b32 	%r1283, 1;
	// begin inline asm
	shfl.sync.down.b32 %r1281, %r1566, %r1283, %r1284, %r1305;
	// end inline asm
	setp.lt.s32 	%p433, %r1046, %r1284;
	selp.b32 	%r1312, %r1281, 0, %p433;
	add.s32 	%r1287, %r1312, %r1566;
	mov.b32 	%r1288, 2;
	// begin inline asm
	shfl.sync.down.b32 %r1286, %r1287, %r1288, %r1284, %r1305;
	// end inline asm
	setp.gt.s32 	%p434, %r1188, %r1284;
	selp.b32 	%r1314, 0, %r1286, %p434;
	add.s32 	%r1292, %r1287, %r1314;
	mov.b32 	%r1293, 4;
	// begin inline asm
	shfl.sync.down.b32 %r1291, %r1292, %r1293, %r1284, %r1305;
	// end inline asm
	setp.gt.s32 	%p435, %r1190, %r1284;
	selp.b32 	%r1316, 0, %r1291, %p435;
	add.s32 	%r1297, %r1292, %r1316;
	mov.b32 	%r1298, 8;
	// begin inline asm
	shfl.sync.down.b32 %r1296, %r1297, %r1298, %r1284, %r1305;
	// end inline asm
	setp.gt.s32 	%p436, %r1192, %r1284;
	selp.b32 	%r1318, 0, %r1296, %p436;
	add.s32 	%r1302, %r1297, %r1318;
	mov.b32 	%r1303, 16;
	// begin inline asm
	shfl.sync.down.b32 %r1301, %r1302, %r1303, %r1284, %r1305;
	// end inline asm
	setp.gt.s32 	%p437, %r1194, %r1284;
	selp.b32 	%r1320, 0, %r1301, %p437;
	add.s32 	%r1321, %r1320, %r1561;
	add.s32 	%r1561, %r1321, %r1302;
	add.s32 	%r1563, %r1563, -32;
	bra.uni 	$L__BB4_117;
$L__BB4_122:
	setp.ne.s32 	%p367, %r1572, 0;
	@%p367 bra 	$L__BB4_124;
	add.s32 	%r1199, %r1561, %r130;
	add.s64 	%rd449, %rd52, 256;
	mov.b32 	%r1198, 101;
	// begin inline asm
	st.relaxed.gpu.v2.u32 [%rd449], {%r1198, %r1199};
	// end inline asm
	st.shared.u32 	[_ZZN3cub18CUB_300001_SM_10006detail6select23DeviceSelectSweepKernelINS2_10policy_hubIjjiLb0ELNS0_10SelectImplE0EE10Policy1000EPKjS9_PjPiNS0_13ScanTileStateIiLb1EEENS0_8NullTypeESE_iNS2_19streaming_context_tIlLb1EEELS5_0EEEvT0_T1_T2_T3_T4_T5_T6_T7_iT8_NS1_7vsmem_tEE19static_temp_storage+100], %r1561;
	st.shared.u32 	[_ZZN3cub18CUB_300001_SM_10006detail6select23DeviceSelectSweepKernelINS2_10policy_hubIjjiLb0ELNS0_10SelectImplE0EE10Policy1000EPKjS9_PjPiNS0_13ScanTileStateIiLb1EEENS0_8NullTypeESE_iNS2_19streaming_context_tIlLb1EEELS5_0EEEvT0_T1_T2_T3_T4_T5_T6_T7_iT8_NS1_7vsmem_tEE19static_temp_storage+104], %r1199;
$L__BB4_124:
	setp.ne.s32 	%p368, %r1046, 0;
	mov.u32 	%r1568, %r132;
	@%p368 bra 	$L__BB4_126;
	st.shared.u32 	[_ZZN3cub18CUB_300001_SM_10006detail6select23DeviceSelectSweepKernelINS2_10policy_hubIjjiLb0ELNS0_10SelectImplE0EE10Policy1000EPKjS9_PjPiNS0_13ScanTileStateIiLb1EEENS0_8NullTypeESE_iNS2_19streaming_context_tIlLb1EEELS5_0EEEvT0_T1_T2_T3_T4_T5_T6_T7_iT8_NS1_7vsmem_tEE19static_temp_storage+80], %r1561;
	mov.u32 	%r1568, %r1561;
$L__BB4_126:
	mov.u64 	%rd55, %rd201;
	bar.sync 	0;
	setp.eq.s32 	%p369, %r1572, 0;
	ld.shared.u32 	%r1200, [_ZZN3cub18CUB_300001_SM_10006detail6select23DeviceSelectSweepKernelINS2_10policy_hubIjjiLb0ELNS0_10SelectImplE0EE10Policy1000EPKjS9_PjPiNS0_13ScanTileStateIiLb1EEENS0_8NullTypeESE_iNS2_19streaming_context_tIlLb1EEELS5_0EEEvT0_T1_T2_T3_T4_T5_T6_T7_iT8_NS1_7vsmem_tEE19static_temp_storage+80];
	selp.b32 	%r1201, 0, %r1200, %p369;
	add.s32 	%r169, %r1201, %r1568;
	setp.ne.s32 	%p370, %r104, 0;
	selp.u32 	%r1202, 1, 0, %p370;
	add.s32 	%r170, %r169, %r1202;
	setp.ne.s32 	%p371, %r105, 0;
	selp.u32 	%r1203, 1, 0, %p371;
	add.s32 	%r1204, %r1203, %r1202;
	add.s32 	%r171, %r1204, %r169;
	setp.ne.s32 	%p372, %r106, 0;
	selp.u32 	%r1205, 1, 0, %p372;
	add.s32 	%r172, %r171, %r1205;
	setp.ne.s32 	%p373, %r107, 0;
	selp.u32 	%r1206, 1, 0, %p373;
	add.s32 	%r173, %r172, %r1206;
	add.s32 	%r174, %r118, %r169;
	add.s32 	%r175, %r119, %r169;
	add.s32 	%r176, %r120, %r169;
	add.s32 	%r177, %r121, %r169;
	add.s32 	%r178, %r122, %r169;
	add.s32 	%r179, %r123, %r169;
	add.s32 	%r180, %r124, %r169;
	add.s32 	%r181, %r125, %r169;
	setp.ne.s32 	%p374, %r116, 0;
	selp.u32 	%r1207, 1, 0, %p374;
	add.s32 	%r182, %r181, %r1207;
	ld.shared.u32 	%r183, [_ZZN3cub18CUB_300001_SM_10006detail6select23DeviceSelectSweepKernelINS2_10policy_hubIjjiLb0ELNS0_10SelectImplE0EE10Policy1000EPKjS9_PjPiNS0_13ScanTileStateIiLb1EEENS0_8NullTypeESE_iNS2_19streaming_context_tIlLb1EEELS5_0EEEvT0_T1_T2_T3_T4_T5_T6_T7_iT8_NS1_7vsmem_tEE19static_temp_storage+108];
	ld.shared.u32 	%r184, [_ZZN3cub18CUB_300001_SM_10006detail6select23DeviceSelectSweepKernelINS2_10policy_hubIjjiLb0ELNS0_10SelectImplE0EE10Policy1000EPKjS9_PjPiNS0_13ScanTileStateIiLb1EEENS0_8NullTypeESE_iNS2_19streaming_context_tIlLb1EEELS5_0EEEvT0_T1_T2_T3_T4_T5_T6_T7_iT8_NS1_7vsmem_tEE19static_temp_storage+100];
	setp.gt.s32 	%p375, %r183, 512;
	@%p375 bra 	$L__BB4_183;
	setp.ne.s32 	%p376, %r104, 0;
	ld.param.u8 	%rs3, [%rd55];
	ld.param.u64 	%rd450, [%rd55+24];
	cvta.to.global.u64 	%rd56, %rd450;
	@%p376 bra 	$L__BB4_128;
	bra.uni 	$L__BB4_131;
$L__BB4_128:
	setp.ne.s16 	%p377, %rs3, 0;
	mov.b64 	%rd683, 0;
	@%p377 bra 	$L__BB4_130;
	ld.global.u64 	%rd683, [%rd56];
$L__BB4_130:
	cvt.s64.s32 	%rd452, %r169;
	add.s64 	%rd453, %rd683, %rd452;
	shl.b64 	%rd454, %rd453, 2;
	add.s64 	%rd455, %rd4, %rd454;
	st.global.u32 	[%rd455], %r90;
$L__BB4_131:
	setp.eq.s32 	%p378, %r105, 0;
	@%p378 bra 	$L__BB4_135;
	setp.ne.s16 	%p379, %rs3, 0;
	mov.b64 	%rd684, 0;
	@%p379 bra 	$L__BB4_134;
	ld.global.u64 	%rd684, [%rd56];
$L__BB4_134:
	cvt.s64.s32 	%rd457, %r170;
	add.s64 	%rd458, %rd684, %rd457;
	shl.b64 	%rd459, %rd458, 2;
	add.s64 	%rd460, %rd4, %rd459;
	st.global.u32 	[%rd460], %r91;
$L__BB4_135:
	setp.eq.s32 	%p380, %r106, 0;
	@%p380 bra 	$L__BB4_139;
	setp.ne.s16 	%p381, %rs3, 0;
	mov.b64 	%rd685, 0;
	@%p381 bra 	$L__BB4_138;
	ld.global.u64 	%rd685, [%rd56];
$L__BB4_138:
	cvt.s64.s32 	%rd462, %r171;
	add.s64 	%rd463, %rd685, %rd462;
	shl.b64 	%rd464, %rd463, 2;
	add.s64 	%rd465, %rd4, %rd464;
	st.global.u32 	[%rd465], %r92;
$L__BB4_139:
	setp.eq.s32 	%p382, %r107, 0;
	@%p382 bra 	$L__BB4_143;
	setp.ne.s16 	%p383, %rs3, 0;
	mov.b64 	%rd686, 0;
	@%p383 bra 	$L__BB4_142;
	ld.global.u64 	%rd686, [%rd56];
$L__BB4_142:
	cvt.s64.s32 	%rd467, %r172;
	add.s64 	%rd468, %rd686, %rd467;
	shl.b64 	%rd469, %rd468, 2;
	add.s64 	%rd470, %rd4, %rd469;
	st.global.u32 	[%rd470], %r93;
$L__BB4_143:
	setp.eq.s32 	%p384, %r108, 0;
	@%p384 bra 	$L__BB4_147;
	setp.ne.s16 	%p385, %rs3, 0;
	mov.b64 	%rd687, 0;
	@%p385 bra 	$L__BB4_146;
	ld.global.u64 	%rd687, [%rd56];
$L__BB4_146:
	cvt.s64.s32 	%rd472, %r173;
	add.s64 	%rd473, %rd687, %rd472;
	shl.b64 	%rd474, %rd473, 2;
	add.s64 	%rd475, %rd4, %rd474;
	st.global.u32 	[%rd475], %r94;
$L__BB4_147:
	setp.eq.s32 	%p386, %r109, 0;
	@%p386 bra 	$L__BB4_151;
	setp.ne.s16 	%p387, %rs3, 0;
	mov.b64 	%rd688, 0;
	@%p387 bra 	$L__BB4_150;
	ld.global.u64 	%rd688, [%rd56];
$L__BB4_150:
	cvt.s64.s32 	%rd477, %r174;
	add.s64 	%rd478, %rd688, %rd477;
	shl.b64 	%rd479, %rd478, 2;
	add.s64 	%rd480, %rd4, %rd479;
	st.global.u32 	[%rd480], %r95;
$L__BB4_151:
	setp.eq.s32 	%p388, %r110, 0;
	@%p388 bra 	$L__BB4_155;
	setp.ne.s16 	%p389, %rs3, 0;
	mov.b64 	%rd689, 0;
	@%p389 bra 	$L__BB4_154;
	ld.global.u64 	%rd689, [%rd56];
$L__BB4_154:
	cvt.s64.s32 	%rd482, %r175;
	add.s64 	%rd483, %rd689, %rd482;
	shl.b64 	%rd484, %rd483, 2;
	add.s64 	%rd485, %rd4, %rd484;
	st.global.u32 	[%rd485], %r96;
$L__BB4_155:
	setp.eq.s32 	%p390, %r111, 0;
	@%p390 bra 	$L__BB4_159;
	setp.ne.s16 	%p391, %rs3, 0;
	mov.b64 	%rd690, 0;
	@%p391 bra 	$L__BB4_158;
	ld.global.u64 	%rd690, [%rd56];
$L__BB4_158:
	cvt.s64.s32 	%rd487, %r176;
	add.s64 	%rd488, %rd690, %rd487;
	shl.b64 	%rd489, %rd488, 2;
	add.s64 	%rd490, %rd4, %rd489;
	st.global.u32 	[%rd490], %r97;
$L__BB4_159:
	setp.eq.s32 	%p392, %r112, 0;
	@%p392 bra 	$L__BB4_163;
	setp.ne.s16 	%p393, %rs3, 0;
	mov.b64 	%rd691, 0;
	@%p393 bra 	$L__BB4_162;
	ld.global.u64 	%rd691, [%rd56];
$L__BB4_162:
	cvt.s64.s32 	%rd492, %r177;
	add.s64 	%rd493, %rd691, %rd492;
	shl.b64 	%rd494, %rd493, 2;
	add.s64 	%rd495, %rd4, %rd494;
	st.global.u32 	[%rd495], %r98;
$L__BB4_163:
	setp.eq.s32 	%p394, %r113, 0;
	@%p394 bra 	$L__BB4_167;
	setp.ne.s16 	%p395, %rs3, 0;
	mov.b64 	%rd692, 0;
	@%p395 bra 	$L__BB4_166;
	ld.global.u64 	%rd692, [%rd56];
$L__BB4_166:
	cvt.s64.s32 	%rd497, %r178;
	add.s64 	%rd498, %rd692, %rd497;
	shl.b64 	%rd499, %rd498, 2;
	add.s64 	%rd500, %rd4, %rd499;
	st.global.u32 	[%rd500], %r99;
$L__BB4_167:
	setp.eq.s32 	%p396, %r114, 0;
	@%p396 bra 	$L__BB4_171;
	setp.ne.s16 	%p397, %rs3, 0;
	mov.b64 	%rd693, 0;
	@%p397 bra 	$L__BB4_170;
	ld.global.u64 	%rd693, [%rd56];
$L__BB4_170:
	cvt.s64.s32 	%rd502, %r179;
	add.s64 	%rd503, %rd693, %rd502;
	shl.b64 	%rd504, %rd503, 2;
	add.s64 	%rd505, %rd4, %rd504;
	st.global.u32 	[%rd505], %r100;
$L__BB4_171:
	setp.eq.s32 	%p398, %r115, 0;
	@%p398 bra 	$L__BB4_175;
	setp.ne.s16 	%p399, %rs3, 0;
	mov.b64 	%rd694, 0;
	@%p399 bra 	$L__BB4_174;
	ld.global.u64 	%rd694, [%rd56];
$L__BB4_174:
	cvt.s64.s32 	%rd507, %r180;
	add.s64 	%rd508, %rd694, %rd507;
	shl.b64 	%rd509, %rd508, 2;
	add.s64 	%rd510, %rd4, %rd509;
	st.global.u32 	[%rd510], %r101;
$L__BB4_175:
	setp.eq.s32 	%p400, %r116, 0;
	@%p400 bra 	$L__BB4_179;
	setp.ne.s16 	%p401, %rs3, 0;
	mov.b64 	%rd695, 0;
	@%p401 bra 	$L__BB4_178;
	ld.global.u64 	%rd695, [%rd56];
$L__BB4_178:
	cvt.s64.s32 	%rd512, %r181;
	add.s64 	%rd513, %rd695, %rd512;
	shl.b64 	%rd514, %rd513, 2;
	add.s64 	%rd515, %rd4, %rd514;
	st.global.u32 	[%rd515], %r102;
$L__BB4_179:
	setp.eq.s32 	%p402, %r117, 0;
	@%p402 bra 	$L__BB4_573;
	setp.ne.s16 	%p403, %rs3, 0;
	mov.b64 	%rd696, 0;
	@%p403 bra 	$L__BB4_182;
	ld.global.u64 	%rd696, [%rd56];
$L__BB4_182:
	cvt.s64.s32 	%rd517, %r182;
	add.s64 	%rd518, %rd696, %rd517;
	shl.b64 	%rd519, %rd518, 2;
	add.s64 	%rd520, %rd4, %rd519;
	st.global.u32 	[%rd520], %r103;
	bra.uni 	$L__BB4_573;
$L__BB4_183:
	setp.eq.s32 	%p404, %r104, 0;
	bar.sync 	0;
	@%p404 bra 	$L__BB4_185;
	sub.s32 	%r1208, %r169, %r184;
	shl.b32 	%r1209, %r1208, 2;
	mov.u32 	%r1210, _ZZN3cub18CUB_300001_SM_10006detail6select23DeviceSelectSweepKernelINS2_10policy_hubIjjiLb0ELNS0_10SelectImplE0EE10Policy1000EPKjS9_PjPiNS0_13ScanTileStateIiLb1EEENS0_8NullTypeESE_iNS2_19streaming_context_tIlLb1EEELS5_0EEEvT0_T1_T2_T3_T4_T5_T6_T7_iT8_NS1_7vsmem_tEE19static_temp_storage;
	add.s32 	%r1211, %r1210, %r1209;
	st.shared.u32 	[%r1211], %r90;
$L__BB4_185:
	setp.eq.s32 	%p405, %r105, 0;
	@%p405 bra 	$L__BB4_187;
	sub.s32 	%r1212, %r170, %r184;
	shl.b32 	%r1213, %r1212, 2;
	mov.u32 	%r1214, _ZZN3cub18CUB_300001_SM_10006detail6select23DeviceSelectSweepKernelINS2_10policy_hubIjjiLb0ELNS0_10SelectImplE0EE10Policy1000EPKjS9_PjPiNS0_13ScanTileStateIiLb1EEENS0_8NullTypeESE_iNS2_19streaming_context_tIlLb1EEELS5_0EEEvT0_T1_T2_T3_T4_T5_T6_T7_iT8_NS1_7vsmem_tEE19static_temp_storage;
	add.s32 	%r1215, %r1214, %r1213;
	st.shared.u32 	[%r1215], %r91;
$L__BB4_187:
	setp.eq.s32 	%p406, %r106, 0;
	@%p406 bra 	$L__BB4_189;
	sub.s32 	%r1216, %r171, %r184;
	shl.b32 	%r1217, %r1216, 2;
	mov.u32 	%r1218, _ZZN3cub18CUB_300001_SM_10006detail6select23DeviceSelectSweepKernelINS2_10policy_hubIjjiLb0ELNS0_10SelectImplE0EE10Policy1000EPKjS9_PjPiNS0_13ScanTileStateIiLb1EEENS0_8NullTypeESE_iNS2_19streaming_context_tIlLb1EEELS5_0EEEvT0_T1_T2_T3_T4_T5_T6_T7_iT8_NS1_7vsmem_tEE19static_temp_storage;
	add.s32 	%r1219, %r1218, %r1217;
	st.shared.u32 	[%r1219], %r92;
$L__BB4_189:
	setp.eq.s32 	%p407, %r107, 0;
	@%p407 bra 	$L__BB4_191;
	sub.s32 	%r1220, %r172, %r184;
	shl.b32 	%r1221, %r1220, 2;
	mov.u32 	%r1222, _ZZN3cub18CUB_300001_SM_10006detail6select23DeviceSelectSweepKernelINS2_10policy_hubIjjiLb0ELNS0_10SelectImplE0EE10Policy1000EPKjS9_PjPiNS0_13ScanTileStateIiLb1EEENS0_8NullTypeESE_iNS2_19streaming_context_tIlLb1EEELS5_0EEEvT0_T1_T2_T3_T4_T5_T6_T7_iT8_NS1_7vsmem_tEE19static_temp_storage;
	add.s32 	%r1223, %r1222, %r1221;
	st.shared.u32 	[%r1223], %r93;
$L__BB4_191:
	setp.eq.s32 	%p408, %r108, 0;
	@%p408 bra 	$L__BB4_193;
	sub.s32 	%r1224, %r173, %r184;
	shl.b32 	%r1225, %r1224, 2;
	mov.u32 	%r1226, _ZZN3cub18CUB_300001_SM_10006detail6select23DeviceSelectSweepKernelINS2_10policy_hubIjjiLb0ELNS0_10SelectImplE0EE10Policy1000EPKjS9_PjPiNS0_13ScanTileStateIiLb1EEENS0_8NullTypeESE_iNS2_19streaming_context_tIlLb1EEELS5_0EEEvT0_T1_T2_T3_T4_T5_T6_T7_iT8_NS1_7vsmem_tEE19static_temp_storage;
	add.s32 	%r1227, %r1226, %r1225;
	st.shared.u32 	[%r1227], %r94;
$L__BB4_193:
	setp.eq.s32 	%p409, %r109, 0;
	@%p409 bra 	$L__BB4_195;
	sub.s32 	%r1228, %r174, %r184;
	shl.b32 	%r1229, %r1228, 2;
	mov.u32 	%r1230, _ZZN3cub18CUB_300001_SM_10006detail6select23DeviceSelectSweepKernelINS2_10policy_hubIjjiLb0ELNS0_10SelectImplE0EE10Policy1000EPKjS9_PjPiNS0_13ScanTileStateIiLb1EEENS0_8NullTypeESE_iNS2_19streaming_context_tIlLb1EEELS5_0EEEvT0_T1_T2_T3_T4_T5_T6_T7_iT8_NS1_7vsmem_tEE19static_temp_storage;
	add.s32 	%r1231, %r1230, %r1229;
	st.shared.u32 	[%r1231], %r95;
$L__BB4_195:
	setp.eq.s32 	%p410, %r110, 0;
	@%p410 bra 	$L__BB4_197;
	sub.s32 	%r1232, %r175, %r184;
	shl.b32 	%r1233, %r1232, 2;
	mov.u32 	%r1234, _ZZN3cub18CUB_300001_SM_10006detail6select23DeviceSelectSweepKernelINS2_10policy_hubIjjiLb0ELNS0_10SelectImplE0EE10Policy1000EPKjS9_PjPiNS0_13ScanTileStateIiLb1EEENS0_8NullTypeESE_iNS2_19streaming_context_tIlLb1EEELS5_0EEEvT0_T1_T2_T3_T4_T5_T6_T7_iT8_NS1_7vsmem_tEE19static_temp_storage;
	add.s32 	%r1235, %r1234, %r1233;
	st.shared.u32 	[%r1235], %r96;
$L__BB4_197:
	setp.eq.s32 	%p411, %r111, 0;
	@%p411 bra 	$L__BB4_199;
	sub.s32 	%r1236, %r176, %r184;
	shl.b32 	%r1237, %r1236, 2;
	mov.u32 	%r1238, _ZZN3cub18CUB_300001_SM_10006detail6select23DeviceSelectSweepKernelINS2_10policy_hubIjjiLb0ELNS0_10SelectImplE0EE10Policy1000EPKjS9_PjPiNS0_13ScanTileStateIiLb1EEENS0_8NullTypeESE_iNS2_19streaming_context_tIlLb1EEELS5_0EEEvT0_T1_T2_T3_T4_T5_T6_T7_iT8_NS1_7vsmem_tEE19static_temp_storage;
	add.s32 	%r1239, %r1238, %r1237;
	st.shared.u32 	[%r1239], %r97;
$L__BB4_199:
	setp.eq.s32 	%p412, %r112, 0;
	@%p412 bra 	$L__BB4_201;
	sub.s32 	%r1240, %r177, %r184;
	shl.b32 	%r1241, %r1240, 2;
	mov.u32 	%r1242, _ZZN3cub18CUB_300001_SM_10006detail6select23DeviceSelectSweepKernelINS2_10policy_hubIjjiLb0ELNS0_10SelectImplE0EE10Policy1000EPKjS9_PjPiNS0_13ScanTileStateIiLb1EEENS0_8NullTypeESE_iNS2_19streaming_context_tIlLb1EEELS5_0EEEvT0_T1_T2_T3_T4_T5_T6_T7_iT8_NS1_7vsmem_tEE19static_temp_storage;
	add.s32 	%r1243, %r1242, %r1241;
	st.shared.u32 	[%r1243], %r98;
$L__BB4_201:
	setp.eq.s32 	%p413, %r113, 0;
	@%p413 bra 	$L__BB4_203;
	sub.s32 	%r1244, %r178, %r184;
	shl.b32 	%r1245, %r1244, 2;
	mov.u32 	%r1246, _ZZN3cub18CUB_300001_SM_10006detail6select23DeviceSelectSweepKernelINS2_10policy_hubIjjiLb0ELNS0_10SelectImplE0EE10Policy1000EPKjS9_PjPiNS0_13ScanTileStateIiLb1EEENS0_8NullTypeESE_iNS2_19streaming_context_tIlLb1EEELS5_0EEEvT0_T1_T2_T3_T4_T5_T6_T7_iT8_NS1_7vsmem_tEE19static_temp_storage;
	add.s32 	%r1247, %r1246, %r1245;
	st.shared.u32 	[%r1247], %r99;
$L__BB4_203:
	setp.eq.s32 	%p414, %r114, 0;
	@%p414 bra 	$L__BB4_205;
	sub.s32 	%r1248, %r179, %r184;
	shl.b32 	%r1249, %r1248, 2;
	mov.u32 	%r1250, _ZZN3cub18CUB_300001_SM_10006detail6select23DeviceSelectSweepKernelINS2_10policy_hubIjjiLb0ELNS0_10SelectImplE0EE10Policy1000EPKjS9_PjPiNS0_13ScanTileStateIiLb1EEENS0_8NullTypeESE_iNS2_19streaming_context_tIlLb1EEELS5_0EEEvT0_T1_T2_T3_T4_T5_T6_T7_iT8_NS1_7vsmem_tEE19static_temp_storage;
	add.s32 	%r1251, %r1250, %r1249;
	st.shared.u32 	[%r1251], %r100;
$L__BB4_205:
	setp.eq.s32 	%p415, %r115, 0;
	@%p415 bra 	$L__BB4_207;
	sub.s32 	%r1252, %r180, %r184;
	shl.b32 	%r1253, %r1252, 2;
	mov.u32 	%r1254, _ZZN3cub18CUB_300001_SM_10006detail6select23DeviceSelectSweepKernelINS2_10policy_hubIjjiLb0ELNS0_10SelectImplE0EE10Policy1000EPKjS9_PjPiNS0_13ScanTileStateIiLb1EEENS0_8NullTypeESE_iNS2_19streaming_context_tIlLb1EEELS5_0EEEvT0_T1_T2_T3_T4_T5_T6_T7_iT8_NS1_7vsmem_tEE19static_temp_storage;
	add.s32 	%r1255, %r1254, %r1253;
	st.shared.u32 	[%r1255], %r101;
$L__BB4_207:
	setp.eq.s32 	%p416, %r116, 0;
	@%p416 bra 	$L__BB4_209;
	sub.s32 	%r1256, %r181, %r184;
	shl.b32 	%r1257, %r1256, 2;
	mov.u32 	%r1258, _ZZN3cub18CUB_300001_SM_10006detail6select23DeviceSelectSweepKernelINS2_10policy_hubIjjiLb0ELNS0_10SelectImplE0EE10Policy1000EPKjS9_PjPiNS0_13ScanTileStateIiLb1EEENS0_8NullTypeESE_iNS2_19streaming_context_tIlLb1EEELS5_0EEEvT0_T1_T2_T3_T4_T5_T6_T7_iT8_NS1_7vsmem_tEE19static_temp_storage;
	add.s32 	%r1259, %r1258, %r1257;
	st.shared.u32 	[%r1259], %r102;
$L__BB4_209:
	setp.eq.s32 	%p417, %r117, 0;
	@%p417 bra 	$L__BB4_211;
	sub.s32 	%r1260, %r182, %r184;
	shl.b32 	%r1261, %r1260, 2;
	mov.u32 	%r1262, _ZZN3cub18CUB_300001_SM_10006detail6select23DeviceSelectSweepKernelINS2_10policy_hubIjjiLb0ELNS0_10SelectImplE0EE10Policy1000EPKjS9_PjPiNS0_13ScanTileStateIiLb1EEENS0_8NullTypeESE_iNS2_19streaming_context_tIlLb1EEELS5_0EEEvT0_T1_T2_T3_T4_T5_T6_T7_iT8_NS1_7vsmem_tEE19static_temp_storage;
	add.s32 	%r1263, %r1262, %r1261;
	st.shared.u32 	[%r1263], %r103;
$L__BB4_211:
	bar.sync 	0;
	setp.ge.s32 	%p418, %r1572, %r183;
	@%p418 bra 	$L__BB4_573;
	ld.param.u8 	%rs4, [%rd55];
	ld.param.u64 	%rd521, [%rd55+24];
	cvta.to.global.u64 	%rd57, %rd521;
	not.b32 	%r1264, %r1572;
	add.s32 	%r185, %r183, %r1264;
	and.b32  	%r1265, %r185, 1536;
	setp.eq.s32 	%p419, %r1265, 1536;
	@%p419 bra 	$L__BB4_217;
	shr.u32 	%r1266, %r185, 9;
	add.s32 	%r1267, %r1266, 1;
	and.b32  	%r1268, %r1267, 3;
	add.s32 	%r1571, %r1572, %r184;
	shl.b32 	%r1269, %r1572, 2;
	mov.u32 	%r1270, _ZZN3cub18CUB_300001_SM_10006detail6select23DeviceSelectSweepKernelINS2_10policy_hubIjjiLb0ELNS0_10SelectImplE0EE10Policy1000EPKjS9_PjPiNS0_13ScanTileStateIiLb1EEENS0_8NullTypeESE_iNS2_19streaming_context_tIlLb1EEELS5_0EEEvT0_T1_T2_T3_T4_T5_T6_T7_iT8_NS1_7vsmem_tEE19static_temp_storage;
	add.s32 	%r1570, %r1270, %r1269;
	neg.s32 	%r1569, %r1268;
	shl.b32 	%r1271, %r1267, 9;
	and.b32  	%r1272, %r1271, 1536;
	add.s32 	%r1572, %r1572, %r1272;
$L__BB4_214:
	.pragma "nounroll";
	setp.ne.s16 	%p420, %rs4, 0;
	ld.shared.u32 	%r193, [%r1570];
	mov.b64 	%rd678, 0;
	@%p420 bra 	$L__BB4_216;
	ld.global.u64 	%rd678, [%rd57];
$L__BB4_216:
	cvt.s64.s32 	%rd523, %r1571;
	add.s64 	%rd524, %rd678, %rd523;
	shl.b64 	%rd525, %rd524, 2;
	add.s64 	%rd526, %rd4, %rd525;
	st.global.u32 	[%rd526], %r193;
	add.s32 	%r1571, %r1571, 512;
	add.s32 	%r1570, %r1570, 2048;
	add.s32 	%r1569, %r1569, 1;
	setp.ne.s32 	%p421, %r1569, 0;
	@%p421 bra 	$L__BB4_214;
$L__BB4_217:
	setp.lt.u32 	%p422, %r185, 1536;
	@%p422 bra 	$L__BB4_573;
	add.s32 	%r1574, %r1572, %r184;
	shl.b32 	%r1273, %r1572, 2;
	mov.u32 	%r1274, _ZZN3cub18CUB_300001_SM_10006detail6select23DeviceSelectSweepKernelINS2_10policy_hubIjjiLb0ELNS0_10SelectImplE0EE10Policy1000EPKjS9_PjPiNS0_13ScanTileStateIiLb1EEENS0_8NullTypeESE_iNS2_19streaming_context_tIlLb1EEELS5_0EEEvT0_T1_T2_T3_T4_T5_T6_T7_iT8_NS1_7vsmem_tEE19static_temp_storage;
	add.s32 	%r1275, %r1273, %r1274;
	add.s32 	%r1573, %r1275, 4096;
$L__BB4_219:
	setp.ne.s16 	%p423, %rs4, 0;
	cvt.s64.s32 	%rd60, %r1574;
	ld.shared.u32 	%r203, [%r1573+-4096];
	mov.b64 	%rd679, 0;
	@%p423 bra 	$L__BB4_221;
	ld.global.u64 	%rd679, [%rd57];
$L__BB4_221:
	setp.ne.s16 	%p424, %rs4, 0;
	add.s64 	%rd529, %rd679, %rd60;
	shl.b64 	%rd530, %rd529, 2;
	add.s64 	%rd531, %rd4, %rd530;
	st.global.u32 	[%rd531], %r203;
	ld.shared.u32 	%r204, [%r1573+-2048];
	mov.b64 	%rd680, 0;
	@%p424 bra 	$L__BB4_223;
	ld.global.u64 	%rd680, [%rd57];
$L__BB4_223:
	setp.ne.s16 	%p425, %rs4, 0;
	add.s64 	%rd533, %rd680, %rd60;
	shl.b64 	%rd534, %rd533, 2;
	add.s64 	%rd535, %rd4, %rd534;
	st.global.u32 	[%rd535+2048], %r204;
	ld.shared.u32 	%r205, [%r1573];
	mov.b64 	%rd681, 0;
	@%p425 bra 	$L__BB4_225;
	ld.global.u64 	%rd681, [%rd57];
$L__BB4_225:
	setp.ne.s16 	%p426, %rs4, 0;
	add.s64 	%rd537, %rd681, %rd60;
	shl.b64 	%rd538, %rd537, 2;
	add.s64 	%rd539, %rd4, %rd538;
	st.global.u32 	[%rd539+4096], %r205;
	ld.shared.u32 	%r206, [%r1573+2048];
	mov.b64 	%rd682, 0;
	@%p426 bra 	$L__BB4_227;
	ld.global.u64 	%rd682, [%rd57];
$L__BB4_227:
	cvt.u32.u64 	%r1276, %rd60;
	add.s64 	%rd540, %rd682, %rd60;
	shl.b64 	%rd541, %rd540, 2;
	add.s64 	%rd542, %rd4, %rd541;
	st.global.u32 	[%rd542+6144], %r206;
	add.s32 	%r1572, %r1572, 2048;
	add.s32 	%r1574, %r1276, 2048;
	add.s32 	%r1573, %r1573, 8192;
	setp.lt.s32 	%p427, %r1572, %r183;
	@%p427 bra 	$L__BB4_219;
	bra.uni 	$L__BB4_573;
$L__BB4_228:
	ld.param.u32 	%r1547, [_ZN3cub18CUB_300001_SM_10006detail6select23DeviceSelectSweepKernelINS2_10policy_hubIjjiLb0ELNS0_10SelectImplE0EE10Policy1000EPKjS9_PjPiNS0_13ScanTileStateIiLb1EEENS0_8NullTypeESE_iNS2_19streaming_context_tIlLb1EEELS5_0EEEvT0_T1_T2_T3_T4_T5_T6_T7_iT8_NS1_7vsmem_tE_param_7];
	sub.s32 	%r210, %r1547, %r2;
	setp.ne.s32 	%p2, %r1555, 0;
	@%p2 bra 	$L__BB4_389;
	ld.param.u8 	%rs30, [%rd1];
	setp.eq.s16 	%p173, %rs30, 0;
	ld.param.u64 	%rd319, [%rd1+16];
	selp.b64 	%rd320, %rd319, 0, %p173;
	cvt.u64.u32 	%rd97, %r2;
	add.s64 	%rd321, %rd320, %rd97;
	mov.u32 	%r1606, %tid.x;
	mul.lo.s32 	%r835, %r1606, 14;
	setp.ge.s32 	%p174, %r835, %r210;
	cvt.u64.u32 	%rd98, %r835;
	add.s64 	%rd322, %rd321, %rd98;
	shl.b64 	%rd323, %rd322, 2;
	add.s64 	%rd99, %rd2, %rd323;
	@%p174 bra 	$L__BB4_231;
	ld.global.u32 	%r1576, [%rd99];
$L__BB4_231:
	cvt.u32.u64 	%r837, %rd98;
	add.s32 	%r214, %r837, 1;
	setp.ge.s32 	%p175, %r214, %r210;
	@%p175 bra 	$L__BB4_233;
	ld.global.u32 	%r1577, [%rd99+4];
$L__BB4_233:
	add.s32 	%r217, %r837, 2;
	setp.ge.s32 	%p176, %r217, %r210;
	@%p176 bra 	$L__BB4_235;
	ld.global.u32 	%r1578, [%rd99+8];
$L__BB4_235:
	add.s32 	%r220, %r837, 3;
	setp.ge.s32 	%p177, %r220, %r210;
	@%p177 bra 	$L__BB4_237;
	ld.global.u32 	%r1579, [%rd99+12];
$L__BB4_237:
	add.s32 	%r223, %r837, 4;
	setp.ge.s32 	%p178, %r223, %r210;
	@%p178 bra 	$L__BB4_239;
	ld.global.u32 	%r1580, [%rd99+16];
$L__BB4_239:
	add.s32 	%r226, %r837, 5;
	setp.ge.s32 	%p179, %r226, %r210;
	@%p179 bra 	$L__BB4_241;
	ld.global.u32 	%r1581, [%rd99+20];
$L__BB4_241:
	add.s32 	%r229, %r837, 6;
	setp.ge.s32 	%p180, %r229, %r210;
	@%p180 bra 	$L__BB4_243;
	ld.global.u32 	%r1582, [%rd99+24];
$L__BB4_243:
	add.s32 	%r232, %r837, 7;
	setp.ge.s32 	%p181, %r232, %r210;
	@%p181 bra 	$L__BB4_245;
	ld.global.u32 	%r1583, [%rd99+28];
$L__BB4_245:
	add.s32 	%r235, %r837, 8;
	setp.ge.s32 	%p182, %r235, %r210;
	@%p182 bra 	$L__BB4_247;
	ld.global.u32 	%r1584, [%rd99+32];
$L__BB4_247:
	add.s32 	%r238, %r837, 9;
	setp.ge.s32 	%p183, %r238, %r210;
	@%p183 bra 	$L__BB4_249;
	ld.global.u32 	%r1585, [%rd99+36];
$L__BB4_249:
	add.s32 	%r241, %r837, 10;
	setp.ge.s32 	%p184, %r241, %r210;
	@%p184 bra 	$L__BB4_251;
	ld.global.u32 	%r1586, [%rd99+40];
$L__BB4_251:
	add.s32 	%r244, %r837, 11;
	setp.ge.s32 	%p185, %r244, %r210;
	@%p185 bra 	$L__BB4_253;
	ld.global.u32 	%r1587, [%rd99+44];
$L__BB4_253:
	add.s32 	%r247, %r837, 12;
	setp.ge.s32 	%p186, %r247, %r210;
	@%p186 bra 	$L__BB4_255;
	ld.global.u32 	%r1588, [%rd99+48];
$L__BB4_255:
	add.s32 	%r250, %r837, 13;
	setp.ge.s32 	%p187, %r250, %r210;
	@%p187 bra 	$L__BB4_257;
	ld.global.u32 	%r1589, [%rd99+52];
$L__BB4_257:
	setp.ge.s32 	%p188, %r837, %r210;
	bar.sync 	0;
	setp.eq.s16 	%p189, %rs30, 0;
	selp.b64 	%rd325, %rd319, 0, %p189;
	add.s64 	%rd326, %rd325, %rd97;
	add.s64 	%rd327, %rd326, %rd98;
	shl.b64 	%rd328, %rd327, 2;
	add.s64 	%rd100, %rd3, %rd328;
	mov.b32 	%r1590, 1;
	@%p188 bra 	$L__BB4_259;
	ld.global.u32 	%r864, [%rd100];
	setp.ne.s32 	%p190, %r864, 0;
	selp.u32 	%r1590, 1, 0, %p190;
$L__BB4_259:
	setp.ge.s32 	%p191, %r214, %r210;
	mov.b32 	%r1591, 1;
	@%p191 bra 	$L__BB4_261;
	ld.global.u32 	%r866, [%rd100+4];
	setp.ne.s32 	%p192, %r866, 0;
	selp.u32 	%r1591, 1, 0, %p192;
$L__BB4_261:
	setp.ge.s32 	%p193, %r217, %r210;
	mov.b32 	%r1592, 1;
	@%p193 bra 	$L__BB4_263;
	ld.global.u32 	%r868, [%rd100+8];
	setp.ne.s32 	%p194, %r868, 0;
	selp.u32 	%r1592, 1, 0, %p194;
$L__BB4_263:
	setp.ge.s32 	%p195, %r220, %r210;
	mov.b32 	%r1593, 1;
	@%p195 bra 	$L__BB4_265;
	ld.global.u32 	%r870, [%rd100+12];
	setp.ne.s32 	%p196, %r870, 0;
	selp.u32 	%r1593, 1, 0, %p196;
$L__BB4_265:
	setp.ge.s32 	%p197, %r223, %r210;
	mov.b32 	%r1594, 1;
	@%p197 bra 	$L__BB4_267;
	ld.global.u32 	%r872, [%rd100+16];
	setp.ne.s32 	%p198, %r872, 0;
	selp.u32 	%r1594, 1, 0, %p198;
$L__BB4_267:
	setp.ge.s32 	%p199, %r226, %r210;
	mov.b32 	%r1595, 1;
	@%p199 bra 	$L__BB4_269;
	ld.global.u32 	%r874, [%rd100+20];
	setp.ne.s32 	%p200, %r874, 0;
	selp.u32 	%r1595, 1, 0, %p200;
$L__BB4_269:
	setp.ge.s32 	%p201, %r229, %r210;
	mov.b32 	%r1596, 1;
	@%p201 bra 	$L__BB4_271;
	ld.global.u32 	%r876, [%rd100+24];
	setp.ne.s32 	%p202, %r876, 0;
	selp.u32 	%r1596, 1, 0, %p202;
$L__BB4_271:
	setp.ge.s32 	%p203, %r232, %r210;
	mov.b32 	%r1597, 1;
	@%p203 bra 	$L__BB4_273;
	ld.global.u32 	%r878, [%rd100+28];
	setp.ne.s32 	%p204, %r878, 0;
	selp.u32 	%r1597, 1, 0, %p204;
$L__BB4_273:
	setp.ge.s32 	%p205, %r235, %r210;
	mov.b32 	%r1598, 1;
	@%p205 bra 	$L__BB4_275;
	ld.global.u32 	%r880, [%rd100+32];
	setp.ne.s32 	%p206, %r880, 0;
	selp.u32 	%r1598, 1, 0, %p206;
$L__BB4_275:
	setp.ge.s32 	%p207, %r238, %r210;
	mov.b32 	%r1599, 1;
	@%p207 bra 	$L__BB4_277;
	ld.global.u32 	%r882, [%rd100+36];
	setp.ne.s32 	%p208, %r882, 0;
	selp.u32 	%r1599, 1, 0, %p208;
$L__BB4_277:
	setp.ge.s32 	%p209, %r241, %r210;
	mov.b32 	%r1600, 1;
	@%p209 bra 	$L__BB4_279;
	ld.global.u32 	%r884, [%rd100+40];
	setp.ne.s32 	%p210, %r884, 0;
	selp.u32 	%r1600, 1, 0, %p210;
$L__BB4_279:
	setp.ge.s32 	%p211, %r244, %r210;
	mov.b32 	%r1601, 1;
	@%p211 bra 	$L__BB4_281;
	ld.global.u32 	%r886, [%rd100+44];
	setp.ne.s32 	%p212, %r886, 0;
	selp.u32 	%r1601, 1, 0, %p212;
$L__BB4_281:
	setp.ge.s32 	%p213, %r247, %r210;
	mov.b32 	%r1602, 1;
	@%p213 bra 	$L__BB4_283;
	ld.global.u32 	%r888, [%rd100+48];
	setp.ne.s32 	%p214, %r888, 0;
	selp.u32 	%r1602, 1, 0, %p214;
$L__BB4_283:
	setp.ge.s32 	%p215, %r250, %r210;
	mov.b32 	%r1603, 1;
	@%p215 bra 	$L__BB4_285;
	ld.global.u32 	%r890, [%rd100+52];
	setp.ne.s32 	%p216, %r890, 0;
	selp.u32 	%r1603, 1, 0, %p216;
$L__BB4_285:
	bar.sync 	0;
	add.s32 	%r281, %r1591, %r1590;
	add.s32 	%r922, %r1592, %r281;
	add.s32 	%r282, %r1593, %r922;
	add.s32 	%r283, %r1594, %r282;
	add.s32 	%r284, %r1595, %r283;
	add.s32 	%r923, %r1596, %r284;
	add.s32 	%r924, %r1597, %r923;
	add.s32 	%r925, %r1598, %r924;
	add.s32 	%r926, %r1599, %r925;
	add.s32 	%r927, %r1600, %r926;
	add.s32 	%r928, %r1601, %r927;
	add.s32 	%r929, %r1602, %r928;
	add.s32 	%r896, %r1603, %r929;
	shr.u32 	%r285, %r1606, 5;
	// begin inline asm
	mov.u32 %r891, %laneid;
	// end inline asm
	mov.b32 	%r894, 1;
	mov.b32 	%r919, 0;
	mov.b32 	%r921, -1;
	// begin inline asm
	{  .reg .s32 r0;  .reg .pred p;  shfl.sync.up.b32 r0|p, %r896, %r894, %r919, %r921;  @p add.s32 r0, r0, %r896;  mov.s32 %r892, r0;}
	// end inline asm
	mov.b32 	%r900, 2;
	// begin inline asm
	{  .reg .s32 r0;  .reg .pred p;  shfl.sync.up.b32 r0|p, %r892, %r900, %r919, %r921;  @p add.s32 r0, r0, %r892;  mov.s32 %r898, r0;}
	// end inline asm
	mov.b32 	%r906, 4;
	// begin inline asm
	{  .reg .s32 r0;  .reg .pred p;  shfl.sync.up.b32 r0|p, %r898, %r906, %r919, %r921;  @p add.s32 r0, r0, %r898;  mov.s32 %r904, r0;}
	// end inline asm
	mov.b32 	%r912, 8;
	// begin inline asm
	{  .reg .s32 r0;  .reg .pred p;  shfl.sync.up.b32 r0|p, %r904, %r912, %r919, %r921;  @p add.s32 r0, r0, %r904;  mov.s32 %r910, r0;}
	// end inline asm
	mov.b32 	%r918, 16;
	// begin inline asm
	{  .reg .s32 r0;  .reg .pred p;  shfl.sync.up.b32 r0|p, %r910, %r918, %r919, %r921;  @p add.s32 r0, r0, %r910;  mov.s32 %r916, r0;}
	// end inline asm
	setp.ne.s32 	%p217, %r891, 31;
	@%p217 bra 	$L__BB4_287;
	shl.b32 	%r930, %r285, 2;
	mov.u32 	%r931, _ZZN3cub18CUB_300001_SM_10006detail6select23DeviceSelectSweepKernelINS2_10policy_hubIjjiLb0ELNS0_10SelectImplE0EE10Policy1000EPKjS9_PjPiNS0_13ScanTileStateIiLb1EEENS0_8NullTypeESE_iNS2_19streaming_context_tIlLb1EEELS5_0EEEvT0_T1_T2_T3_T4_T5_T6_T7_iT8_NS1_7vsmem_tEE19static_temp_storage;
	add.s32 	%r932, %r931, %r930;
	st.shared.u32 	[%r932], %r916;
$L__BB4_287:
	bar.sync 	0;
	ld.shared.v4.u32 	{%r288, %r289, %r290, %r291}, [_ZZN3cub18CUB_300001_SM_10006detail6select23DeviceSelectSweepKernelINS2_10policy_hubIjjiLb0ELNS0_10SelectImplE0EE10Policy1000EPKjS9_PjPiNS0_13ScanTileStateIiLb1EEENS0_8NullTypeESE_iNS2_19streaming_context_tIlLb1EEELS5_0EEEvT0_T1_T2_T3_T4_T5_T6_T7_iT8_NS1_7vsmem_tEE19static_temp_storage];
	shr.u32 	%r933, %r1606, 5;
	add.s32 	%r934, %r289, %r288;
	setp.eq.s32 	%p218, %r933, 2;
	selp.b32 	%r935, %r934, %r288, %p218;
	add.s32 	%r936, %r934, %r290;
	setp.eq.s32 	%p219, %r933, 3;
	selp.b32 	%r937, %r936, %r935, %p219;
	add.s32 	%r938, %r936, %r291;
	setp.eq.s32 	%p220, %r933, 4;
	selp.b32 	%r939, %r938, %r937, %p220;
	ld.shared.v4.u32 	{%r292, %r293, %r294, %r295}, [_ZZN3cub18CUB_300001_SM_10006detail6select23DeviceSelectSweepKernelINS2_10policy_hubIjjiLb0ELNS0_10SelectImplE0EE10Policy1000EPKjS9_PjPiNS0_13ScanTileStateIiLb1EEENS0_8NullTypeESE_iNS2_19streaming_context_tIlLb1EEELS5_0EEEvT0_T1_T2_T3_T4_T5_T6_T7_iT8_NS1_7vsmem_tEE19static_temp_storage+16];
	add.s32 	%r940, %r938, %r292;
	setp.eq.s32 	%p221, %r933, 5;
	selp.b32 	%r941, %r940, %r939, %p221;
	add.s32 	%r942, %r940, %r293;
	setp.eq.s32 	%p222, %r933, 6;
	selp.b32 	%r943, %r942, %r941, %p222;
	add.s32 	%r944, %r942, %r294;
	setp.eq.s32 	%p223, %r933, 7;
	selp.b32 	%r945, %r944, %r943, %p223;
	add.s32 	%r946, %r944, %r295;
	setp.eq.s32 	%p224, %r933, 8;
	selp.b32 	%r947, %r946, %r945, %p224;
	ld.shared.v4.u32 	{%r296, %r297, %r298, %r299}, [_ZZN3cub18CUB_300001_SM_10006detail6select23DeviceSelectSweepKernelINS2_10policy_hubIjjiLb0ELNS0_10SelectImplE0EE10Policy1000EPKjS9_PjPiNS0_13ScanTileStateIiLb1EEENS0_8NullTypeESE_iNS2_19streaming_context_tIlLb1EEELS5_0EEEvT0_T1_T2_T3_T4_T5_T6_T7_iT8_NS1_7vsmem_tEE19static_temp_storage+32];
	add.s32 	%r948, %r946, %r296;
	setp.eq.s32 	%p225, %r933, 9;
	selp.b32 	%r949, %r948, %r947, %p225;
	add.s32 	%r950, %r948, %r297;
	setp.eq.s32 	%p226, %r933, 10;
	selp.b32 	%r951, %r950, %r949, %p226;
	add.s32 	%r952, %r950, %r298;
	setp.eq.s32 	%p227, %r933, 11;
	selp.b32 	%r953, %r952, %r951, %p227;
	add.s32 	%r954, %r952, %r299;
	setp.eq.s32 	%p228, %r933, 12;
	selp.b32 	%r955, %r954, %r953, %p228;
	ld.shared.v4.u32 	{%r300, %r301, %r302, %r303}, [_ZZN3cub18CUB_300001_SM_10006detail6select23DeviceSelectSweepKernelINS2_10policy_hubIjjiLb0ELNS0_10SelectImplE0EE10Policy1000EPKjS9_PjPiNS0_13ScanTileStateIiLb1EEENS0_8NullTypeESE_iNS2_19streaming_context_tIlLb1EEELS5_0EEEvT0_T1_T2_T3_T4_T5_T6_T7_iT8_NS1_7vsmem_tEE19static_temp_storage+48];
	add.s32 	%r956, %r954, %r300;
	setp.eq.s32 	%p229, %r933, 13;
	selp.b32 	%r957, %r956, %r955, %p229;
	add.s32 	%r958, %r956, %r301;
	setp.eq.s32 	%p230, %r933, 14;
	selp.b32 	%r959, %r958, %r957, %p230;
	add.s32 	%r960, %r958, %r302;
	setp.eq.s32 	%p231, %r933, 15;
	selp.b32 	%r961, %r960, %r959, %p231;
	setp.lt.u32 	%p232, %r1606, 32;
	selp.b32 	%r962, 0, %r961, %p232;
	setp.eq.s32 	%p233, %r891, 0;
	add.s32 	%r963, %r1596, %r284;
	add.s32 	%r964, %r1597, %r963;
	add.s32 	%r965, %r1598, %r964;
	add.s32 	%r966, %r1599, %r965;
	add.s32 	%r967, %r1600, %r966;
	add.s32 	%r968, %r1601, %r967;
	add.s32 	%r969, %r1602, %r968;
	add.s32 	%r970, %r1603, %r969;
	sub.s32 	%r971, %r916, %r970;
	selp.b32 	%r972, 0, %r971, %p233;
	add.s32 	%r304, %r962, %r972;
	add.s32 	%r305, %r304, %r1590;
	add.s32 	%r306, %r281, %r304;
	add.s32 	%r307, %r306, %r1592;
	add.s32 	%r308, %r282, %r304;
	add.s32 	%r309, %r283, %r304;
	add.s32 	%r310, %r284, %r304;
	add.s32 	%r311, %r963, %r304;
	add.s32 	%r312, %r964, %r304;
	add.s32 	%r313, %r965, %r304;
	add.s32 	%r314, %r966, %r304;
	add.s32 	%r315, %r967, %r304;
	add.s32 	%r316, %r968, %r304;
	add.s32 	%r317, %r969, %r304;
	add.s32 	%r973, %r210, %r303;
	add.s32 	%r974, %r973, %r960;
	add.s32 	%r1658, %r974, -7168;
	setp.gt.s32 	%p234, %r1658, 512;
	@%p234 bra 	$L__BB4_344;
	mov.u64 	%rd329, %rd201;
	ld.param.u8 	%rs5, [%rd329];
	ld.param.u64 	%rd330, [%rd329+24];
	cvta.to.global.u64 	%rd101, %rd330;
	setp.ne.s32 	%p235, %r1590, 0;
	setp.lt.s32 	%p236, %r304, %r1658;
	and.pred  	%p237, %p235, %p236;
	@%p237 bra 	$L__BB4_289;
	bra.uni 	$L__BB4_292;
$L__BB4_289:
	setp.ne.s16 	%p238, %rs5, 0;
	mov.b64 	%rd704, 0;
	@%p238 bra 	$L__BB4_291;
	ld.global.u64 	%rd704, [%rd101];
$L__BB4_291:
	cvt.s64.s32 	%rd332, %r304;
	add.s64 	%rd333, %rd704, %rd332;
	shl.b64 	%rd334, %rd333, 2;
	add.s64 	%rd335, %rd4, %rd334;
	st.global.u32 	[%rd335], %r1576;
$L__BB4_292:
	setp.eq.s32 	%p239, %r1591, 0;
	setp.ge.s32 	%p240, %r305, %r1658;
	or.pred  	%p241, %p239, %p240;
	@%p241 bra 	$L__BB4_296;
	setp.ne.s16 	%p242, %rs5, 0;
	mov.b64 	%rd705, 0;
	@%p242 bra 	$L__BB4_295;
	ld.global.u64 	%rd705, [%rd101];
$L__BB4_295:
	cvt.s64.s32 	%rd337, %r305;
	add.s64 	%rd338, %rd705, %rd337;
	shl.b64 	%rd339, %rd338, 2;
	add.s64 	%rd340, %rd4, %rd339;
	st.global.u32 	[%rd340], %r1577;
$L__BB4_296:
	setp.eq.s32 	%p243, %r1592, 0;
	setp.ge.s32 	%p244, %r306, %r1658;
	or.pred  	%p245, %p243, %p244;
	@%p245 bra 	$L__BB4_300;
	setp.ne.s16 	%p246, %rs5, 0;
	mov.b64 	%rd706, 0;
	@%p246 bra 	$L__BB4_299;
	ld.global.u64 	%rd706, [%rd101];
$L__BB4_299:
	cvt.s64.s32 	%rd342, %r306;
	add.s64 	%rd343, %rd706, %rd342;
	shl.b64 	%rd344, %rd343, 2;
	add.s64 	%rd345, %rd4, %rd344;
	st.global.u32 	[%rd345], %r1578;
$L__BB4_300:
	setp.eq.s32 	%p247, %r1593, 0;
	setp.ge.s32 	%p248, %r307, %r1658;
	or.pred  	%p249, %p247, %p248;
	@%p249 bra 	$L__BB4_304;
	setp.ne.s16 	%p250, %rs5, 0;
	mov.b64 	%rd707, 0;
	@%p250 bra 	$L__BB4_303;
	ld.global.u64 	%rd707, [%rd101];
$L__BB4_303:
	cvt.s64.s32 	%rd347, %r307;
	add.s64 	%rd348, %rd707, %rd347;
	shl.b64 	%rd349, %rd348, 2;
	add.s64 	%rd350, %rd4, %rd349;
	st.global.u32 	[%rd350], %r1579;
$L__BB4_304:
	setp.eq.s32 	%p251, %r1594, 0;
	setp.ge.s32 	%p252, %r308, %r1658;
	or.pred  	%p253, %p251, %p252;
	@%p253 bra 	$L__BB4_308;
	setp.ne.s16 	%p254, %rs5, 0;
	mov.b64 	%rd708, 0;
	@%p254 bra 	$L__BB4_307;
	ld.global.u64 	%rd708, [%rd101];
$L__BB4_307:
	cvt.s64.s32 	%rd352, %r308;
	add.s64 	%rd353, %rd708, %rd352;
	shl.b64 	%rd354, %rd353, 2;
	add.s64 	%rd355, %rd4, %rd354;
	st.global.u32 	[%rd355], %r1580;
$L__BB4_308:
	setp.eq.s32 	%p255, %r1595, 0;
	setp.ge.s32 	%p256, %r309, %r1658;
	or.pred  	%p257, %p255, %p256;
	@%p257 bra 	$L__BB4_312;
	setp.ne.s16 	%p258, %rs5, 0;
	mov.b64 	%rd709, 0;
	@%p258 bra 	$L__BB4_311;
	ld.global.u64 	%rd709, [%rd101];
$L__BB4_311:
	cvt.s64.s32 	%rd357, %r309;
	add.s64 	%rd358, %rd709, %rd357;
	shl.b64 	%rd359, %rd358, 2;
	add.s64 	%rd360, %rd4, %rd359;
	st.global.u32 	[%rd360], %r1581;
$L__BB4_312:
	setp.eq.s32 	%p259, %r1596, 0;
	setp.ge.s32 	%p260, %r310, %r1658;
	or.pred  	%p261, %p259, %p260;
	@%p261 bra 	$L__BB4_316;
	setp.ne.s16 	%p262, %rs5, 0;
	mov.b64 	%rd710, 0;
	@%p262 bra 	$L__BB4_315;
	ld.global.u64 	%rd710, [%rd101];
$L__BB4_315:
	cvt.s64.s32 	%rd362, %r310;
	add.s64 	%rd363, %rd710, %rd362;
	shl.b64 	%rd364, %rd363, 2;
	add.s64 	%rd365, %rd4, %rd364;
	st.global.u32 	[%rd365], %r1582;
$L__BB4_316:
	setp.eq.s32 	%p263, %r1597, 0;
	setp.ge.s32 	%p264, %r311, %r1658;
	or.pred  	%p265, %p263, %p264;
	@%p265 bra 	$L__BB4_320;
	setp.ne.s16 	%p266, %rs5, 0;
	mov.b64 	%rd711, 0;
	@%p266 bra 	$L__BB4_319;
	ld.global.u64 	%rd711, [%rd101];
$L__BB4_319:
	cvt.s64.s32 	%rd367, %r311;
	add.s64 	%rd368, %rd711, %rd367;
	shl.b64 	%rd369, %rd368, 2;
	add.s64 	%rd370, %rd4, %rd369;
	st.global.u32 	[%rd370], %r1583;
$L__BB4_320:
	setp.eq.s32 	%p267, %r1598, 0;
	setp.ge.s32 	%p268, %r312, %r1658;
	or.pred  	%p269, %p267, %p268;
	@%p269 bra 	$L__BB4_324;
	setp.ne.s16 	%p270, %rs5, 0;
	mov.b64 	%rd712, 0;
	@%p270 bra 	$L__BB4_323;
	ld.global.u64 	%rd712, [%rd101];
$L__BB4_323:
	cvt.s64.s32 	%rd372, %r312;
	add.s64 	%rd373, %rd712, %rd372;
	shl.b64 	%rd374, %rd373, 2;
	add.s64 	%rd375, %rd4, %rd374;
	st.global.u32 	[%rd375], %r1584;
$L__BB4_324:
	setp.eq.s32 	%p271, %r1599, 0;
	setp.ge.s32 	%p272, %r313, %r1658;
	or.pred  	%p273, %p271, %p272;
	@%p273 bra 	$L__BB4_328;
	setp.ne.s16 	%p274, %rs5, 0;
	mov.b64 	%rd713, 0;
	@%p274 bra 	$L__BB4_327;
	ld.global.u64 	%rd713, [%rd101];
$L__BB4_327:
	cvt.s64.s32 	%rd377, %r313;
	add.s64 	%rd378, %rd713, %rd377;
	shl.b64 	%rd379, %rd378, 2;
	add.s64 	%rd380, %rd4, %rd379;
	st.global.u32 	[%rd380], %r1585;
$L__BB4_328:
	setp.eq.s32 	%p275, %r1600, 0;
	setp.ge.s32 	%p276, %r314, %r1658;
	or.pred  	%p277, %p275, %p276;
	@%p277 bra 	$L__BB4_332;
	setp.ne.s16 	%p278, %rs5, 0;
	mov.b64 	%rd714, 0;
	@%p278 bra 	$L__BB4_331;
	ld.global.u64 	%rd714, [%rd101];
$L__BB4_331:
	cvt.s64.s32 	%rd382, %r314;
	add.s64 	%rd383, %rd714, %rd382;
	shl.b64 	%rd384, %rd383, 2;
	add.s64 	%rd385, %rd4, %rd384;
	st.global.u32 	[%rd385], %r1586;
$L__BB4_332:
	setp.eq.s32 	%p279, %r1601, 0;
	setp.ge.s32 	%p280, %r315, %r1658;
	or.pred  	%p281, %p279, %p280;
	@%p281 bra 	$L__BB4_336;
	setp.ne.s16 	%p282, %rs5, 0;
	mov.b64 	%rd715, 0;
	@%p282 bra 	$L__BB4_335;
	ld.global.u64 	%rd715, [%rd101];
$L__BB4_335:
	cvt.s64.s32 	%rd387, %r315;
	add.s64 	%rd388, %rd715, %rd387;
	shl.b64 	%rd389, %rd388, 2;
	add.s64 	%rd390, %rd4, %rd389;
	st.global.u32 	[%rd390], %r1587;
$L__BB4_336:
	setp.eq.s32 	%p283, %r1602, 0;
	setp.ge.s32 	%p284, %r316, %r1658;
	or.pred  	%p285, %p283, %p284;
	@%p285 bra 	$L__BB4_340;
	setp.ne.s16 	%p286, %rs5, 0;
	mov.b64 	%rd716, 0;
	@%p286 bra 	$L__BB4_339;
	ld.global.u64 	%rd716, [%rd101];
$L__BB4_339:
	cvt.s64.s32 	%rd392, %r316;
	add.s64 	%rd393, %rd716, %rd392;
	shl.b64 	%rd394, %rd393, 2;
	add.s64 	%rd395, %rd4, %rd394;
	st.global.u32 	[%rd395], %r1588;
$L__BB4_340:
	setp.eq.s32 	%p287, %r1603, 0;
	setp.ge.s32 	%p288, %r317, %r1658;
	or.pred  	%p289, %p287, %p288;
	@%p289 bra 	$L__BB4_565;
	setp.ne.s16 	%p290, %rs5, 0;
	mov.b64 	%rd717, 0;
	@%p290 bra 	$L__BB4_343;
	ld.global.u64 	%rd717, [%rd101];
$L__BB4_343:
	cvt.s64.s32 	%rd397, %r317;
	add.s64 	%rd398, %rd717, %rd397;
	shl.b64 	%rd399, %rd398, 2;
	add.s64 	%rd400, %rd4, %rd399;
	st.global.u32 	[%rd400], %r1589;
	bra.uni 	$L__BB4_565;
$L__BB4_344:
	bar.sync 	0;
	setp.eq.s32 	%p291, %r1590, 0;
	@%p291 bra 	$L__BB4_346;
	shl.b32 	%r975, %r304, 2;
	mov.u32 	%r976, _ZZN3cub18CUB_300001_SM_10006detail6select23DeviceSelectSweepKernelINS2_10policy_hubIjjiLb0ELNS0_10SelectImplE0EE10Policy1000EPKjS9_PjPiNS0_13ScanTileStateIiLb1EEENS0_8NullTypeESE_iNS2_19streaming_context_tIlLb1EEELS5_0EEEvT0_T1_T2_T3_T4_T5_T6_T7_iT8_NS1_7vsmem_tEE19static_temp_storage;
	add.s32 	%r977, %r976, %r975;
	st.shared.u32 	[%r977], %r1576;
$L__BB4_346:
	setp.eq.s32 	%p292, %r1591, 0;
	@%p292 bra 	$L__BB4_348;
	shl.b32 	%r978, %r305, 2;
	mov.u32 	%r979, _ZZN3cub18CUB_300001_SM_10006detail6select23DeviceSelectSweepKernelINS2_10policy_hubIjjiLb0ELNS0_10SelectImplE0EE10Policy1000EPKjS9_PjPiNS0_13ScanTileStateIiLb1EEENS0_8NullTypeESE_iNS2_19streaming_context_tIlLb1EEELS5_0EEEvT0_T1_T2_T3_T4_T5_T6_T7_iT8_NS1_7vsmem_tEE19static_temp_storage;
	add.s32 	%r980, %r979, %r978;
	st.shared.u32 	[%r980], %r1577;
$L__BB4_348:
	setp.eq.s32 	%p293, %r1592, 0;
	@%p293 bra 	$L__BB4_350;
	shl.b32 	%r981, %r306, 2;
	mov.u32 	%r982, _ZZN3cub18CUB_300001_SM_10006detail6select23DeviceSelectSweepKernelINS2_10policy_hubIjjiLb0ELNS0_10SelectImplE0EE10Policy1000EPKjS9_PjPiNS0_13ScanTileStateIiLb1EEENS0_8NullTypeESE_iNS2_19streaming_context_tIlLb1EEELS5_0EEEvT0_T1_T2_T3_T4_T5_T6_T7_iT8_NS1_7vsmem_tEE19static_temp_storage;
	add.s32 	%r983, %r982, %r981;
	st.shared.u32 	[%r983], %r1578;
$L__BB4_350:
	setp.eq.s32 	%p294, %r1593, 0;
	@%p294 bra 	$L__BB4_352;
	shl.b32 	%r984, %r307, 2;
	mov.u32 	%r985, _ZZN3cub18CUB_300001_SM_10006detail6select23DeviceSelectSweepKernelINS2_10policy_hubIjjiLb0ELNS0_10SelectImplE0EE10Policy1000EPKjS9_PjPiNS0_13ScanTileStateIiLb1EEENS0_8NullTypeESE_iNS2_19streaming_context_tIlLb1EEELS5_0EEEvT0_T1_T2_T3_T4_T5_T6_T7_iT8_NS1_7vsmem_tEE19static_temp_storage;
	add.s32 	%r986, %r985, %r984;
	st.shared.u32 	[%r986], %r1579;
$L__BB4_352:
	setp.eq.s32 	%p295, %r1594, 0;
	@%p295 bra 	$L__BB4_354;
	shl.b32 	%r987, %r308, 2;
	mov.u32 	%r988, _ZZN3cub18CUB_300001_SM_10006detail6select23DeviceSelectSweepKernelINS2_10policy_hubIjjiLb0ELNS0_10SelectImplE0EE10Policy1000EPKjS9_PjPiNS0_13ScanTileStateIiLb1EEENS0_8NullTypeESE_iNS2_19streaming_context_tIlLb1EEELS5_0EEEvT0_T1_T2_T3_T4_T5_T6_T7_iT8_NS1_7vsmem_tEE19static_temp_storage;
	add.s32 	%r989, %r988, %r987;
	st.shared.u32 	[%r989], %r1580;
$L__BB4_354:
	setp.eq.s32 	%p296, %r1595, 0;
	@%p296 bra 	$L__BB4_356;
	shl.b32 	%r990, %r309, 2;
	mov.u32 	%r991, _ZZN3cub18CUB_300001_SM_10006detail6select23DeviceSelectSweepKernelINS2_10policy_hubIjjiLb0ELNS0_10SelectImplE0EE10Policy1000EPKjS9_PjPiNS0_13ScanTileStateIiLb1EEENS0_8NullTypeESE_iNS2_19streaming_context_tIlLb1EEELS5_0EEEvT0_T1_T2_T3_T4_T5_T6_T7_iT8_NS1_7vsmem_tEE19static_temp_storage;
	add.s32 	%r992, %r991, %r990;
	st.shared.u32 	[%r992], %r1581;
$L__BB4_356:
	setp.eq.s32 	%p297, %r1596, 0;
	@%p297 bra 	$L__BB4_358;
	shl.b32 	%r993, %r310, 2;
	mov.u32 	%r994, _ZZN3cub18CUB_300001_SM_10006detail6select23DeviceSelectSweepKernelINS2_10policy_hubIjjiLb0ELNS0_10SelectImplE0EE10Policy1000EPKjS9_PjPiNS0_13ScanTileStateIiLb1EEENS0_8NullTypeESE_iNS2_19streaming_context_tIlLb1EEELS5_0EEEvT0_T1_T2_T3_T4_T5_T6_T7_iT8_NS1_7vsmem_tEE19static_temp_storage;
	add.s32 	%r995, %r994, %r993;
	st.shared.u32 	[%r995], %r1582;
$L__BB4_358:
	setp.eq.s32 	%p298, %r1597, 0;
	@%p298 bra 	$L__BB4_360;
	shl.b32 	%r996, %r311, 2;
	mov.u32 	%r997, _ZZN3cub18CUB_300001_SM_10006detail6select23DeviceSelectSweepKernelINS2_10policy_hubIjjiLb0ELNS0_10SelectImplE0EE10Policy1000EPKjS9_PjPiNS0_13ScanTileStateIiLb1EEENS0_8NullTypeESE_iNS2_19streaming_context_tIlLb1EEELS5_0EEEvT0_T1_T2_T3_T4_T5_T6_T7_iT8_NS1_7vsmem_tEE19static_temp_storage;
	add.s32 	%r998, %r997, %r996;
	st.shared.u32 	[%r998], %r1583;
$L__BB4_360:
	setp.eq.s32 	%p299, %r1598, 0;
	@%p299 bra 	$L__BB4_362;
	shl.b32 	%r999, %r312, 2;
	mov.u32 	%r1000, _ZZN3cub18CUB_300001_SM_10006detail6select23DeviceSelectSweepKernelINS2_10policy_hubIjjiLb0ELNS0_10SelectImplE0EE10Policy1000EPKjS9_PjPiNS0_13ScanTileStateIiLb1EEENS0_8NullTypeESE_iNS2_19streaming_context_tIlLb1EEELS5_0EEEvT0_T1_T2_T3_T4_T5_T6_T7_iT8_NS1_7vsmem_tEE19static_temp_storage;
	add.s32 	%r1001, %r1000, %r999;
	st.shared.u32 	[%r1001], %r1584;
$L__BB4_362:
	setp.eq.s32 	%p300, %r1599, 0;
	@%p300 bra 	$L__BB4_364;
	shl.b32 	%r1002, %r313, 2;
	mov.u32 	%r1003, _ZZN3cub18CUB_300001_SM_10006detail6select23DeviceSelectSweepKernelINS2_10policy_hubIjjiLb0ELNS0_10SelectImplE0EE10Policy1000EPKjS9_PjPiNS0_13ScanTileStateIiLb1EEENS0_8NullTypeESE_iNS2_19streaming_context_tIlLb1EEELS5_0EEEvT0_T1_T2_T3_T4_T5_T6_T7_iT8_NS1_7vsmem_tEE19static_temp_storage;
	add.s32 	%r1004, %r1003, %r1002;
	st.shared.u32 	[%r1004], %r1585;
$L__BB4_364:
	setp.eq.s32 	%p301, %r1600, 0;
	@%p301 bra 	$L__BB4_366;
	shl.b32 	%r1005, %r314, 2;
	mov.u32 	%r1006, _ZZN3cub18CUB_300001_SM_10006detail6select23DeviceSelectSweepKernelINS2_10policy_hubIjjiLb0ELNS0_10SelectImplE0EE10Policy1000EPKjS9_PjPiNS0_13ScanTileStateIiLb1EEENS0_8NullTypeESE_iNS2_19streaming_context_tIlLb1EEELS5_0EEEvT0_T1_T2_T3_T4_T5_T6_T7_iT8_NS1_7vsmem_tEE19static_temp_storage;
	add.s32 	%r1007, %r1006, %r1005;
	st.shared.u32 	[%r1007], %r1586;
$L__BB4_366:
	setp.eq.s32 	%p302, %r1601, 0;
	@%p302 bra 	$L__BB4_368;
	shl.b32 	%r1008, %r315, 2;
	mov.u32 	%r1009, _ZZN3cub18CUB_300001_SM_10006detail6select23DeviceSelectSweepKernelINS2_10policy_hubIjjiLb0ELNS0_10SelectImplE0EE10Policy1000EPKjS9_PjPiNS0_13ScanTileStateIiLb1EEENS0_8NullTypeESE_iNS2_19streaming_context_tIlLb1EEELS5_0EEEvT0_T1_T2_T3_T4_T5_T6_T7_iT8_NS1_7vsmem_tEE19static_temp_storage;
	add.s32 	%r1010, %r1009, %r1008;
	st.shared.u32 	[%r1010], %r1587;
$L__BB4_368:
	setp.eq.s32 	%p303, %r1602, 0;
	@%p303 bra 	$L__BB4_370;
	shl.b32 	%r1011, %r316, 2;
	mov.u32 	%r1012, _ZZN3cub18CUB_300001_SM_10006detail6select23DeviceSelectSweepKernelINS2_10policy_hubIjjiLb0ELNS0_10SelectImplE0EE10Policy1000EPKjS9_PjPiNS0_13ScanTileStateIiLb1EEENS0_8NullTypeESE_iNS2_19streaming_context_tIlLb1EEELS5_0EEEvT0_T1_T2_T3_T4_T5_T6_T7_iT8_NS1_7vsmem_tEE19static_temp_storage;
	add.s32 	%r1013, %r1012, %r1011;
	st.shared.u32 	[%r1013], %r1588;
$L__BB4_370:
	setp.eq.s32 	%p304, %r1603, 0;
	@%p304 bra 	$L__BB4_372;
	shl.b32 	%r1014, %r317, 2;
	mov.u32 	%r1015, _ZZN3cub18CUB_300001_SM_10006detail6select23DeviceSelectSweepKernelINS2_10policy_hubIjjiLb0ELNS0_10SelectImplE0EE10Policy1000EPKjS9_PjPiNS0_13ScanTileStateIiLb1EEENS0_8NullTypeESE_iNS2_19streaming_context_tIlLb1EEELS5_0EEEvT0_T1_T2_T3_T4_T5_T6_T7_iT8_NS1_7vsmem_tEE19static_temp_storage;
	add.s32 	%r1016, %r1015, %r1014;
	st.shared.u32 	[%r1016], %r1589;
$L__BB4_372:
	bar.sync 	0;
	setp.ge.u32 	%p305, %r1606, %r1658;
	@%p305 bra 	$L__BB4_565;
	ld.param.u32 	%r1549, [_ZN3cub18CUB_300001_SM_10006detail6select23DeviceSelectSweepKernelINS2_10policy_hubIjjiLb0ELNS0_10SelectImplE0EE10Policy1000EPKjS9_PjPiNS0_13ScanTileStateIiLb1EEENS0_8NullTypeESE_iNS2_19streaming_context_tIlLb1EEELS5_0EEEvT0_T1_T2_T3_T4_T5_T6_T7_iT8_NS1_7vsmem_tE_param_7];
	mov.u64 	%rd401, %rd201;
	ld.param.u8 	%rs6, [%rd401];
	ld.param.u64 	%rd402, [%rd401+24];
	cvta.to.global.u64 	%rd102, %rd402;
	add.s32 	%r1017, %r289, %r290;
	add.s32 	%r1018, %r1017, %r291;
	add.s32 	%r1019, %r1018, %r292;
	add.s32 	%r1020, %r1019, %r293;
	add.s32 	%r1021, %r1020, %r294;
	add.s32 	%r1022, %r1021, %r295;
	add.s32 	%r1023, %r1022, %r296;
	add.s32 	%r1024, %r1023, %r297;
	add.s32 	%r1025, %r1024, %r298;
	add.s32 	%r1026, %r1025, %r299;
	add.s32 	%r1027, %r1026, %r300;
	add.s32 	%r1028, %r1027, %r301;
	add.s32 	%r1029, %r1028, %r302;
	add.s32 	%r1030, %r1029, %r303;
	add.s32 	%r1031, %r1030, %r288;
	add.s32 	%r1032, %r1031, %r1549;
	sub.s32 	%r1033, %r1032, %r1606;
	add.s32 	%r319, %r1033, -7169;
	and.b32  	%r1034, %r319, 1536;
	setp.eq.s32 	%p306, %r1034, 1536;
	@%p306 bra 	$L__BB4_378;
	cvt.u64.u32 	%rd697, %r1606;
	shl.b32 	%r1035, %r1606, 2;
	mov.u32 	%r1036, _ZZN3cub18CUB_300001_SM_10006detail6select23DeviceSelectSweepKernelINS2_10policy_hubIjjiLb0ELNS0_10SelectImplE0EE10Policy1000EPKjS9_PjPiNS0_13ScanTileStateIiLb1EEENS0_8NullTypeESE_iNS2_19streaming_context_tIlLb1EEELS5_0EEEvT0_T1_T2_T3_T4_T5_T6_T7_iT8_NS1_7vsmem_tEE19static_temp_storage;
	add.s32 	%r1605, %r1036, %r1035;
	shr.u32 	%r1037, %r319, 9;
	add.s32 	%r1038, %r1037, 1;
	and.b32  	%r1039, %r1038, 3;
	neg.s32 	%r1604, %r1039;
$L__BB4_375:
	.pragma "nounroll";
	setp.ne.s16 	%p307, %rs6, 0;
	ld.shared.u32 	%r324, [%r1605];
	mov.b64 	%rd698, 0;
	@%p307 bra 	$L__BB4_377;
	ld.global.u64 	%rd698, [%rd102];
$L__BB4_377:
	add.s64 	%rd404, %rd698, %rd697;
	shl.b64 	%rd405, %rd404, 2;
	add.s64 	%rd406, %rd4, %rd405;
	st.global.u32 	[%rd406], %r324;
	add.s64 	%rd697, %rd697, 512;
	cvt.u32.u64 	%r1606, %rd697;
	add.s32 	%r1605, %r1605, 2048;
	add.s32 	%r1604, %r1604, 1;
	setp.ne.s32 	%p308, %r1604, 0;
	@%p308 bra 	$L__BB4_375;
$L__BB4_378:
	setp.lt.u32 	%p309, %r319, 1536;
	@%p309 bra 	$L__BB4_565;
	mul.wide.u32 	%rd408, %r1606, 4;
	add.s64 	%rd108, %rd4, %rd408;
	shl.b32 	%r1040, %r1606, 2;
	mov.u32 	%r1041, _ZZN3cub18CUB_300001_SM_10006detail6select23DeviceSelectSweepKernelINS2_10policy_hubIjjiLb0ELNS0_10SelectImplE0EE10Policy1000EPKjS9_PjPiNS0_13ScanTileStateIiLb1EEENS0_8NullTypeESE_iNS2_19streaming_context_tIlLb1EEELS5_0EEEvT0_T1_T2_T3_T4_T5_T6_T7_iT8_NS1_7vsmem_tEE19static_temp_storage;
	add.s32 	%r1042, %r1040, %r1041;
	add.s32 	%r1607, %r1042, 4096;
	mov.b64 	%rd699, 0;
$L__BB4_380:
	setp.ne.s16 	%p310, %rs6, 0;
	ld.shared.u32 	%r332, [%r1607+-4096];
	mov.b64 	%rd700, 0;
	@%p310 bra 	$L__BB4_382;
	ld.global.u64 	%rd700, [%rd102];
$L__BB4_382:
	setp.ne.s16 	%p311, %rs6, 0;
	shl.b64 	%rd411, %rd700, 2;
	add.s64 	%rd412, %rd699, %rd411;
	add.s64 	%rd413, %rd108, %rd412;
	st.global.u32 	[%rd413], %r332;
	ld.shared.u32 	%r333, [%r1607+-2048];
	mov.b64 	%rd701, 0;
	@%p311 bra 	$L__BB4_384;
	ld.global.u64 	%rd701, [%rd102];
$L__BB4_384:
	setp.ne.s16 	%p312, %rs6, 0;
	shl.b64 	%rd415, %rd701, 2;
	add.s64 	%rd416, %rd699, %rd415;
	add.s64 	%rd417, %rd108, %rd416;
	st.global.u32 	[%rd417+2048], %r333;
	ld.shared.u32 	%r334, [%r1607];
	mov.b64 	%rd702, 0;
	@%p312 bra 	$L__BB4_386;
	ld.global.u64 	%rd702, [%rd102];
$L__BB4_386:
	setp.ne.s16 	%p313, %rs6, 0;
	shl.b64 	%rd419, %rd702, 2;
	add.s64 	%rd420, %rd699, %rd419;
	add.s64 	%rd421, %rd108, %rd420;
	st.global.u32 	[%rd421+4096], %r334;
	ld.shared.u32 	%r335, [%r1607+2048];
	mov.b64 	%rd703, 0;
	@%p313 bra 	$L__BB4_388;
	ld.global.u64 	%rd703, [%rd102];
$L__BB4_388:
	shl.b64 	%rd422, %rd703, 2;
	add.s64 	%rd423, %rd699, %rd422;
	add.s64 	%rd424, %rd108, %rd423;
	st.global.u32 	[%rd424+6144], %r335;
	add.s32 	%r1606, %r1606, 2048;
	add.s64 	%rd699, %rd699, 8192;
	add.s32 	%r1607, %r1607, 8192;
	setp.lt.s32 	%p314, %r1606, %r1658;
	@%p314 bra 	$L__BB4_380;
	bra.uni 	$L__BB4_565;
$L__BB4_389:
	ld.param.u8 	%rs9, [%rd1];
	setp.eq.s16 	%p3, %rs9, 0;
	ld.param.u64 	%rd205, [%rd1+16];
	selp.b64 	%rd206, %rd205, 0, %p3;
	cvt.s64.s32 	%rd147, %r2;
	add.s64 	%rd207, %rd206, %rd147;
	mov.u32 	%r1654, %tid.x;
	mul.lo.s32 	%r508, %r1654, 14;
	setp.ge.s32 	%p4, %r508, %r210;
	cvt.u64.u32 	%rd148, %r508;
	add.s64 	%rd208, %rd207, %rd148;
	shl.b64 	%rd209, %rd208, 2;
	add.s64 	%rd149, %rd2, %rd209;
	@%p4 bra 	$L__BB4_391;
	ld.global.u32 	%r1609, [%rd149];
$L__BB4_391:
	cvt.u32.u64 	%r510, %rd148;
	add.s32 	%r341, %r510, 1;
	setp.ge.s32 	%p5, %r341, %r210;
	@%p5 bra 	$L__BB4_393;
	ld.global.u32 	%r1610, [%rd149+4];
$L__BB4_393:
	add.s32 	%r344, %r510, 2;
	setp.ge.s32 	%p6, %r344, %r210;
	@%p6 bra 	$L__BB4_395;
	ld.global.u32 	%r1611, [%rd149+8];
$L__BB4_395:
	add.s32 	%r347, %r510, 3;
	setp.ge.s32 	%p7, %r347, %r210;
	@%p7 bra 	$L__BB4_397;
	ld.global.u32 	%r1612, [%rd149+12];
$L__BB4_397:
	add.s32 	%r350, %r510, 4;
	setp.ge.s32 	%p8, %r350, %r210;
	@%p8 bra 	$L__BB4_399;
	ld.global.u32 	%r1613, [%rd149+16];
$L__BB4_399:
	add.s32 	%r353, %r510, 5;
	setp.ge.s32 	%p9, %r353, %r210;
	@%p9 bra 	$L__BB4_401;
	ld.global.u32 	%r1614, [%rd149+20];
$L__BB4_401:
	add.s32 	%r356, %r510, 6;
	setp.ge.s32 	%p10, %r356, %r210;
	@%p10 bra 	$L__BB4_403;
	ld.global.u32 	%r1615, [%rd149+24];
$L__BB4_403:
	add.s32 	%r359, %r510, 7;
	setp.ge.s32 	%p11, %r359, %r210;
	@%p11 bra 	$L__BB4_405;
	ld.global.u32 	%r1616, [%rd149+28];
$L__BB4_405:
	add.s32 	%r362, %r510, 8;
	setp.ge.s32 	%p12, %r362, %r210;
	@%p12 bra 	$L__BB4_407;
	ld.global.u32 	%r1617, [%rd149+32];
$L__BB4_407:
	add.s32 	%r365, %r510, 9;
	setp.ge.s32 	%p13, %r365, %r210;
	@%p13 bra 	$L__BB4_409;
	ld.global.u32 	%r1618, [%rd149+36];
$L__BB4_409:
	add.s32 	%r368, %r510, 10;
	setp.ge.s32 	%p14, %r368, %r210;
	@%p14 bra 	$L__BB4_411;
	ld.global.u32 	%r1619, [%rd149+40];
$L__BB4_411:
	add.s32 	%r371, %r510, 11;
	setp.ge.s32 	%p15, %r371, %r210;
	@%p15 bra 	$L__BB4_413;
	ld.global.u32 	%r1620, [%rd149+44];
$L__BB4_413:
	add.s32 	%r374, %r510, 12;
	setp.ge.s32 	%p16, %r374, %r210;
	@%p16 bra 	$L__BB4_415;
	ld.global.u32 	%r1621, [%rd149+48];
$L__BB4_415:
	add.s32 	%r377, %r510, 13;
	setp.ge.s32 	%p17, %r377, %r210;
	@%p17 bra 	$L__BB4_417;
	ld.global.u32 	%r1622, [%rd149+52];
$L__BB4_417:
	setp.ge.s32 	%p18, %r510, %r210;
	bar.sync 	0;
	setp.eq.s16 	%p19, %rs9, 0;
	selp.b64 	%rd211, %rd205, 0, %p19;
	add.s64 	%rd212, %rd211, %rd147;
	add.s64 	%rd213, %rd212, %rd148;
	shl.b64 	%rd214, %rd213, 2;
	add.s64 	%rd150, %rd3, %rd214;
	mov.b32 	%r1623, 1;
	@%p18 bra 	$L__BB4_419;
	ld.global.u32 	%r537, [%rd150];
	setp.ne.s32 	%p20, %r537, 0;
	selp.u32 	%r1623, 1, 0, %p20;
$L__BB4_419:
	setp.ge.s32 	%p21, %r341, %r210;
	mov.b32 	%r1624, 1;
	@%p21 bra 	$L__BB4_421;
	ld.global.u32 	%r539, [%rd150+4];
	setp.ne.s32 	%p22, %r539, 0;
	selp.u32 	%r1624, 1, 0, %p22;
$L__BB4_421:
	setp.ge.s32 	%p23, %r344, %r210;
	mov.b32 	%r1625, 1;
	@%p23 bra 	$L__BB4_423;
	ld.global.u32 	%r541, [%rd150+8];
	setp.ne.s32 	%p24, %r541, 0;
	selp.u32 	%r1625, 1, 0, %p24;
$L__BB4_423:
	setp.ge.s32 	%p25, %r347, %r210;
	mov.b32 	%r1626, 1;
	@%p25 bra 	$L__BB4_425;
	ld.global.u32 	%r543, [%rd150+12];
	setp.ne.s32 	%p26, %r543, 0;
	selp.u32 	%r1626, 1, 0, %p26;
$L__BB4_425:
	setp.ge.s32 	%p27, %r350, %r210;
	mov.b32 	%r1627, 1;
	@%p27 bra 	$L__BB4_427;
	ld.global.u32 	%r545, [%rd150+16];
	setp.ne.s32 	%p28, %r545, 0;
	selp.u32 	%r1627, 1, 0, %p28;
$L__BB4_427:
	setp.ge.s32 	%p29, %r353, %r210;
	mov.b32 	%r1628, 1;
	@%p29 bra 	$L__BB4_429;
	ld.global.u32 	%r547, [%rd150+20];
	setp.ne.s32 	%p30, %r547, 0;
	selp.u32 	%r1628, 1, 0, %p30;
$L__BB4_429:
	setp.ge.s32 	%p31, %r356, %r210;
	mov.b32 	%r1629, 1;
	@%p31 bra 	$L__BB4_431;
	ld.global.u32 	%r549, [%rd150+24];
	setp.ne.s32 	%p32, %r549, 0;
	selp.u32 	%r1629, 1, 0, %p32;
$L__BB4_431:
	setp.ge.s32 	%p33, %r359, %r210;
	mov.b32 	%r1630, 1;
	@%p33 bra 	$L__BB4_433;
	ld.global.u32 	%r551, [%rd150+28];
	setp.ne.s32 	%p34, %r551, 0;
	selp.u32 	%r1630, 1, 0, %p34;
$L__BB4_433:
	setp.ge.s32 	%p35, %r362, %r210;
	mov.b32 	%r1631, 1;
	@%p35 bra 	$L__BB4_435;
	ld.global.u32 	%r553, [%rd150+32];
	setp.ne.s32 	%p36, %r553, 0;
	selp.u32 	%r1631, 1, 0, %p36;
$L__BB4_435:
	setp.ge.s32 	%p37, %r365, %r210;
	mov.b32 	%r1632, 1;
	@%p37 bra 	$L__BB4_437;
	ld.global.u32 	%r555, [%rd150+36];
	setp.ne.s32 	%p38, %r555, 0;
	selp.u32 	%r1632, 1, 0, %p38;
$L__BB4_437:
	setp.ge.s32 	%p39, %r368, %r210;
	mov.b32 	%r1633, 1;
	@%p39 bra 	$L__BB4_439;
	ld.global.u32 	%r557, [%rd150+40];
	setp.ne.s32 	%p40, %r557, 0;
	selp.u32 	%r1633, 1, 0, %p40;
$L__BB4_439:
	setp.ge.s32 	%p41, %r371, %r210;
	mov.b32 	%r1634, 1;
	@%p41 bra 	$L__BB4_441;
	ld.global.u32 	%r559, [%rd150+44];
	setp.ne.s32 	%p42, %r559, 0;
	selp.u32 	%r1634, 1, 0, %p42;
$L__BB4_441:
	setp.ge.s32 	%p43, %r374, %r210;
	mov.b32 	%r1635, 1;
	@%p43 bra 	$L__BB4_443;
	ld.global.u32 	%r561, [%rd150+48];
	setp.ne.s32 	%p44, %r561, 0;
	selp.u32 	%r1635, 1, 0, %p44;
$L__BB4_443:
	setp.ge.s32 	%p45, %r377, %r210;
	mov.b32 	%r1636, 1;
	@%p45 bra 	$L__BB4_445;
	ld.global.u32 	%r563, [%rd150+52];
	setp.ne.s32 	%p46, %r563, 0;
	selp.u32 	%r1636, 1, 0, %p46;
$L__BB4_445:
	bar.sync 	0;
	add.s32 	%r595, %r1624, %r1623;
	add.s32 	%r596, %r1625, %r595;
	add.s32 	%r597, %r1626, %r596;
	add.s32 	%r598, %r1627, %r597;
	add.s32 	%r599, %r1628, %r598;
	add.s32 	%r600, %r1629, %r599;
	add.s32 	%r601, %r1630, %r600;
	add.s32 	%r602, %r1631, %r601;
	add.s32 	%r603, %r1632, %r602;
	add.s32 	%r604, %r1633, %r603;
	add.s32 	%r605, %r1634, %r604;
	add.s32 	%r606, %r1635, %r605;
	add.s32 	%r569, %r1636, %r606;
	shr.u32 	%r409, %r1654, 5;
	// begin inline asm
	mov.u32 %r564, %laneid;
	// end inline asm
	mov.b32 	%r567, 1;
	mov.b32 	%r592, 0;
	mov.b32 	%r594, -1;
	// begin inline asm
	{  .reg .s32 r0;  .reg .pred p;  shfl.sync.up.b32 r0|p, %r569, %r567, %r592, %r594;  @p add.s32 r0, r0, %r569;  mov.s32 %r565, r0;}
	// end inline asm
	mov.b32 	%r573, 2;
	// begin inline asm
	{  .reg .s32 r0;  .reg .pred p;  shfl.sync.up.b32 r0|p, %r565, %r573, %r592, %r594;  @p add.s32 r0, r0, %r565;  mov.s32 %r571, r0;}
	// end inline asm
	mov.b32 	%r579, 4;
	// begin inline asm
	{  .reg .s32 r0;  .reg .pred p;  shfl.sync.up.b32 r0|p, %r571, %r579, %r592, %r594;  @p add.s32 r0, r0, %r571;  mov.s32 %r577, r0;}
	// end inline asm
	mov.b32 	%r585, 8;
	// begin inline asm
	{  .reg .s32 r0;  .reg .pred p;  shfl.sync.up.b32 r0|p, %r577, %r585, %r592, %r594;  @p add.s32 r0, r0, %r577;  mov.s32 %r583, r0;}
	// end inline asm
	mov.b32 	%r591, 16;
	// begin inline asm
	{  .reg .s32 r0;  .reg .pred p;  shfl.sync.up.b32 r0|p, %r583, %r591, %r592, %r594;  @p add.s32 r0, r0, %r583;  mov.s32 %r589, r0;}
	// end inline asm
	setp.ne.s32 	%p47, %r564, 31;
	@%p47 bra 	$L__BB4_447;
	shl.b32 	%r607, %r409, 2;
	mov.u32 	%r608, _ZZN3cub18CUB_300001_SM_10006detail6select23DeviceSelectSweepKernelINS2_10policy_hubIjjiLb0ELNS0_10SelectImplE0EE10Policy1000EPKjS9_PjPiNS0_13ScanTileStateIiLb1EEENS0_8NullTypeESE_iNS2_19streaming_context_tIlLb1EEELS5_0EEEvT0_T1_T2_T3_T4_T5_T6_T7_iT8_NS1_7vsmem_tEE19static_temp_storage;
	add.s32 	%r609, %r608, %r607;
	st.shared.u32 	[%r609], %r589;
$L__BB4_447:
	sub.s32 	%r610, %r589, %r569;
	bar.sync 	0;
	ld.shared.v4.u32 	{%r611, %r612, %r613, %r614}, [_ZZN3cub18CUB_300001_SM_10006detail6select23DeviceSelectSweepKernelINS2_10policy_hubIjjiLb0ELNS0_10SelectImplE0EE10Policy1000EPKjS9_PjPiNS0_13ScanTileStateIiLb1EEENS0_8NullTypeESE_iNS2_19streaming_context_tIlLb1EEELS5_0EEEvT0_T1_T2_T3_T4_T5_T6_T7_iT8_NS1_7vsmem_tEE19static_temp_storage];
	add.s32 	%r615, %r612, %r611;
	setp.eq.s32 	%p48, %r409, 2;
	selp.b32 	%r616, %r615, %r611, %p48;
	add.s32 	%r617, %r615, %r613;
	setp.eq.s32 	%p49, %r409, 3;
	selp.b32 	%r618, %r617, %r616, %p49;
	add.s32 	%r619, %r617, %r614;
	setp.eq.s32 	%p50, %r409, 4;
	selp.b32 	%r620, %r619, %r618, %p50;
	ld.shared.v4.u32 	{%r621, %r622, %r623, %r624}, [_ZZN3cub18CUB_300001_SM_10006detail6select23DeviceSelectSweepKernelINS2_10policy_hubIjjiLb0ELNS0_10SelectImplE0EE10Policy1000EPKjS9_PjPiNS0_13ScanTileStateIiLb1EEENS0_8NullTypeESE_iNS2_19streaming_context_tIlLb1EEELS5_0EEEvT0_T1_T2_T3_T4_T5_T6_T7_iT8_NS1_7vsmem_tEE19static_temp_storage+16];
	add.s32 	%r625, %r619, %r621;
	setp.eq.s32 	%p51, %r409, 5;
	selp.b32 	%r626, %r625, %r620, %p51;
	add.s32 	%r627, %r625, %r622;
	setp.eq.s32 	%p52, %r409, 6;
	selp.b32 	%r628, %r627, %r626, %p52;
	add.s32 	%r629, %r627, %r623;
	setp.eq.s32 	%p53, %r409, 7;
	selp.b32 	%r630, %r629, %r628, %p53;
	add.s32 	%r631, %r629, %r624;
	setp.eq.s32 	%p54, %r409, 8;
	selp.b32 	%r632, %r631, %r630, %p54;
	ld.shared.v4.u32 	{%r633, %r634, %r635, %r636}, [_ZZN3cub18CUB_300001_SM_10006detail6select23DeviceSelectSweepKernelINS2_10policy_hubIjjiLb0ELNS0_10SelectImplE0EE10Policy1000EPKjS9_PjPiNS0_13ScanTileStateIiLb1EEENS0_8NullTypeESE_iNS2_19streaming_context_tIlLb1EEELS5_0EEEvT0_T1_T2_T3_T4_T5_T6_T7_iT8_NS1_7vsmem_tEE19static_temp_storage+32];
	add.s32 	%r637, %r631, %r633;
	setp.eq.s32 	%p55, %r409, 9;
	selp.b32 	%r638, %r637, %r632, %p55;
	add.s32 	%r639, %r637, %r634;
	setp.eq.s32 	%p56, %r409, 10;
	selp.b32 	%r640, %r639, %r638, %p56;
	add.s32 	%r641, %r639, %r635;
	setp.eq.s32 	%p57, %r409, 11;
	selp.b32 	%r642, %r641, %r640, %p57;
	add.s32 	%r643, %r641, %r636;
	setp.eq.s32 	%p58, %r409, 12;
	selp.b32 	%r644, %r643, %r642, %p58;
	ld.shared.v4.u32 	{%r645, %r646, %r647, %r648}, [_ZZN3cub18CUB_300001_SM_10006detail6select23DeviceSelectSweepKernelINS2_10policy_hubIjjiLb0ELNS0_10SelectImplE0EE10Policy1000EPKjS9_PjPiNS0_13ScanTileStateIiLb1EEENS0_8NullTypeESE_iNS2_19streaming_context_tIlLb1EEELS5_0EEEvT0_T1_T2_T3_T4_T5_T6_T7_iT8_NS1_7vsmem_tEE19static_temp_storage+48];
	add.s32 	%r649, %r643, %r645;
	setp.eq.s32 	%p59, %r409, 13;
	selp.b32 	%r650, %r649, %r644, %p59;
	add.s32 	%r651, %r649, %r646;
	setp.eq.s32 	%p60, %r409, 14;
	selp.b32 	%r652, %r651, %r650, %p60;
	add.s32 	%r653, %r651, %r647;
	setp.eq.s32 	%p61, %r409, 15;
	selp.b32 	%r654, %r653, %r652, %p61;
	add.s32 	%r412, %r653, %r648;
	setp.gt.u32 	%p62, %r1654, 31;
	setp.lt.u32 	%p63, %r1654, 32;
	setp.eq.s32 	%p64, %r564, 0;
	selp.b32 	%r655, 0, %r610, %p64;
	add.s32 	%r1650, %r654, %r655;
	selp.b32 	%r414, %r610, %r1650, %p63;
	@%p62 bra 	$L__BB4_463;
	setp.ne.s32 	%p65, %r1654, 0;
	mul.wide.s32 	%rd215, %r1555, 8;
	add.s64 	%rd151, %rd5, %rd215;
	@%p65 bra 	$L__BB4_450;
	st.shared.u32 	[_ZZN3cub18CUB_300001_SM_10006detail6select23DeviceSelectSweepKernelINS2_10policy_hubIjjiLb0ELNS0_10SelectImplE0EE10Policy1000EPKjS9_PjPiNS0_13ScanTileStateIiLb1EEENS0_8NullTypeESE_iNS2_19streaming_context_tIlLb1EEELS5_0EEEvT0_T1_T2_T3_T4_T5_T6_T7_iT8_NS1_7vsmem_tEE19static_temp_storage+108], %r412;
	add.s64 	%rd216, %rd151, 256;
	mov.b32 	%r656, 100;
	// begin inline asm
	st.relaxed.gpu.v2.u32 [%rd216], {%r656, %r412};
	// end inline asm
$L__BB4_450:
	not.b32 	%r662, %r1654;
	add.s32 	%r1645, %r1555, %r662;
	mov.b32 	%r658, 675;
	// begin inline asm
	nanosleep.u32 %r658;
	// end inline asm
	mul.wide.s32 	%rd218, %r1645, 8;
	add.s64 	%rd219, %rd5, %rd218;
	add.s64 	%rd217, %rd219, 256;
	// begin inline asm
	ld.relaxed.gpu.v2.u32 {%r1647, %r1639}, [%rd217];
	// end inline asm
	mov.b32 	%r1640, 422;
$L__BB4_451:
	setp.eq.s32 	%p66, %r1647, 99;
	mov.b32 	%r663, -1;
	vote.sync.any.pred 	%p67, %p66, %r663;
	not.pred 	%p68, %p67;
	@%p68 bra 	$L__BB4_453;
	mul.lo.s32 	%r832, %r1555, 16807;
	and.b32  	%r1555, %r832, 2147483647;
	add.s32 	%r833, %r1640, 1;
	rem.u32 	%r829, %r1555, %r833;
	// begin inline asm
	nanosleep.u32 %r829;
	// end inline asm
	shr.u32 	%r1640, %r1640, 1;
	// begin inline asm
	ld.relaxed.gpu.v2.u32 {%r1647, %r1639}, [%rd217];
	// end inline asm
	bra.uni 	$L__BB4_451;
$L__BB4_453:
	setp.eq.s32 	%p69, %r1647, 101;
	mov.b32 	%r690, -1;
	vote.sync.ballot.b32 	%r692, %p69, %r690;
	// begin inline asm
	mov.u32 %r665, %lanemask_ge;
	// end inline asm
	and.b32  	%r693, %r692, %r665;
	or.b32  	%r694, %r693, -2147483648;
	add.s32 	%r695, %r694, -1;
	not.b32 	%r696, %r694;
	and.b32  	%r697, %r696, %r695;
	popc.b32 	%r669, %r697;
	mov.b32 	%r668, 1;
	// begin inline asm
	shfl.sync.down.b32 %r666, %r1639, %r668, %r669, %r690;
	// end inline asm
	setp.lt.s32 	%p71, %r564, %r669;
	selp.b32 	%r698, %r666, 0, %p71;
	add.s32 	%r672, %r698, %r1639;
	mov.b32 	%r673, 2;
	// begin inline asm
	shfl.sync.down.b32 %r671, %r672, %r673, %r669, %r690;
	// end inline asm
	add.s32 	%r429, %r564, 2;
	setp.gt.s32 	%p72, %r429, %r669;
	selp.b32 	%r699, 0, %r671, %p72;
	add.s32 	%r677, %r672, %r699;
	mov.b32 	%r678, 4;
	// begin inline asm
	shfl.sync.down.b32 %r676, %r677, %r678, %r669, %r690;
	// end inline asm
	add.s32 	%r430, %r564, 4;
	setp.gt.s32 	%p73, %r430, %r669;
	selp.b32 	%r700, 0, %r676, %p73;
	add.s32 	%r682, %r677, %r700;
	mov.b32 	%r683, 8;
	// begin inline asm
	shfl.sync.down.b32 %r681, %r682, %r683, %r669, %r690;
	// end inline asm
	add.s32 	%r431, %r564, 8;
	setp.gt.s32 	%p74, %r431, %r669;
	selp.b32 	%r701, 0, %r681, %p74;
	add.s32 	%r687, %r682, %r701;
	mov.b32 	%r688, 16;
	// begin inline asm
	shfl.sync.down.b32 %r686, %r687, %r688, %r669, %r690;
	// end inline asm
	add.s32 	%r432, %r564, 16;
	setp.gt.s32 	%p75, %r432, %r669;
	selp.b32 	%r702, 0, %r686, %p75;
	add.s32 	%r1643, %r687, %r702;
	add.s64 	%rd153, %rd5, 256;
	mov.b32 	%r1641, 422;
$L__BB4_454:
	setp.ne.s32 	%p76, %r1647, 101;
	mov.b32 	%r703, -1;
	vote.sync.all.pred 	%p77, %p76, %r703;
	not.pred 	%p78, %p77;
	@%p78 bra 	$L__BB4_459;
	shr.u32 	%r1641, %r1641, 1;
	mul.wide.s32 	%rd315, %r1645, 8;
	add.s64 	%rd316, %rd153, %rd315;
	add.s64 	%rd314, %rd316, -256;
	// begin inline asm
	ld.relaxed.gpu.v2.u32 {%r1647, %r1648}, [%rd314];
	// end inline asm
	mov.u32 	%r1649, %r1641;
$L__BB4_456:
	setp.eq.s32 	%p163, %r1647, 99;
	mov.b32 	%r785, -1;
	vote.sync.any.pred 	%p164, %p163, %r785;
	not.pred 	%p165, %p164;
	@%p165 bra 	$L__BB4_458;
	mul.lo.s32 	%r827, %r1555, 16807;
	and.b32  	%r1555, %r827, 2147483647;
	add.s32 	%r828, %r1649, 1;
	rem.u32 	%r824, %r1555, %r828;
	// begin inline asm
	nanosleep.u32 %r824;
	// end inline asm
	shr.u32 	%r1649, %r1649, 1;
	// begin inline asm
	ld.relaxed.gpu.v2.u32 {%r1647, %r1648}, [%rd314];
	// end inline asm
	bra.uni 	$L__BB4_456;
$L__BB4_458:
	setp.eq.s32 	%p166, %r1647, 101;
	mov.b32 	%r811, -1;
	vote.sync.ballot.b32 	%r812, %p166, %r811;
	and.b32  	%r813, %r812, %r665;
	or.b32  	%r814, %r813, -2147483648;
	add.s32 	%r815, %r814, -1;
	not.b32 	%r816, %r814;
	and.b32  	%r817, %r816, %r815;
	popc.b32 	%r790, %r817;
	mov.b32 	%r789, 1;
	// begin inline asm
	shfl.sync.down.b32 %r787, %r1648, %r789, %r790, %r811;
	// end inline asm
	setp.lt.s32 	%p168, %r564, %r790;
	selp.b32 	%r818, %r787, 0, %p168;
	add.s32 	%r793, %r818, %r1648;
	mov.b32 	%r794, 2;
	// begin inline asm
	shfl.sync.down.b32 %r792, %r793, %r794, %r790, %r811;
	// end inline asm
	setp.gt.s32 	%p169, %r429, %r790;
	selp.b32 	%r819, 0, %r792, %p169;
	add.s32 	%r798, %r793, %r819;
	mov.b32 	%r799, 4;
	// begin inline asm
	shfl.sync.down.b32 %r797, %r798, %r799, %r790, %r811;
	// end inline asm
	setp.gt.s32 	%p170, %r430, %r790;
	selp.b32 	%r820, 0, %r797, %p170;
	add.s32 	%r803, %r798, %r820;
	mov.b32 	%r804, 8;
	// begin inline asm
	shfl.sync.down.b32 %r802, %r803, %r804, %r790, %r811;
	// end inline asm
	setp.gt.s32 	%p171, %r431, %r790;
	selp.b32 	%r821, 0, %r802, %p171;
	add.s32 	%r808, %r803, %r821;
	mov.b32 	%r809, 16;
	// begin inline asm
	shfl.sync.down.b32 %r807, %r808, %r809, %r790, %r811;
	// end inline asm
	setp.gt.s32 	%p172, %r432, %r790;
	selp.b32 	%r822, 0, %r807, %p172;
	add.s32 	%r823, %r822, %r1643;
	add.s32 	%r1643, %r823, %r808;
	add.s32 	%r1645, %r1645, -32;
	bra.uni 	$L__BB4_454;
$L__BB4_459:
	setp.ne.s32 	%p79, %r1654, 0;
	@%p79 bra 	$L__BB4_461;
	add.s32 	%r706, %r1643, %r412;
	add.s64 	%rd220, %rd151, 256;
	mov.b32 	%r705, 101;
	// begin inline asm
	st.relaxed.gpu.v2.u32 [%rd220], {%r705, %r706};
	// end inline asm
	st.shared.u32 	[_ZZN3cub18CUB_300001_SM_10006detail6select23DeviceSelectSweepKernelINS2_10policy_hubIjjiLb0ELNS0_10SelectImplE0EE10Policy1000EPKjS9_PjPiNS0_13ScanTileStateIiLb1EEENS0_8NullTypeESE_iNS2_19streaming_context_tIlLb1EEELS5_0EEEvT0_T1_T2_T3_T4_T5_T6_T7_iT8_NS1_7vsmem_tEE19static_temp_storage+100], %r1643;
	st.shared.u32 	[_ZZN3cub18CUB_300001_SM_10006detail6select23DeviceSelectSweepKernelINS2_10policy_hubIjjiLb0ELNS0_10SelectImplE0EE10Policy1000EPKjS9_PjPiNS0_13ScanTileStateIiLb1EEENS0_8NullTypeESE_iNS2_19streaming_context_tIlLb1EEELS5_0EEEvT0_T1_T2_T3_T4_T5_T6_T7_iT8_NS1_7vsmem_tEE19static_temp_storage+104], %r706;
$L__BB4_461:
	setp.ne.s32 	%p80, %r564, 0;
	mov.u32 	%r1650, %r414;
	@%p80 bra 	$L__BB4_463;
	st.shared.u32 	[_ZZN3cub18CUB_300001_SM_10006detail6select23DeviceSelectSweepKernelINS2_10policy_hubIjjiLb0ELNS0_10SelectImplE0EE10Policy1000EPKjS9_PjPiNS0_13ScanTileStateIiLb1EEENS0_8NullTypeESE_iNS2_19streaming_context_tIlLb1EEELS5_0EEEvT0_T1_T2_T3_T4_T5_T6_T7_iT8_NS1_7vsmem_tEE19static_temp_storage+80], %r1643;
	mov.u32 	%r1650, %r1643;
$L__BB4_463:
	mov.u64 	%rd155, %rd201;
	bar.sync 	0;
	setp.eq.s32 	%p81, %r1654, 0;
	ld.shared.u32 	%r707, [_ZZN3cub18CUB_300001_SM_10006detail6select23DeviceSelectSweepKernelINS2_10policy_hubIjjiLb0ELNS0_10SelectImplE0EE10Policy1000EPKjS9_PjPiNS0_13ScanTileStateIiLb1EEENS0_8NullTypeESE_iNS2_19streaming_context_tIlLb1EEELS5_0EEEvT0_T1_T2_T3_T4_T5_T6_T7_iT8_NS1_7vsmem_tEE19static_temp_storage+80];
	selp.b32 	%r708, 0, %r707, %p81;
	add.s32 	%r455, %r708, %r1650;
	add.s32 	%r456, %r455, %r1623;
	add.s32 	%r457, %r595, %r455;
	add.s32 	%r458, %r457, %r1625;
	add.s32 	%r459, %r458, %r1626;
	add.s32 	%r460, %r459, %r1627;
	add.s32 	%r461, %r460, %r1628;
	add.s32 	%r462, %r461, %r1629;
	add.s32 	%r463, %r462, %r1630;
	add.s32 	%r464, %r463, %r1631;
	add.s32 	%r465, %r464, %r1632;
	add.s32 	%r466, %r465, %r1633;
	add.s32 	%r467, %r466, %r1634;
	add.s32 	%r468, %r467, %r1635;
	ld.shared.v2.u32 	{%r710, %r469}, [_ZZN3cub18CUB_300001_SM_10006detail6select23DeviceSelectSweepKernelINS2_10policy_hubIjjiLb0ELNS0_10SelectImplE0EE10Policy1000EPKjS9_PjPiNS0_13ScanTileStateIiLb1EEENS0_8NullTypeESE_iNS2_19streaming_context_tIlLb1EEELS5_0EEEvT0_T1_T2_T3_T4_T5_T6_T7_iT8_NS1_7vsmem_tEE19static_temp_storage+104];
	ld.shared.u32 	%r470, [_ZZN3cub18CUB_300001_SM_10006detail6select23DeviceSelectSweepKernelINS2_10policy_hubIjjiLb0ELNS0_10SelectImplE0EE10Policy1000EPKjS9_PjPiNS0_13ScanTileStateIiLb1EEENS0_8NullTypeESE_iNS2_19streaming_context_tIlLb1EEELS5_0EEEvT0_T1_T2_T3_T4_T5_T6_T7_iT8_NS1_7vsmem_tEE19static_temp_storage+100];
	sub.s32 	%r711, 7168, %r210;
	sub.s32 	%r1658, %r710, %r711;
	sub.s32 	%r472, %r469, %r711;
	setp.gt.s32 	%p82, %r472, 512;
	@%p82 bra 	$L__BB4_520;
	ld.param.u8 	%rs7, [%rd155];
	ld.param.u64 	%rd221, [%rd155+24];
	cvta.to.global.u64 	%rd156, %rd221;
	setp.ne.s32 	%p83, %r1623, 0;
	setp.lt.s32 	%p84, %r455, %r1658;
	and.pred  	%p85, %p83, %p84;
	@%p85 bra 	$L__BB4_465;
	bra.uni 	$L__BB4_468;
$L__BB4_465:
	setp.ne.s16 	%p86, %rs7, 0;
	mov.b64 	%rd723, 0;
	@%p86 bra 	$L__BB4_467;
	ld.global.u64 	%rd723, [%rd156];
$L__BB4_467:
	cvt.s64.s32 	%rd223, %r455;
	add.s64 	%rd224, %rd723, %rd223;
	shl.b64 	%rd225, %rd224, 2;
	add.s64 	%rd226, %rd4, %rd225;
	st.global.u32 	[%rd226], %r1609;
$L__BB4_468:
	setp.eq.s32 	%p87, %r1624, 0;
	setp.ge.s32 	%p88, %r456, %r1658;
	or.pred  	%p89, %p87, %p88;
	@%p89 bra 	$L__BB4_472;
	setp.ne.s16 	%p90, %rs7, 0;
	mov.b64 	%rd724, 0;
	@%p90 bra 	$L__BB4_471;
	ld.global.u64 	%rd724, [%rd156];
$L__BB4_471:
	cvt.s64.s32 	%rd228, %r456;
	add.s64 	%rd229, %rd724, %rd228;
	shl.b64 	%rd230, %rd229, 2;
	add.s64 	%rd231, %rd4, %rd230;
	st.global.u32 	[%rd231], %r1610;
$L__BB4_472:
	setp.eq.s32 	%p91, %r1625, 0;
	setp.ge.s32 	%p92, %r457, %r1658;
	or.pred  	%p93, %p91, %p92;
	@%p93 bra 	$L__BB4_476;
	setp.ne.s16 	%p94, %rs7, 0;
	mov.b64 	%rd725, 0;
	@%p94 bra 	$L__BB4_475;
	ld.global.u64 	%rd725, [%rd156];
$L__BB4_475:
	cvt.s64.s32 	%rd233, %r457;
	add.s64 	%rd234, %rd725, %rd233;
	shl.b64 	%rd235, %rd234, 2;
	add.s64 	%rd236, %rd4, %rd235;
	st.global.u32 	[%rd236], %r1611;
$L__BB4_476:
	setp.eq.s32 	%p95, %r1626, 0;
	setp.ge.s32 	%p96, %r458, %r1658;
	or.pred  	%p97, %p95, %p96;
	@%p97 bra 	$L__BB4_480;
	setp.ne.s16 	%p98, %rs7, 0;
	mov.b64 	%rd726, 0;
	@%p98 bra 	$L__BB4_479;
	ld.global.u64 	%rd726, [%rd156];
$L__BB4_479:
	cvt.s64.s32 	%rd238, %r458;
	add.s64 	%rd239, %rd726, %rd238;
	shl.b64 	%rd240, %rd239, 2;
	add.s64 	%rd241, %rd4, %rd240;
	st.global.u32 	[%rd241], %r1612;
$L__BB4_480:
	setp.eq.s32 	%p99, %r1627, 0;
	setp.ge.s32 	%p100, %r459, %r1658;
	or.pred  	%p101, %p99, %p100;
	@%p101 bra 	$L__BB4_484;
	setp.ne.s16 	%p102, %rs7, 0;
	mov.b64 	%rd727, 0;
	@%p102 bra 	$L__BB4_483;
	ld.global.u64 	%rd727, [%rd156];
$L__BB4_483:
	cvt.s64.s32 	%rd243, %r459;
	add.s64 	%rd244, %rd727, %rd243;
	shl.b64 	%rd245, %rd244, 2;
	add.s64 	%rd246, %rd4, %rd245;
	st.global.u32 	[%rd246], %r1613;
$L__BB4_484:
	setp.eq.s32 	%p103, %r1628, 0;
	setp.ge.s32 	%p104, %r460, %r1658;
	or.pred  	%p105, %p103, %p104;
	@%p105 bra 	$L__BB4_488;
	setp.ne.s16 	%p106, %rs7, 0;
	mov.b64 	%rd728, 0;
	@%p106 bra 	$L__BB4_487;
	ld.global.u64 	%rd728, [%rd156];
$L__BB4_487:
	cvt.s64.s32 	%rd248, %r460;
	add.s64 	%rd249, %rd728, %rd248;
	shl.b64 	%rd250, %rd249, 2;
	add.s64 	%rd251, %rd4, %rd250;
	st.global.u32 	[%rd251], %r1614;
$L__BB4_488:
	setp.eq.s32 	%p107, %r1629, 0;
	setp.ge.s32 	%p108, %r461, %r1658;
	or.pred  	%p109, %p107, %p108;
	@%p109 bra 	$L__BB4_492;
	setp.ne.s16 	%p110, %rs7, 0;
	mov.b64 	%rd729, 0;
	@%p110 bra 	$L__BB4_491;
	ld.global.u64 	%rd729, [%rd156];
$L__BB4_491:
	cvt.s64.s32 	%rd253, %r461;
	add.s64 	%rd254, %rd729, %rd253;
	shl.b64 	%rd255, %rd254, 2;
	add.s64 	%rd256, %rd4, %rd255;
	st.global.u32 	[%rd256], %r1615;
$L__BB4_492:
	setp.eq.s32 	%p111, %r1630, 0;
	setp.ge.s32 	%p112, %r462, %r1658;
	or.pred  	%p113, %p111, %p112;
	@%p113 bra 	$L__BB4_496;
	setp.ne.s16 	%p114, %rs7, 0;
	mov.b64 	%rd730, 0;
	@%p114 bra 	$L__BB4_495;
	ld.global.u64 	%rd730, [%rd156];
$L__BB4_495:
	cvt.s64.s32 	%rd258, %r462;
	add.s64 	%rd259, %rd730, %rd258;
	shl.b64 	%rd260, %rd259, 2;
	add.s64 	%rd261, %rd4, %rd260;
	st.global.u32 	[%rd261], %r1616;
$L__BB4_496:
	setp.eq.s32 	%p115, %r1631, 0;
	setp.ge.s32 	%p116, %r463, %r1658;
	or.pred  	%p117, %p115, %p116;
	@%p117 bra 	$L__BB4_500;
	setp.ne.s16 	%p118, %rs7, 0;
	mov.b64 	%rd731, 0;
	@%p118 bra 	$L__BB4_499;
	ld.global.u64 	%rd731, [%rd156];
$L__BB4_499:
	cvt.s64.s32 	%rd263, %r463;
	add.s64 	%rd264, %rd731, %rd263;
	shl.b64 	%rd265, %rd264, 2;
	add.s64 	%rd266, %rd4, %rd265;
	st.global.u32 	[%rd266], %r1617;
$L__BB4_500:
	setp.eq.s32 	%p119, %r1632, 0;
	setp.ge.s32 	%p120, %r464, %r1658;
	or.pred  	%p121, %p119, %p120;
	@%p121 bra 	$L__BB4_504;
	setp.ne.s16 	%p122, %rs7, 0;
	mov.b64 	%rd732, 0;
	@%p122 bra 	$L__BB4_503;
	ld.global.u64 	%rd732, [%rd156];
$L__BB4_503:
	cvt.s64.s32 	%rd268, %r464;
	add.s64 	%rd269, %rd732, %rd268;
	shl.b64 	%rd270, %rd269, 2;
	add.s64 	%rd271, %rd4, %rd270;
	st.global.u32 	[%rd271], %r1618;
$L__BB4_504:
	setp.eq.s32 	%p123, %r1633, 0;
	setp.ge.s32 	%p124, %r465, %r1658;
	or.pred  	%p125, %p123, %p124;
	@%p125 bra 	$L__BB4_508;
	setp.ne.s16 	%p126, %rs7, 0;
	mov.b64 	%rd733, 0;
	@%p126 bra 	$L__BB4_507;
	ld.global.u64 	%rd733, [%rd156];
$L__BB4_507:
	cvt.s64.s32 	%rd273, %r465;
	add.s64 	%rd274, %rd733, %rd273;
	shl.b64 	%rd275, %rd274, 2;
	add.s64 	%rd276, %rd4, %rd275;
	st.global.u32 	[%rd276], %r1619;
$L__BB4_508:
	setp.eq.s32 	%p127, %r1634, 0;
	setp.ge.s32 	%p128, %r466, %r1658;
	or.pred  	%p129, %p127, %p128;
	@%p129 bra 	$L__BB4_512;
	setp.ne.s16 	%p130, %rs7, 0;
	mov.b64 	%rd734, 0;
	@%p130 bra 	$L__BB4_511;
	ld.global.u64 	%rd734, [%rd156];
$L__BB4_511:
	cvt.s64.s32 	%rd278, %r466;
	add.s64 	%rd279, %rd734, %rd278;
	shl.b64 	%rd280, %rd279, 2;
	add.s64 	%rd281, %rd4, %rd280;
	st.global.u32 	[%rd281], %r1620;
$L__BB4_512:
	setp.eq.s32 	%p131, %r1635, 0;
	setp.ge.s32 	%p132, %r467, %r1658;
	or.pred  	%p133, %p131, %p132;
	@%p133 bra 	$L__BB4_516;
	setp.ne.s16 	%p134, %rs7, 0;
	mov.b64 	%rd735, 0;
	@%p134 bra 	$L__BB4_515;
	ld.global.u64 	%rd735, [%rd156];
$L__BB4_515:
	cvt.s64.s32 	%rd283, %r467;
	add.s64 	%rd284, %rd735, %rd283;
	shl.b64 	%rd285, %rd284, 2;
	add.s64 	%rd286, %rd4, %rd285;
	st.global.u32 	[%rd286], %r1621;
$L__BB4_516:
	setp.eq.s32 	%p135, %r1636, 0;
	setp.ge.s32 	%p136, %r468, %r1658;
	or.pred  	%p137, %p135, %p136;
	@%p137 bra 	$L__BB4_565;
	setp.ne.s16 	%p138, %rs7, 0;
	mov.b64 	%rd736, 0;
	@%p138 bra 	$L__BB4_519;
	ld.global.u64 	%rd736, [%rd156];
$L__BB4_519:
	cvt.s64.s32 	%rd288, %r468;
	add.s64 	%rd289, %rd736, %rd288;
	shl.b64 	%rd290, %rd289, 2;
	add.s64 	%rd291, %rd4, %rd290;
	st.global.u32 	[%rd291], %r1622;
	bra.uni 	$L__BB4_565;
$L__BB4_520:
	bar.sync 	0;
	setp.eq.s32 	%p139, %r1623, 0;
	@%p139 bra 	$L__BB4_522;
	sub.s32 	%r712, %r455, %r470;
	shl.b32 	%r713, %r712, 2;
	mov.u32 	%r714, _ZZN3cub18CUB_300001_SM_10006detail6select23DeviceSelectSweepKernelINS2_10policy_hubIjjiLb0ELNS0_10SelectImplE0EE10Policy1000EPKjS9_PjPiNS0_13ScanTileStateIiLb1EEENS0_8NullTypeESE_iNS2_19streaming_context_tIlLb1EEELS5_0EEEvT0_T1_T2_T3_T4_T5_T6_T7_iT8_NS1_7vsmem_tEE19static_temp_storage;
	add.s32 	%r715, %r714, %r713;
	st.shared.u32 	[%r715], %r1609;
$L__BB4_522:
	setp.eq.s32 	%p140, %r1624, 0;
	@%p140 bra 	$L__BB4_524;
	sub.s32 	%r716, %r456, %r470;
	shl.b32 	%r717, %r716, 2;
	mov.u32 	%r718, _ZZN3cub18CUB_300001_SM_10006detail6select23DeviceSelectSweepKernelINS2_10policy_hubIjjiLb0ELNS0_10SelectImplE0EE10Policy1000EPKjS9_PjPiNS0_13ScanTileStateIiLb1EEENS0_8NullTypeESE_iNS2_19streaming_context_tIlLb1EEELS5_0EEEvT0_T1_T2_T3_T4_T5_T6_T7_iT8_NS1_7vsmem_tEE19static_temp_storage;
	add.s32 	%r719, %r718, %r717;
	st.shared.u32 	[%r719], %r1610;
$L__BB4_524:
	setp.eq.s32 	%p141, %r1625, 0;
	@%p141 bra 	$L__BB4_526;
	sub.s32 	%r720, %r457, %r470;
	shl.b32 	%r721, %r720, 2;
	mov.u32 	%r722, _ZZN3cub18CUB_300001_SM_10006detail6select23DeviceSelectSweepKernelINS2_10policy_hubIjjiLb0ELNS0_10SelectImplE0EE10Policy1000EPKjS9_PjPiNS0_13ScanTileStateIiLb1EEENS0_8NullTypeESE_iNS2_19streaming_context_tIlLb1EEELS5_0EEEvT0_T1_T2_T3_T4_T5_T6_T7_iT8_NS1_7vsmem_tEE19static_temp_storage;
	add.s32 	%r723, %r722, %r721;
	st.shared.u32 	[%r723], %r1611;
$L__BB4_526:
	setp.eq.s32 	%p142, %r1626, 0;
	@%p142 bra 	$L__BB4_528;
	sub.s32 	%r724, %r458, %r470;
	shl.b32 	%r725, %r724, 2;
	mov.u32 	%r726, _ZZN3cub18CUB_300001_SM_10006detail6select23DeviceSelectSweepKernelINS2_10policy_hubIjjiLb0ELNS0_10SelectImplE0EE10Policy1000EPKjS9_PjPiNS0_13ScanTileStateIiLb1EEENS0_8NullTypeESE_iNS2_19streaming_context_tIlLb1EEELS5_0EEEvT0_T1_T2_T3_T4_T5_T6_T7_iT8_NS1_7vsmem_tEE19static_temp_storage;
	add.s32 	%r727, %r726, %r725;
	st.shared.u32 	[%r727], %r1612;
$L__BB4_528:
	setp.eq.s32 	%p143, %r1627, 0;
	@%p143 bra 	$L__BB4_530;
	sub.s32 	%r728, %r459, %r470;
	shl.b32 	%r729, %r728, 2;
	mov.u32 	%r730, _ZZN3cub18CUB_300001_SM_10006detail6select23DeviceSelectSweepKernelINS2_10policy_hubIjjiLb0ELNS0_10SelectImplE0EE10Policy1000EPKjS9_PjPiNS0_13ScanTileStateIiLb1EEENS0_8NullTypeESE_iNS2_19streaming_context_tIlLb1EEELS5_0EEEvT0_T1_T2_T3_T4_T5_T6_T7_iT8_NS1_7vsmem_tEE19static_temp_storage;
	add.s32 	%r731, %r730, %r729;
	st.shared.u32 	[%r731], %r1613;
$L__BB4_530:
	setp.eq.s32 	%p144, %r1628, 0;
	@%p144 bra 	$L__BB4_532;
	sub.s32 	%r732, %r460, %r470;
	shl.b32 	%r733, %r732, 2;
	mov.u32 	%r734, _ZZN3cub18CUB_300001_SM_10006detail6select23DeviceSelectSweepKernelINS2_10policy_hubIjjiLb0ELNS0_10SelectImplE0EE10Policy1000EPKjS9_PjPiNS0_13ScanTileStateIiLb1EEENS0_8NullTypeESE_iNS2_19streaming_context_tIlLb1EEELS5_0EEEvT0_T1_T2_T3_T4_T5_T6_T7_iT8_NS1_7vsmem_tEE19static_temp_storage;
	add.s32 	%r735, %r734, %r733;
	st.shared.u32 	[%r735], %r1614;
$L__BB4_532:
	setp.eq.s32 	%p145, %r1629, 0;
	@%p145 bra 	$L__BB4_534;
	sub.s32 	%r736, %r461, %r470;
	shl.b32 	%r737, %r736, 2;
	mov.u32 	%r738, _ZZN3cub18CUB_300001_SM_10006detail6select23DeviceSelectSweepKernelINS2_10policy_hubIjjiLb0ELNS0_10SelectImplE0EE10Policy1000EPKjS9_PjPiNS0_13ScanTileStateIiLb1EEENS0_8NullTypeESE_iNS2_19streaming_context_tIlLb1EEELS5_0EEEvT0_T1_T2_T3_T4_T5_T6_T7_iT8_NS1_7vsmem_tEE19static_temp_storage;
	add.s32 	%r739, %r738, %r737;
	st.shared.u32 	[%r739], %r1615;
$L__BB4_534:
	setp.eq.s32 	%p146, %r1630, 0;
	@%p146 bra 	$L__BB4_536;
	sub.s32 	%r740, %r462, %r470;
	shl.b32 	%r741, %r740, 2;
	mov.u32 	%r742, _ZZN3cub18CUB_300001_SM_10006detail6select23DeviceSelectSweepKernelINS2_10policy_hubIjjiLb0ELNS0_10SelectImplE0EE10Policy1000EPKjS9_PjPiNS0_13ScanTileStateIiLb1EEENS0_8NullTypeESE_iNS2_19streaming_context_tIlLb1EEELS5_0EEEvT0_T1_T2_T3_T4_T5_T6_T7_iT8_NS1_7vsmem_tEE19static_temp_storage;
	add.s32 	%r743, %r742, %r741;
	st.shared.u32 	[%r743], %r1616;
$L__BB4_536:
	setp.eq.s32 	%p147, %r1631, 0;
	@%p147 bra 	$L__BB4_538;
	sub.s32 	%r744, %r463, %r470;
	shl.b32 	%r745, %r744, 2;
	mov.u32 	%r746, _ZZN3cub18CUB_300001_SM_10006detail6select23DeviceSelectSweepKernelINS2_10policy_hubIjjiLb0ELNS0_10SelectImplE0EE10Policy1000EPKjS9_PjPiNS0_13ScanTileStateIiLb1EEENS0_8NullTypeESE_iNS2_19streaming_context_tIlLb1EEELS5_0EEEvT0_T1_T2_T3_T4_T5_T6_T7_iT8_NS1_7vsmem_tEE19static_temp_storage;
	add.s32 	%r747, %r746, %r745;
	st.shared.u32 	[%r747], %r1617;
$L__BB4_538:
	setp.eq.s32 	%p148, %r1632, 0;
	@%p148 bra 	$L__BB4_540;
	sub.s32 	%r748, %r464, %r470;
	shl.b32 	%r749, %r748, 2;
	mov.u32 	%r750, _ZZN3cub18CUB_300001_SM_10006detail6select23DeviceSelectSweepKernelINS2_10policy_hubIjjiLb0ELNS0_10SelectImplE0EE10Policy1000EPKjS9_PjPiNS0_13ScanTileStateIiLb1EEENS0_8NullTypeESE_iNS2_19streaming_context_tIlLb1EEELS5_0EEEvT0_T1_T2_T3_T4_T5_T6_T7_iT8_NS1_7vsmem_tEE19static_temp_storage;
	add.s32 	%r751, %r750, %r749;
	st.shared.u32 	[%r751], %r1618;
$L__BB4_540:
	setp.eq.s32 	%p149, %r1633, 0;
	@%p149 bra 	$L__BB4_542;
	sub.s32 	%r752, %r465, %r470;
	shl.b32 	%r753, %r752, 2;
	mov.u32 	%r754, _ZZN3cub18CUB_300001_SM_10006detail6select23DeviceSelectSweepKernelINS2_10policy_hubIjjiLb0ELNS0_10SelectImplE0EE10Policy1000EPKjS9_PjPiNS0_13ScanTileStateIiLb1EEENS0_8NullTypeESE_iNS2_19streaming_context_tIlLb1EEELS5_0EEEvT0_T1_T2_T3_T4_T5_T6_T7_iT8_NS1_7vsmem_tEE19static_temp_storage;
	add.s32 	%r755, %r754, %r753;
	st.shared.u32 	[%r755], %r1619;
$L__BB4_542:
	setp.eq.s32 	%p150, %r1634, 0;
	@%p150 bra 	$L__BB4_544;
	sub.s32 	%r756, %r466, %r470;
	shl.b32 	%r757, %r756, 2;
	mov.u32 	%r758, _ZZN3cub18CUB_300001_SM_10006detail6select23DeviceSelectSweepKernelINS2_10policy_hubIjjiLb0ELNS0_10SelectImplE0EE10Policy1000EPKjS9_PjPiNS0_13ScanTileStateIiLb1EEENS0_8NullTypeESE_iNS2_19streaming_context_tIlLb1EEELS5_0EEEvT0_T1_T2_T3_T4_T5_T6_T7_iT8_NS1_7vsmem_tEE19static_temp_storage;
	add.s32 	%r759, %r758, %r757;
	st.shared.u32 	[%r759], %r1620;
$L__BB4_544:
	setp.eq.s32 	%p151, %r1635, 0;
	@%p151 bra 	$L__BB4_546;
	sub.s32 	%r760, %r467, %r470;
	shl.b32 	%r761, %r760, 2;
	mov.u32 	%r762, _ZZN3cub18CUB_300001_SM_10006detail6select23DeviceSelectSweepKernelINS2_10policy_hubIjjiLb0ELNS0_10SelectImplE0EE10Policy1000EPKjS9_PjPiNS0_13ScanTileStateIiLb1EEENS0_8NullTypeESE_iNS2_19streaming_context_tIlLb1EEELS5_0EEEvT0_T1_T2_T3_T4_T5_T6_T7_iT8_NS1_7vsmem_tEE19static_temp_storage;
	add.s32 	%r763, %r762, %r761;
	st.shared.u32 	[%r763], %r1621;
$L__BB4_546:
	setp.eq.s32 	%p152, %r1636, 0;
	@%p152 bra 	$L__BB4_548;
	sub.s32 	%r764, %r468, %r470;
	shl.b32 	%r765, %r764, 2;
	mov.u32 	%r766, _ZZN3cub18CUB_300001_SM_10006detail6select23DeviceSelectSweepKernelINS2_10policy_hubIjjiLb0ELNS0_10SelectImplE0EE10Policy1000EPKjS9_PjPiNS0_13ScanTileStateIiLb1EEENS0_8NullTypeESE_iNS2_19streaming_context_tIlLb1EEELS5_0EEEvT0_T1_T2_T3_T4_T5_T6_T7_iT8_NS1_7vsmem_tEE19static_temp_storage;
	add.s32 	%r767, %r766, %r765;
	st.shared.u32 	[%r767], %r1622;
$L__BB4_548:
	bar.sync 	0;
	setp.ge.s32 	%p153, %r1654, %r472;
	@%p153 bra 	$L__BB4_565;
	ld.param.u32 	%r1548, [_ZN3cub18CUB_300001_SM_10006detail6select23DeviceSelectSweepKernelINS2_10policy_hubIjjiLb0ELNS0_10SelectImplE0EE10Policy1000EPKjS9_PjPiNS0_13ScanTileStateIiLb1EEENS0_8NullTypeESE_iNS2_19streaming_context_tIlLb1EEELS5_0EEEvT0_T1_T2_T3_T4_T5_T6_T7_iT8_NS1_7vsmem_tE_param_7];
	ld.param.u8 	%rs8, [%rd155];
	ld.param.u64 	%rd292, [%rd155+24];
	cvta.to.global.u64 	%rd157, %rd292;
	add.s32 	%r768, %r469, %r1548;
	add.s32 	%r769, %r1654, %r2;
	sub.s32 	%r770, %r768, %r769;
	add.s32 	%r473, %r770, -7169;
	and.b32  	%r771, %r473, 1536;
	setp.eq.s32 	%p154, %r771, 1536;
	@%p154 bra 	$L__BB4_554;
	shr.u32 	%r772, %r473, 9;
	add.s32 	%r773, %r772, 1;
	and.b32  	%r774, %r773, 3;
	add.s32 	%r1653, %r1654, %r470;
	shl.b32 	%r775, %r1654, 2;
	mov.u32 	%r776, _ZZN3cub18CUB_300001_SM_10006detail6select23DeviceSelectSweepKernelINS2_10policy_hubIjjiLb0ELNS0_10SelectImplE0EE10Policy1000EPKjS9_PjPiNS0_13ScanTileStateIiLb1EEENS0_8NullTypeESE_iNS2_19streaming_context_tIlLb1EEELS5_0EEEvT0_T1_T2_T3_T4_T5_T6_T7_iT8_NS1_7vsmem_tEE19static_temp_storage;
	add.s32 	%r1652, %r776, %r775;
	neg.s32 	%r1651, %r774;
	shl.b32 	%r777, %r773, 9;
	and.b32  	%r778, %r777, 1536;
	add.s32 	%r1654, %r1654, %r778;
$L__BB4_551:
	.pragma "nounroll";
	setp.ne.s16 	%p155, %rs8, 0;
	ld.shared.u32 	%r481, [%r1652];
	mov.b64 	%rd718, 0;
	@%p155 bra 	$L__BB4_553;
	ld.global.u64 	%rd718, [%rd157];
$L__BB4_553:
	cvt.s64.s32 	%rd294, %r1653;
	add.s64 	%rd295, %rd718, %rd294;
	shl.b64 	%rd296, %rd295, 2;
	add.s64 	%rd297, %rd4, %rd296;
	st.global.u32 	[%rd297], %r481;
	add.s32 	%r1653, %r1653, 512;
	add.s32 	%r1652, %r1652, 2048;
	add.s32 	%r1651, %r1651, 1;
	setp.ne.s32 	%p156, %r1651, 0;
	@%p156 bra 	$L__BB4_551;
$L__BB4_554:
	setp.lt.u32 	%p157, %r473, 1536;
	@%p157 bra 	$L__BB4_565;
	add.s32 	%r1656, %r1654, %r470;
	shl.b32 	%r779, %r1654, 2;
	mov.u32 	%r780, _ZZN3cub18CUB_300001_SM_10006detail6select23DeviceSelectSweepKernelINS2_10policy_hubIjjiLb0ELNS0_10SelectImplE0EE10Policy1000EPKjS9_PjPiNS0_13ScanTileStateIiLb1EEENS0_8NullTypeESE_iNS2_19streaming_context_tIlLb1EEELS5_0EEEvT0_T1_T2_T3_T4_T5_T6_T7_iT8_NS1_7vsmem_tEE19static_temp_storage;
	add.s32 	%r781, %r779, %r780;
	add.s32 	%r1655, %r781, 4096;
$L__BB4_556:
	setp.ne.s16 	%p158, %rs8, 0;
	cvt.s64.s32 	%rd160, %r1656;
	ld.shared.u32 	%r491, [%r1655+-4096];
	mov.b64 	%rd719, 0;
	@%p158 bra 	$L__BB4_558;
	ld.global.u64 	%rd719, [%rd157];
$L__BB4_558:
	setp.ne.s16 	%p159, %rs8, 0;
	add.s64 	%rd300, %rd719, %rd160;
	shl.b64 	%rd301, %rd300, 2;
	add.s64 	%rd302, %rd4, %rd301;
	st.global.u32 	[%rd302], %r491;
	ld.shared.u32 	%r492, [%r1655+-2048];
	mov.b64 	%rd720, 0;
	@%p159 bra 	$L__BB4_560;
	ld.global.u64 	%rd720, [%rd157];
$L__BB4_560:
	setp.ne.s16 	%p160, %rs8, 0;
	add.s64 	%rd304, %rd720, %rd160;
	shl.b64 	%rd305, %rd304, 2;
	add.s64 	%rd306, %rd4, %rd305;
	st.global.u32 	[%rd306+2048], %r492;
	ld.shared.u32 	%r493, [%r1655];
	mov.b64 	%rd721, 0;
	@%p160 bra 	$L__BB4_562;
	ld.global.u64 	%rd721, [%rd157];
$L__BB4_562:
	setp.ne.s16 	%p161, %rs8, 0;
	add.s64 	%rd308, %rd721, %rd160;
	shl.b64 	%rd309, %rd308, 2;
	add.s64 	%rd310, %rd4, %rd309;
	st.global.u32 	[%rd310+4096], %r493;
	ld.shared.u32 	%r494, [%r1655+2048];
	mov.b64 	%rd722, 0;
	@%p161 bra 	$L__BB4_564;
	ld.global.u64 	%rd722, [%rd157];
$L__BB4_564:
	cvt.u32.u64 	%r782, %rd160;
	add.s64 	%rd311, %rd722, %rd160;
	shl.b64 	%rd312, %rd311, 2;
	add.s64 	%rd313, %rd4, %rd312;
	st.global.u32 	[%rd313+6144], %r494;
	add.s32 	%r1654, %r1654, 2048;
	add.s32 	%r1656, %r782, 2048;
	add.s32 	%r1655, %r1655, 8192;
	setp.lt.s32 	%p162, %r1654, %r472;
	@%p162 bra 	$L__BB4_556;
$L__BB4_565:
	mov.u32 	%r1043, %tid.x;
	setp.ne.s32 	%p315, %r1043, 0;
	@%p315 bra 	$L__BB4_573;
	mov.u64 	%rd197, %rd201;
	ld.param.u8 	%rs51, [%rd197+1];
	setp.eq.s16 	%p316, %rs51, 0;
	@%p316 bra 	$L__BB4_570;
	ld.param.u8 	%rs52, [%rd197];
	setp.ne.s16 	%p317, %rs52, 0;
	mov.b32 	%r1659, 0;
	@%p317 bra 	$L__BB4_569;
	ld.param.u64 	%rd425, [%rd197+24];
	cvta.to.global.u64 	%rd426, %rd425;
	ld.global.u32 	%r1659, [%rd426];
$L__BB4_569:
	ld.param.u64 	%rd656, [_ZN3cub18CUB_300001_SM_10006detail6select23DeviceSelectSweepKernelINS2_10policy_hubIjjiLb0ELNS0_10SelectImplE0EE10Policy1000EPKjS9_PjPiNS0_13ScanTileStateIiLb1EEENS0_8NullTypeESE_iNS2_19streaming_context_tIlLb1EEELS5_0EEEvT0_T1_T2_T3_T4_T5_T6_T7_iT8_NS1_7vsmem_tE_param_3];
	add.s32 	%r1045, %r1659, %r1658;
	cvta.to.global.u64 	%rd427, %rd656;
	st.global.u32 	[%rd427], %r1045;
	bra.uni 	$L__BB4_573;
$L__BB4_570:
	ld.param.u8 	%rs53, [%rd197];
	setp.ne.s16 	%p318, %rs53, 0;
	mov.b64 	%rd737, 0;
	@%p318 bra 	$L__BB4_572;
	ld.param.u64 	%rd429, [%rd197+24];
	cvta.to.global.u64 	%rd430, %rd429;
	ld.global.u64 	%rd737, [%rd430];
$L__BB4_572:
	cvt.s64.s32 	%rd431, %r1658;
	add.s64 	%rd432, %rd737, %rd431;
	ld.param.u64 	%rd433, [%rd197+32];
	cvta.to.global.u64 	%rd434, %rd433;
	st.global.u64 	[%rd434], %rd432;
$L__BB4_573:
	ret;

}
	// .globl	_ZN3cub18CUB_300001_SM_10006detail4scan20DeviceScanInitKernelINS0_13ScanTileStateIjLb1EEEEEvT_i
.visible .entry _ZN3cub18CUB_300001_SM_10006detail4scan20DeviceScanInitKernelINS0_13ScanTileStateIjLb1EEEEEvT_i(
	.param .align 8 .b8 _ZN3cub18CUB_300001_SM_10006detail4scan20DeviceScanInitKernelINS0_13ScanTileStateIjLb1EEEEEvT_i_param_0[8],
	.param .u32 _ZN3cub18CUB_300001_SM_10006detail4scan20DeviceScanInitKernelINS0_13ScanTileStateIjLb1EEEEEvT_i_param_1
)
{
	.reg .pred 	%p<5>;
	.reg .b32 	%r<10>;
	.reg .b64 	%rd<7>;

	ld.param.u64 	%rd2, [_ZN3cub18CUB_300001_SM_10006detail4scan20DeviceScanInitKernelINS0_13ScanTileStateIjLb1EEEEEvT_i_param_0];
	ld.param.u32 	%r4, [_ZN3cub18CUB_300001_SM_10006detail4scan20DeviceScanInitKernelINS0_13ScanTileStateIjLb1EEEEEvT_i_param_1];
	cvta.to.global.u64 	%rd1, %rd2;
	mov.u32 	%r1, %ctaid.x;
	mov.u32 	%r5, %ntid.x;
	mov.u32 	%r2, %tid.x;
	mad.lo.s32 	%r3, %r1, %r5, %r2;
	setp.ge.s32 	%p1, %r3, %r4;
	@%p1 bra 	$L__BB5_2;
	mul.wide.s32 	%rd3, %r3, 8;
	add.s64 	%rd4, %rd1, %rd3;
	mov.b32 	%r6, 0;
	mov.b32 	%r7, 99;
	st.global.v2.u32 	[%rd4+256], {%r7, %r6};
$L__BB5_2:
	setp.ne.s32 	%p2, %r1, 0;
	setp.gt.u32 	%p3, %r2, 31;
	or.pred  	%p4, %p2, %p3;
	@%p4 bra 	$L__BB5_4;
	mul.wide.u32 	%rd5, %r2, 8;
	add.s64 	%rd6, %rd1, %rd5;
	mov.b32 	%r9, 0;
	st.global.v2.u32 	[%rd6], {%r9, %r9};
$L__BB5_4:
	ret;

}
	// .globl	_ZN3cub18CUB_300001_SM_10006detail4scan16DeviceScanKernelINS2_10policy_hubIjjjjN4cuda3std3__44plusIvEEE10Policy1000EPKjPjNS0_13ScanTileStateIjLb1EEES9_NS0_8NullTypeEjjLb0ESH_EEvT0_T1_T2_iT3_T4_T5_
.visible .entry _ZN3cub18CUB_300001_SM_10006detail4scan16DeviceScanKernelINS2_10policy_hubIjjjjN4cuda3std3__44plusIvEEE10Policy1000EPKjPjNS0_13ScanTileStateIjLb1EEES9_NS0_8NullTypeEjjLb0ESH_EEvT0_T1_T2_iT3_T4_T5_(
	.param .u64 .ptr .align 1 _ZN3cub18CUB_300001_SM_10006detail4scan16DeviceScanKernelINS2_10policy_hubIjjjjN4cuda3std3__44plusIvEEE10Policy1000EPKjPjNS0_13ScanTileStateIjLb1EEES9_NS0_8NullTypeEjjLb0ESH_EEvT0_T1_T2_iT3_T4_T5__param_0,
	.param .u64 .ptr .align 1 _ZN3cub18CUB_300001_SM_10006detail4scan16DeviceScanKernelINS2_10policy_hubIjjjjN4cuda3std3__44plusIvEEE10Policy1000EPKjPjNS0_13ScanTileStateIjLb1EEES9_NS0_8NullTypeEjjLb0ESH_EEvT0_T1_T2_iT3_T4_T5__param_1,
	.param .align 8 .b8 _ZN3cub18CUB_300001_SM_10006detail4scan16DeviceScanKernelINS2_10policy_hubIjjjjN4cuda3std3__44plusIvEEE10Policy1000EPKjPjNS0_13ScanTileStateIjLb1EEES9_NS0_8NullTypeEjjLb0ESH_EEvT0_T1_T2_iT3_T4_T5__param_2[8],
	.param .u32 _ZN3cub18CUB_300001_SM_10006detail4scan16DeviceScanKernelINS2_10policy_hubIjjjjN4cuda3std3__44plusIvEEE10Policy1000EPKjPjNS0_13ScanTileStateIjLb1EEES9_NS0_8NullTypeEjjLb0ESH_EEvT0_T1_T2_iT3_T4_T5__param_3,
	.param .align 1 .b8 _ZN3cub18CUB_300001_SM_10006detail4scan16DeviceScanKernelINS2_10policy_hubIjjjjN4cuda3std3__44plusIvEEE10Policy1000EPKjPjNS0_13ScanTileStateIjLb1EEES9_NS0_8NullTypeEjjLb0ESH_EEvT0_T1_T2_iT3_T4_T5__param_4[1],
	.param .align 1 .b8 _ZN3cub18CUB_300001_SM_10006detail4scan16DeviceScanKernelINS2_10policy_hubIjjjjN4cuda3std3__44plusIvEEE10Policy1000EPKjPjNS0_13ScanTileStateIjLb1EEES9_NS0_8NullTypeEjjLb0ESH_EEvT0_T1_T2_iT3_T4_T5__param_5[1],
	.param .u32 _ZN3cub18CUB_300001_SM_10006detail4scan16DeviceScanKernelINS2_10policy_hubIjjjjN4cuda3std3__44plusIvEEE10Policy1000EPKjPjNS0_13ScanTileStateIjLb1EEES9_NS0_8NullTypeEjjLb0ESH_EEvT0_T1_T2_iT3_T4_T5__param_6
)
.maxntid 384
{
	.reg .pred 	%p<160>;
	.reg .b32 	%r<1038>;
	.reg .b64 	%rd<58>;
	// demoted variable
	.shared .align 16 .b8 _ZZN3cub18CUB_300001_SM_10006detail4scan16DeviceScanKernelINS2_10policy_hubIjjjjN4cuda3std3__44plusIvEEE10Policy1000EPKjPjNS0_13ScanTileStateIjLb1EEES9_NS0_8NullTypeEjjLb0ESH_EEvT0_T1_T2_iT3_T4_T5_E12temp_storage[33808];
	ld.param.u64 	%rd2, [_ZN3cub18CUB_300001_SM_10006detail4scan16DeviceScanKernelINS2_10policy_hubIjjjjN4cuda3std3__44plusIvEEE10Policy1000EPKjPjNS0_13ScanTileStateIjLb1EEES9_NS0_8NullTypeEjjLb0ESH_EEvT0_T1_T2_iT3_T4_T5__param_2];
	ld.param.u64 	%rd13, [_ZN3cub18CUB_300001_SM_10006detail4scan16DeviceScanKernelINS2_10policy_hubIjjjjN4cuda3std3__44plusIvEEE10Policy1000EPKjPjNS0_13ScanTileStateIjLb1EEES9_NS0_8NullTypeEjjLb0ESH_EEvT0_T1_T2_iT3_T4_T5__param_0];
	ld.param.u32 	%r235, [_ZN3cub18CUB_300001_SM_10006detail4scan16DeviceScanKernelINS2_10policy_hubIjjjjN4cuda3std3__44plusIvEEE10Policy1000EPKjPjNS0_13ScanTileStateIjLb1EEES9_NS0_8NullTypeEjjLb0ESH_EEvT0_T1_T2_iT3_T4_T5__param_3];
	ld.param.u32 	%r236, [_ZN3cub18CUB_300001_SM_10006detail4scan16DeviceScanKernelINS2_10policy_hubIjjjjN4cuda3std3__44plusIvEEE10Policy1000EPKjPjNS0_13ScanTileStateIjLb1EEES9_NS0_8NullTypeEjjLb0ESH_EEvT0_T1_T2_iT3_T4_T5__param_6];
	cvta.to.global.u64 	%rd1, %rd13;
	mov.u32 	%r237, %ctaid.x;
	add.s32 	%r986, %r235, %r237;
	mul.lo.s32 	%r2, %r986, 8448;
	sub.s32 	%r3, %r236, %r2;
	setp.lt.u32 	%p1, %r3, 8449;
	@%p1 bra 	$L__BB6_26;
	cvt.u64.u32 	%rd37, %r2;
	mov.u32 	%r4, %tid.x;
	and.b32  	%r630, %r4, 31;
	and.b32  	%r631, %r4, 992;
	mul.lo.s32 	%r632, %r631, 22;
	or.b32  	%r633, %r632, %r630;
	cvt.u64.u32 	%rd38, %r633;
	add.s64 	%rd3, %rd38, %rd37;
	shl.b64 	%rd39, %rd3, 2;
	add.s64 	%rd40, %rd1, %rd39;
	ld.global.u32 	%r634, [%rd40];
	ld.global.u32 	%r635, [%rd40+128];
	ld.global.u32 	%r636, [%rd40+256];
	ld.global.u32 	%r637, [%rd40+384];
	ld.global.u32 	%r638, [%rd40+512];
	ld.global.u32 	%r639, [%rd40+640];
	ld.global.u32 	%r640, [%rd40+768];
	ld.global.u32 	%r641, [%rd40+896];
	ld.global.u32 	%r642, [%rd40+1024];
	ld.global.u32 	%r643, [%rd40+1152];
	ld.global.u32 	%r644, [%rd40+1280];
	ld.global.u32 	%r645, [%rd40+1408];
	ld.global.u32 	%r646, [%rd40+1536];
	ld.global.u32 	%r647, [%rd40+1664];
	ld.global.u32 	%r648, [%rd40+1792];
	ld.global.u32 	%r649, [%rd40+1920];
	ld.global.u32 	%r650, [%rd40+2048];
	ld.global.u32 	%r651, [%rd40+2176];
	ld.global.u32 	%r652, [%rd40+2304];
	ld.global.u32 	%r653, [%rd40+2432];
	ld.global.u32 	%r654, [%rd40+2560];
	ld.global.u32 	%r655, [%rd40+2688];
	// begin inline asm
	mov.u32 %r629, %laneid;
	// end inline asm
	shr.u32 	%r6, %r4, 5;
	mad.lo.s32 	%r656, %r6, 704, %r629;
	shl.b32 	%r657, %r656, 2;
	mov.u32 	%r658, _ZZN3cub18CUB_300001_SM_10006detail4scan16DeviceScanKernelINS2_10policy_hubIjjjjN4cuda3std3__44plusIvEEE10Policy1000EPKjPjNS0_13ScanTileStateIjLb1EEES9_NS0_8NullTypeEjjLb0ESH_EEvT0_T1_T2_iT3_T4_T5_E12temp_storage;
	add.s32 	%r7, %r658, %r657;
	st.shared.u32 	[%r7], %r634;
	st.shared.u32 	[%r7+128], %r635;
	st.shared.u32 	[%r7+256], %r636;
	st.shared.u32 	[%r7+384], %r637;
	st.shared.u32 	[%r7+512], %r638;
	st.shared.u32 	[%r7+640], %r639;
	st.shared.u32 	[%r7+768], %r640;
	st.shared.u32 	[%r7+896], %r641;
	st.shared.u32 	[%r7+1024], %r642;
	st.shared.u32 	[%r7+1152], %r643;
	st.shared.u32 	[%r7+1280], %r644;
	st.shared.u32 	[%r7+1408], %r645;
	st.shared.u32 	[%r7+1536], %r646;
	st.shared.u32 	[%r7+1664], %r647;
	st.shared.u32 	[%r7+1792], %r648;
	st.shared.u32 	[%r7+1920], %r649;
	st.shared.u32 	[%r7+2048], %r650;
	st.shared.u32 	[%r7+2176], %r651;
	st.shared.u32 	[%r7+2304], %r652;
	st.shared.u32 	[%r7+2432], %r653;
	st.shared.u32 	[%r7+2560], %r654;
	st.shared.u32 	[%r7+2688], %r655;
	bar.warp.sync 	-1;
	mad.lo.s32 	%r8, %r629, 84, %r7;
	ld.shared.v2.u32 	{%r9, %r10}, [%r8];
	ld.shared.v2.u32 	{%r11, %r12}, [%r8+8];
	ld.shared.v2.u32 	{%r13, %r14}, [%r8+16];
	ld.shared.v2.u32 	{%r15, %r16}, [%r8+24];
	ld.shared.v2.u32 	{%r17, %r18}, [%r8+32];
	ld.shared.v2.u32 	{%r19, %r20}, [%r8+40];
	ld.shared.v2.u32 	{%r21, %r22}, [%r8+48];
	ld.shared.v2.u32 	{%r23, %r24}, [%r8+56];
	ld.shared.v2.u32 	{%r25, %r26}, [%r8+64];
	ld.shared.v2.u32 	{%r27, %r28}, [%r8+72];
	ld.shared.v2.u32 	{%r29, %r30}, [%r8+80];
	bar.sync 	0;
	setp.ne.s32 	%p104, %r986, 0;
	@%p104 bra 	$L__BB6_6;
	add.s32 	%r880, %r10, %r9;
	add.s32 	%r881, %r11, %r880;
	add.s32 	%r882, %r12, %r881;
	add.s32 	%r883, %r13, %r882;
	add.s32 	%r884, %r14, %r883;
	add.s32 	%r885, %r15, %r884;
	add.s32 	%r886, %r16, %r885;
	add.s32 	%r887, %r17, %r886;
	add.s32 	%r888, %r18, %r887;
	add.s32 	%r889, %r19, %r888;
	add.s32 	%r890, %r20, %r889;
	add.s32 	%r891, %r21, %r890;
	add.s32 	%r892, %r22, %r891;
	add.s32 	%r893, %r23, %r892;
	add.s32 	%r894, %r24, %r893;
	add.s32 	%r895, %r25, %r894;
	add.s32 	%r896, %r26, %r895;
	add.s32 	%r897, %r27, %r896;
	add.s32 	%r898, %r28, %r897;
	add.s32 	%r899, %r29, %r898;
	add.s32 	%r854, %r30, %r899;
	mov.b32 	%r852, 1;
	mov.b32 	%r877, 0;
	mov.b32 	%r879, -1;
	// begin inline asm
	{  .reg .u32 r0;  .reg .pred p;  shfl.sync.up.b32 r0|p, %r854, %r852, %r877, %r879;  @p add.u32 r0, r0, %r854;  mov.u32 %r850, r0;}
	// end inline asm
	mov.b32 	%r858, 2;
	// begin inline asm
	{  .reg .u32 r0;  .reg .pred p;  shfl.sync.up.b32 r0|p, %r850, %r858, %r877, %r879;  @p add.u32 r0, r0, %r850;  mov.u32 %r856, r0;}
	// end inline asm
	mov.b32 	%r864, 4;
	// begin inline asm
	{  .reg .u32 r0;  .reg .pred p;  shfl.sync.up.b32 r0|p, %r856, %r864, %r877, %r879;  @p add.u32 r0, r0, %r856;  mov.u32 %r862, r0;}
	// end inline asm
	mov.b32 	%r870, 8;
	// begin inline asm
	{  .reg .u32 r0;  .reg .pred p;  shfl.sync.up.b32 r0|p, %r862, %r870, %r877, %r879;  @p add.u32 r0, r0, %r862;  mov.u32 %r868, r0;}
	// end inline asm
	mov.b32 	%r876, 16;
	// begin inline asm
	{  .reg .u32 r0;  .reg .pred p;  shfl.sync.up.b32 r0|p, %r868, %r876, %r877, %r879;  @p add.u32 r0, r0, %r868;  mov.u32 %r874, r0;}
	// end inline asm
	setp.ne.s32 	%p146, %r629, 31;
	@%p146 bra 	$L__BB6_4;
	shl.b32 	%r900, %r6, 2;
	add.s32 	%r902, %r658, %r900;
	st.shared.u32 	[%r902+16], %r874;
$L__BB6_4:
	sub.s32 	%r903, %r874, %r854;
	bar.sync 	0;
	ld.shared.v4.u32 	{%r904, %r905, %r906, %r907}, [_ZZN3cub18CUB_300001_SM_10006detail4scan16DeviceScanKernelINS2_10policy_hubIjjjjN4cuda3std3__44plusIvEEE10Policy1000EPKjPjNS0_13ScanTileStateIjLb1EEES9_NS0_8NullTypeEjjLb0ESH_EEvT0_T1_T2_iT3_T4_T5_E12temp_storage+16];
	add.s32 	%r908, %r905, %r904;
	setp.eq.s32 	%p147, %r6, 2;
	selp.b32 	%r909, %r908, %r904, %p147;
	add.s32 	%r910, %r908, %r906;
	setp.eq.s32 	%p148, %r6, 3;
	selp.b32 	%r911, %r910, %r909, %p148;
	add.s32 	%r912, %r910, %r907;
	setp.eq.s32 	%p149, %r6, 4;
	selp.b32 	%r913, %r912, %r911, %p149;
	ld.shared.v4.u32 	{%r914, %r915, %r916, %r917}, [_ZZN3cub18CUB_300001_SM_10006detail4scan16DeviceScanKernelINS2_10policy_hubIjjjjN4cuda3std3__44plusIvEEE10Policy1000EPKjPjNS0_13ScanTileStateIjLb1EEES9_NS0_8NullTypeEjjLb0ESH_EEvT0_T1_T2_iT3_T4_T5_E12temp_storage+32];
	add.s32 	%r918, %r912, %r914;
	setp.eq.s32 	%p150, %r6, 5;
	selp.b32 	%r919, %r918, %r913, %p150;
	add.s32 	%r920, %r918, %r915;
	setp.eq.s32 	%p151, %r6, 6;
	selp.b32 	%r921, %r920, %r919, %p151;
	add.s32 	%r922, %r920, %r916;
	setp.eq.s32 	%p152, %r6, 7;
	selp.b32 	%r923, %r922, %r921, %p152;
	add.s32 	%r924, %r922, %r917;
	setp.eq.s32 	%p153, %r6, 8;
	selp.b32 	%r925, %r924, %r923, %p153;
	ld.shared.v4.u32 	{%r926, %r927, %r928, %r929}, [_ZZN3cub18CUB_300001_SM_10006detail4scan16DeviceScanKernelINS2_10policy_hubIjjjjN4cuda3std3__44plusIvEEE10Policy1000EPKjPjNS0_13ScanTileStateIjLb1EEES9_NS0_8NullTypeEjjLb0ESH_EEvT0_T1_T2_iT3_T4_T5_E12temp_storage+48];
	add.s32 	%r930, %r924, %r926;
	setp.eq.s32 	%p154, %r6, 9;
	selp.b32 	%r931, %r930, %r925, %p154;
	add.s32 	%r932, %r930, %r927;
	setp.eq.s32 	%p155, %r6, 10;
	selp.b32 	%r933, %r932, %r931, %p155;
	add.s32 	%r934, %r932, %r928;
	setp.eq.s32 	%p156, %r6, 11;
	selp.b32 	%r935, %r934, %r933, %p156;
	add.s32 	%r33, %r934, %r929;
	setp.lt.u32 	%p157, %r4, 32;
	setp.eq.s32 	%p158, %r629, 0;
	selp.b32 	%r936, 0, %r903, %p158;
	add.s32 	%r937, %r935, %r936;
	selp.b32 	%r1000, %r903, %r937, %p157;
	setp.ne.s32 	%p159, %r4, 0;
	@%p159 bra 	$L__BB6_25;
	add.s64 	%rd52, %rd2, 256;
	mov.b32 	%r938, 101;
	// begin inline asm
	st.relaxed.gpu.v2.u32 [%rd52], {%r938, %r33};
	// end inline asm
	mov.b32 	%r1000, 0;
	bra.uni 	$L__BB6_25;
$L__BB6_6:
	add.s32 	%r689, %r10, %r9;
	add.s32 	%r690, %r11, %r689;
	add.s32 	%r691, %r12, %r690;
	add.s32 	%r692, %r13, %r691;
	add.s32 	%r693, %r14, %r692;
	add.s32 	%r694, %r15, %r693;
	add.s32 	%r695, %r16, %r694;
	add.s32 	%r696, %r17, %r695;
	add.s32 	%r697, %r18, %r696;
	add.s32 	%r698, %r19, %r697;
	add.s32 	%r699, %r20, %r698;
	add.s32 	%r700, %r21, %r699;
	add.s32 	%r701, %r22, %r700;
	add.s32 	%r702, %r23, %r701;
	add.s32 	%r703, %r24, %r702;
	add.s32 	%r704, %r25, %r703;
	add.s32 	%r705, %r26, %r704;
	add.s32 	%r706, %r27, %r705;
	add.s32 	%r707, %r28, %r706;
	add.s32 	%r708, %r29, %r707;
	add.s32 	%r663, %r30, %r708;
	mov.b32 	%r661, 1;
	mov.b32 	%r686, 0;
	mov.b32 	%r688, -1;
	// begin inline asm
	{  .reg .u32 r0;  .reg .pred p;  shfl.sync.up.b32 r0|p, %r663, %r661, %r686, %r688;  @p add.u32 r0, r0, %r663;  mov.u32 %r659, r0;}
	// end inline asm
	mov.b32 	%r667, 2;
	// begin inline asm
	{  .reg .u32 r0;  .reg .pred p;  shfl.sync.up.b32 r0|p, %r659, %r667, %r686, %r688;  @p add.u32 r0, r0, %r659;  mov.u32 %r665, r0;}
	// end inline asm
	mov.b32 	%r673, 4;
	// begin inline asm
	{  .reg .u32 r0;  .reg .pred p;  shfl.sync.up.b32 r0|p, %r665, %r673, %r686, %r688;  @p add.u32 r0, r0, %r665;  mov.u32 %r671, r0;}
	// end inline asm
	mov.b32 	%r679, 8;
	// begin inline asm
	{  .reg .u32 r0;  .reg .pred p;  shfl.sync.up.b32 r0|p, %r671, %r679, %r686, %r688;  @p add.u32 r0, r0, %r671;  mov.u32 %r677, r0;}
	// end inline asm
	mov.b32 	%r685, 16;
	// begin inline asm
	{  .reg .u32 r0;  .reg .pred p;  shfl.sync.up.b32 r0|p, %r677, %r685, %r686, %r688;  @p add.u32 r0, r0, %r677;  mov.u32 %r683, r0;}
	// end inline asm
	setp.ne.s32 	%p105, %r629, 31;
	@%p105 bra 	$L__BB6_8;
	shl.b32 	%r709, %r6, 2;
	add.s32 	%r711, %r658, %r709;
	st.shared.u32 	[%r711+16], %r683;
$L__BB6_8:
	sub.s32 	%r712, %r683, %r663;
	bar.sync 	0;
	ld.shared.v4.u32 	{%r713, %r714, %r715, %r716}, [_ZZN3cub18CUB_300001_SM_10006detail4scan16DeviceScanKernelINS2_10policy_hubIjjjjN4cuda3std3__44plusIvEEE10Policy1000EPKjPjNS0_13ScanTileStateIjLb1EEES9_NS0_8NullTypeEjjLb0ESH_EEvT0_T1_T2_iT3_T4_T5_E12temp_storage+16];
	add.s32 	%r717, %r714, %r713;
	setp.eq.s32 	%p106, %r6, 2;
	selp.b32 	%r718, %r717, %r713, %p106;
	add.s32 	%r719, %r717, %r715;
	setp.eq.s32 	%p107, %r6, 3;
	selp.b32 	%r720, %r719, %r718, %p107;
	add.s32 	%r721, %r719, %r716;
	setp.eq.s32 	%p108, %r6, 4;
	selp.b32 	%r722, %r721, %r720, %p108;
	ld.shared.v4.u32 	{%r723, %r724, %r725, %r726}, [_ZZN3cub18CUB_300001_SM_10006detail4scan16DeviceScanKernelINS2_10policy_hubIjjjjN4cuda3std3__44plusIvEEE10Policy1000EPKjPjNS0_13ScanTileStateIjLb1EEES9_NS0_8NullTypeEjjLb0ESH_EEvT0_T1_T2_iT3_T4_T5_E12temp_storage+32];
	add.s32 	%r727, %r721, %r723;
	setp.eq.s32 	%p109, %r6, 5;
	selp.b32 	%r728, %r727, %r722, %p109;
	add.s32 	%r729, %r727, %r724;
	setp.eq.s32 	%p110, %r6, 6;
	selp.b32 	%r730, %r729, %r728, %p110;
	add.s32 	%r731, %r729, %r725;
	setp.eq.s32 	%p111, %r6, 7;
	selp.b32 	%r732, %r731, %r730, %p111;
	add.s32 	%r733, %r731, %r726;
	setp.eq.s32 	%p112, %r6, 8;
	selp.b32 	%r734, %r733, %r732, %p112;
	ld.shared.v4.u32 	{%r735, %r736, %r737, %r738}, [_ZZN3cub18CUB_300001_SM_10006detail4scan16DeviceScanKernelINS2_10policy_hubIjjjjN4cuda3std3__44plusIvEEE10Policy1000EPKjPjNS0_13ScanTileStateIjLb1EEES9_NS0_8NullTypeEjjLb0ESH_EEvT0_T1_T2_iT3_T4_T5_E12temp_storage+48];
	add.s32 	%r739, %r733, %r735;
	setp.eq.s32 	%p113, %r6, 9;
	selp.b32 	%r740, %r739, %r734, %p113;
	add.s32 	%r741, %r739, %r736;
	setp.eq.s32 	%p114, %r6, 10;
	selp.b32 	%r742, %r741, %r740, %p114;
	add.s32 	%r743, %r741, %r737;
	setp.eq.s32 	%p115, %r6, 11;
	selp.b32 	%r744, %r743, %r742, %p115;
	add.s32 	%r37, %r743, %r738;
	setp.gt.u32 	%p116, %r4, 31;
	setp.lt.u32 	%p117, %r4, 32;
	setp.eq.s32 	%p118, %r629, 0;
	selp.b32 	%r745, 0, %r712, %p118;
	add.s32 	%r999, %r744, %r745;
	selp.b32 	%r39, %r712, %r999, %p117;
	@%p116 bra 	$L__BB6_24;
	setp.ne.s32 	%p119, %r4, 0;
	mul.wide.s32 	%rd41, %r986, 8;
	add.s64 	%rd4, %rd2, %rd41;
	@%p119 bra 	$L__BB6_11;
	st.shared.u32 	[_ZZN3cub18CUB_300001_SM_10006detail4scan16DeviceScanKernelINS2_10policy_hubIjjjjN4cuda3std3__44plusIvEEE10Policy1000EPKjPjNS0_13ScanTileStateIjLb1EEES9_NS0_8NullTypeEjjLb0ESH_EEvT0_T1_T2_iT3_T4_T5_E12temp_storage+12], %r37;
	add.s64 	%rd42, %rd4, 256;
	mov.b32 	%r746, 100;
	// begin inline asm
	st.relaxed.gpu.v2.u32 [%rd42], {%r746, %r37};
	// end inline asm
$L__BB6_11:
	not.b32 	%r752, %r4;
	add.s32 	%r994, %r986, %r752;
	mov.b32 	%r748, 830;
	// begin inline asm
	nanosleep.u32 %r748;
	// end inline asm
	mul.wide.s32 	%rd44, %r994, 8;
	add.s64 	%rd45, %rd2, %rd44;
	add.s64 	%rd43, %rd45, 256;
	// begin inline asm
	ld.relaxed.gpu.v2.u32 {%r996, %r988}, [%rd43];
	// end inline asm
	mov.b32 	%r989, 952;
$L__BB6_12:
	setp.eq.s32 	%p120, %r996, 99;
	mov.b32 	%r753, -1;
	vote.sync.any.pred 	%p121, %p120, %r753;
	not.pred 	%p122, %p121;
	@%p122 bra 	$L__BB6_14;
	mul.lo.s32 	%r848, %r986, 16807;
	and.b32  	%r986, %r848, 2147483647;
	add.s32 	%r849, %r989, 1;
	rem.u32 	%r845, %r986, %r849;
	// begin inline asm
	nanosleep.u32 %r845;
	// end inline asm
	shr.u32 	%r989, %r989, 1;
	// begin inline asm
	ld.relaxed.gpu.v2.u32 {%r996, %r988}, [%rd43];
	// end inline asm
	bra.uni 	$L__BB6_12;
$L__BB6_14:
	setp.eq.s32 	%p123, %r996, 101;
	mov.b32 	%r780, -1;
	vote.sync.ballot.b32 	%r782, %p123, %r780;
	// begin inline asm
	mov.u32 %r755, %lanemask_ge;
	// end inline asm
	and.b32  	%r783, %r782, %r755;
	or.b32  	%r784, %r783, -2147483648;
	add.s32 	%r785, %r784, -1;
	not.b32 	%r786, %r784;
	and.b32  	%r787, %r786, %r785;
	popc.b32 	%r759, %r787;
	mov.b32 	%r758, 1;
	// begin inline asm
	shfl.sync.down.b32 %r756, %r988, %r758, %r759, %r780;
	// end inline asm
	setp.lt.s32 	%p125, %r629, %r759;
	selp.b32 	%r788, %r756, 0, %p125;
	add.s32 	%r762, %r788, %r988;
	mov.b32 	%r763, 2;
	// begin inline asm
	shfl.sync.down.b32 %r761, %r762, %r763, %r759, %r780;
	// end inline asm
	add.s32 	%r54, %r629, 2;
	setp.gt.s32 	%p126, %r54, %r759;
	selp.b32 	%r789, 0, %r761, %p126;
	add.s32 	%r767, %r762, %r789;
	mov.b32 	%r768, 4;
	// begin inline asm
	shfl.sync.down.b32 %r766, %r767, %r768, %r759, %r780;
	// end inline asm
	add.s32 	%r55, %r629, 4;
	setp.gt.s32 	%p127, %r55, %r759;
	selp.b32 	%r790, 0, %r766, %p127;
	add.s32 	%r772, %r767, %r790;
	mov.b32 	%r773, 8;
	// begin inline asm
	shfl.sync.down.b32 %r771, %r772, %r773, %r759, %r780;
	// end inline asm
	add.s32 	%r56, %r629, 8;
	setp.gt.s32 	%p128, %r56, %r759;
	selp.b32 	%r791, 0, %r771, %p128;
	add.s32 	%r777, %r772, %r791;
	mov.b32 	%r778, 16;
	// begin inline asm
	shfl.sync.down.b32 %r776, %r777, %r778, %r759, %r780;
	// end inline asm
	add.s32 	%r57, %r629, 16;
	setp.gt.s32 	%p129, %r57, %r759;
	selp.b32 	%r792, 0, %r776, %p129;
	add.s32 	%r993, %r777, %r792;
	add.s64 	%rd6, %rd2, 256;
	mov.b32 	%r990, 952;
$L__BB6_15:
	setp.ne.s32 	%p130, %r996, 101;
	mov.b32 	%r793, -1;
	vote.sync.all.pred 	%p131, %p130, %r793;
	not.pred 	%p132, %p131;
	@%p132 bra 	$L__BB6_20;
	shr.u32 	%r990, %r990, 1;
	mul.wide.s32 	%rd48, %r994, 8;
	add.s64 	%rd49, %rd6, %rd48;
	add.s64 	%rd47, %rd49, -256;
	// begin inline asm
	ld.relaxed.gpu.v2.u32 {%r996, %r997}, [%rd47];
	// end inline asm
	mov.u32 	%r998, %r990;
$L__BB6_17:
	setp.eq.s32 	%p136, %r996, 99;
	mov.b32 	%r801, -1;
	vote.sync.any.pred 	%p137, %p136, %r801;
	not.pred 	%p138, %p137;
	@%p138 bra 	$L__BB6_19;
	mul.lo.s32 	%r843, %r986, 16807;
	and.b32  	%r986, %r843, 2147483647;
	add.s32 	%r844, %r998, 1;
	rem.u32 	%r840, %r986, %r844;
	// begin inline asm
	nanosleep.u32 %r840;
	// end inline asm
	shr.u32 	%r998, %r998, 1;
	// begin inline asm
	ld.relaxed.gpu.v2.u32 {%r996, %r997}, [%rd47];
	// end inline asm
	bra.uni 	$L__BB6_17;
$L__BB6_19:
	setp.eq.s32 	%p139, %r996, 101;
	mov.b32 	%r827, -1;
	vote.sync.ballot.b32 	%r828, %p139, %r827;
	and.b32  	%r829, %r828, %r755;
	or.b32  	%r830, %r829, -2147483648;
	add.s32 	%r831, %r830, -1;
	not.b32 	%r832, %r830;
	and.b32  	%r833, %r832, %r831;
	popc.b32 	%r806, %r833;
	mov.b32 	%r805, 1;
	// begin inline asm
	shfl.sync.down.b32 %r803, %r997, %r805, %r806, %r827;
	// end inline asm
	setp.lt.s32 	%p141, %r629, %r806;
	selp.b32 	%r834, %r803, 0, %p141;
	add.s32 	%r809, %r834, %r997;
	mov.b32 	%r810, 2;
	// begin inline asm
	shfl.sync.down.b32 %r808, %r809, %r810, %r806, %r827;
	// end inline asm
	setp.gt.s32 	%p142, %r54, %r806;
	selp.b32 	%r835, 0, %r808, %p142;
	add.s32 	%r814, %r809, %r835;
	mov.b32 	%r815, 4;
	// begin inline asm
	shfl.sync.down.b32 %r813, %r814, %r815, %r806, %r827;
	// end inline asm
	setp.gt.s32 	%p143, %r55, %r806;
	selp.b32 	%r836, 0, %r813, %p143;
	add.s32 	%r819, %r814, %r836;
	mov.b32 	%r820, 8;
	// begin inline asm
	shfl.sync.down.b32 %r818, %r819, %r820, %r806, %r827;
	// end inline asm
	setp.gt.s32 	%p144, %r56, %r806;
	selp.b32 	%r837, 0, %r818, %p144;
	add.s32 	%r824, %r819, %r837;
	mov.b32 	%r825, 16;
	// begin inline asm
	shfl.sync.down.b32 %r823, %r824, %r825, %r806, %r827;
	// end inline asm
	setp.gt.s32 	%p145, %r57, %r806;
	selp.b32 	%r838, 0, %r823, %p145;
	add.s32 	%r839, %r838, %r993;
	add.s32 	%r993, %r839, %r824;
	add.s32 	%r994, %r994, -32;
	bra.uni 	$L__BB6_15;
$L__BB6_20:
	@%p119 bra 	$L__BB6_22;
	add.s32 	%r796, %r993, %r37;
	add.s64 	%rd46, %rd4, 256;
	mov.b32 	%r795, 101;
	// begin inline asm
	st.relaxed.gpu.v2.u32 [%rd46], {%r795, %r796};
	// end inline asm
	st.shared.u32 	[_ZZN3cub18CUB_300001_SM_10006detail4scan16DeviceScanKernelINS2_10policy_hubIjjjjN4cuda3std3__44plusIvEEE10Policy1000EPKjPjNS0_13ScanTileStateIjLb1EEES9_NS0_8NullTypeEjjLb0ESH_EEvT0_T1_T2_iT3_T4_T5_E12temp_storage+4], %r993;
	st.shared.u32 	[_ZZN3cub18CUB_300001_SM_10006detail4scan16DeviceScanKernelINS2_10policy_hubIjjjjN4cuda3std3__44plusIvEEE10Policy1000EPKjPjNS0_13ScanTileStateIjLb1EEES9_NS0_8NullTypeEjjLb0ESH_EEvT0_T1_T2_iT3_T4_T5_E12temp_storage+8], %r796;
$L__BB6_22:
	setp.ne.s32 	%p134, %r629, 0;
	mov.u32 	%r999, %r39;
	@%p134 bra 	$L__BB6_24;
	st.shared.u32 	[_ZZN3cub18CUB_300001_SM_10006detail4scan16DeviceScanKernelINS2_10policy_hubIjjjjN4cuda3std3__44plusIvEEE10Policy1000EPKjPjNS0_13ScanTileStateIjLb1EEES9_NS0_8NullTypeEjjLb0ESH_EEvT0_T1_T2_iT3_T4_T5_E12temp_storage+76], %r993;
	mov.u32 	%r999, %r993;
$L__BB6_24:
	bar.sync 	0;
	setp.eq.s32 	%p135, %r4, 0;
	ld.shared.u32 	%r797, [_ZZN3cub18CUB_300001_SM_10006detail4scan16DeviceScanKernelINS2_10policy_hubIjjjjN4cuda3std3__44plusIvEEE10Policy1000EPKjPjNS0_13ScanTileStateIjLb1EEES9_NS0_8NullTypeEjjLb0ESH_EEvT0_T1_T2_iT3_T4_T5_E12temp_storage+76];
	selp.b32 	%r798, 0, %r797, %p135;
	add.s32 	%r1000, %r798, %r999;
$L__BB6_25:
	ld.param.u64 	%rd57, [_ZN3cub18CUB_300001_SM_10006detail4scan16DeviceScanKernelINS2_10policy_hubIjjjjN4cuda3std3__44plusIvEEE10Policy1000EPKjPjNS0_13ScanTileStateIjLb1EEES9_NS0_8NullTypeEjjLb0ESH_EEvT0_T1_T2_iT3_T4_T5__param_1];
	add.s32 	%r941, %r1000, %r9;
	add.s32 	%r942, %r10, %r941;
	add.s32 	%r943, %r11, %r942;
	add.s32 	%r944, %r12, %r943;
	add.s32 	%r945, %r13, %r944;
	add.s32 	%r946, %r14, %r945;
	add.s32 	%r947, %r15, %r946;
	add.s32 	%r948, %r16, %r947;
	add.s32 	%r949, %r17, %r948;
	add.s32 	%r950, %r18, %r949;
	add.s32 	%r951, %r19, %r950;
	add.s32 	%r952, %r20, %r951;
	add.s32 	%r953, %r21, %r952;
	add.s32 	%r954, %r22, %r953;
	add.s32 	%r955, %r23, %r954;
	add.s32 	%r956, %r24, %r955;
	add.s32 	%r957, %r25, %r956;
	add.s32 	%r958, %r26, %r957;
	add.s32 	%r959, %r27, %r958;
	add.s32 	%r960, %r28, %r959;
	add.s32 	%r961, %r29, %r960;
	add.s32 	%r962, %r30, %r961;
	bar.sync 	0;
	st.shared.v2.u32 	[%r8], {%r941, %r942};
	st.shared.v2.u32 	[%r8+8], {%r943, %r944};
	st.shared.v2.u32 	[%r8+16], {%r945, %r946};
	st.shared.v2.u32 	[%r8+24], {%r947, %r948};
	st.shared.v2.u32 	[%r8+32], {%r949, %r950};
	st.shared.v2.u32 	[%r8+40], {%r951, %r952};
	st.shared.v2.u32 	[%r8+48], {%r953, %r954};
	st.shared.v2.u32 	[%r8+56], {%r955, %r956};
	st.shared.v2.u32 	[%r8+64], {%r957, %r958};
	st.shared.v2.u32 	[%r8+72], {%r959, %r960};
	st.shared.v2.u32 	[%r8+80], {%r961, %r962};
	bar.warp.sync 	-1;
	ld.shared.u32 	%r963, [%r7];
	ld.shared.u32 	%r964, [%r7+128];
	ld.shared.u32 	%r965, [%r7+256];
	ld.shared.u32 	%r966, [%r7+384];
	ld.shared.u32 	%r967, [%r7+512];
	ld.shared.u32 	%r968, [%r7+640];
	ld.shared.u32 	%r969, [%r7+768];
	ld.shared.u32 	%r970, [%r7+896];
	ld.shared.u32 	%r971, [%r7+1024];
	ld.shared.u32 	%r972, [%r7+1152];
	ld.shared.u32 	%r973, [%r7+1280];
	ld.shared.u32 	%r974, [%r7+1408];
	ld.shared.u32 	%r975, [%r7+1536];
	ld.shared.u32 	%r976, [%r7+1664];
	ld.shared.u32 	%r977, [%r7+1792];
	ld.shared.u32 	%r978, [%r7+1920];
	ld.shared.u32 	%r979, [%r7+2048];
	ld.shared.u32 	%r980, [%r7+2176];
	ld.shared.u32 	%r981, [%r7+2304];
	ld.shared.u32 	%r982, [%r7+2432];
	ld.shared.u32 	%r983, [%r7+2560];
	ld.shared.u32 	%r984, [%r7+2688];
	cvta.to.global.u64 	%rd53, %rd57;
	add.s64 	%rd55, %rd53, %rd39;
	st.global.u32 	[%rd55], %r963;
	st.global.u32 	[%rd55+128], %r964;
	st.global.u32 	[%rd55+256], %r965;
	st.global.u32 	[%rd55+384], %r966;
	st.global.u32 	[%rd55+512], %r967;
	st.global.u32 	[%rd55+640], %r968;
	st.global.u32 	[%rd55+768], %r969;
	st.global.u32 	[%rd55+896], %r970;
	st.global.u32 	[%rd55+1024], %r971;
	st.global.u32 	[%rd55+1152], %r972;
	st.global.u32 	[%rd55+1280], %r973;
	st.global.u32 	[%rd55+1408], %r974;
	st.global.u32 	[%rd55+1536], %r975;
	st.global.u32 	[%rd55+1664], %r976;
	st.global.u32 	[%rd55+1792], %r977;
	st.global.u32 	[%rd55+1920], %r978;
	st.global.u32 	[%rd55+2048], %r979;
	st.global.u32 	[%rd55+2176], %r980;
	st.global.u32 	[%rd55+2304], %r981;
	st.global.u32 	[%rd55+2432], %r982;
	st.global.u32 	[%rd55+2560], %r983;
	st.global.u32 	[%rd55+2688], %r984;
	bra.uni 	$L__BB6_140;
$L__BB6_26:
	setp.eq.s32 	%p2, %r3, 0;
	@%p2 bra 	$L__BB6_140;
	mul.wide.u32 	%rd14, %r2, 4;
	add.s64 	%rd15, %rd1, %rd14;
	mov.u32 	%r82, %tid.x;
	ld.global.u32 	%r1022, [%rd15];
	and.b32  	%r238, %r82, 31;
	and.b32  	%r239, %r82, 992;
	mul.lo.s32 	%r240, %r239, 22;
	or.b32  	%r84, %r240, %r238;
	setp.ge.u32 	%p3, %r84, %r3;
	shl.b32 	%r241, %r84, 2;
	cvt.u64.u32 	%rd16, %r241;
	add.s64 	%rd8, %rd15, %rd16;
	mov.u32 	%r1001, %r1022;
	@%p3 bra 	$L__BB6_29;
	ld.global.u32 	%r1001, [%rd8];
$L__BB6_29:
	add.s32 	%r242, %r84, 32;
	setp.ge.u32 	%p4, %r242, %r3;
	mov.u32 	%r1002, %r1022;
	@%p4 bra 	$L__BB6_31;
	ld.global.u32 	%r1002, [%rd8+128];
$L__BB6_31:
	add.s32 	%r89, %r84, 64;
	setp.ge.u32 	%p5, %r89, %r3;
	mov.u32 	%r1003, %r1022;
	@%p5 bra 	$L__BB6_33;
	ld.global.u32 	%r1003, [%rd8+256];
$L__BB6_33:
	add.s32 	%r92, %r84, 96;
	setp.ge.u32 	%p6, %r92, %r3;
	mov.u32 	%r1004, %r1022;
	@%p6 bra 	$L__BB6_35;
	ld.global.u32 	%r1004, [%rd8+384];
$L__BB6_35:
	add.s32 	%r95, %r84, 128;
	setp.ge.u32 	%p7, %r95, %r3;
	mov.u32 	%r1005, %r1022;
	@%p7 bra 	$L__BB6_37;
	ld.global.u32 	%r1005, [%rd8+512];
$L__BB6_37:
	add.s32 	%r243, %r84, 160;
	setp.ge.u32 	%p8, %r243, %r3;
	mov.u32 	%r1006, %r1022;
	@%p8 bra 	$L__BB6_39;
	ld.global.u32 	%r1006, [%rd8+640];
$L__BB6_39:
	add.s32 	%r244, %r84, 192;
	setp.ge.u32 	%p9, %r244, %r3;
	mov.u32 	%r1007, %r1022;
	@%p9 bra 	$L__BB6_41;
	ld.global.u32 	%r1007, [%rd8+768];
$L__BB6_41:
	add.s32 	%r102, %r84, 224;
	setp.ge.u32 	%p10, %r102, %r3;
	mov.u32 	%r1008, %r1022;
	@%p10 bra 	$L__BB6_43;
	ld.global.u32 	%r1008, [%rd8+896];
$L__BB6_43:
	add.s32 	%r245, %r84, 256;
	setp.ge.u32 	%p11, %r245, %r3;
	mov.u32 	%r1009, %r1022;
	@%p11 bra 	$L__BB6_45;
	ld.global.u32 	%r1009, [%rd8+1024];
$L__BB6_45:
	add.s32 	%r246, %r84, 288;
	setp.ge.u32 	%p12, %r246, %r3;
	mov.u32 	%r1010, %r1022;
	@%p12 bra 	$L__BB6_47;
	ld.global.u32 	%r1010, [%rd8+1152];
$L__BB6_47:
	add.s32 	%r247, %r84, 320;
	setp.ge.u32 	%p13, %r247, %r3;
	mov.u32 	%r1011, %r1022;
	@%p13 bra 	$L__BB6_49;
	ld.global.u32 	%r1011, [%rd8+1280];
$L__BB6_49:
	add.s32 	%r111, %r84, 352;
	setp.ge.u32 	%p14, %r111, %r3;
	mov.u32 	%r1012, %r1022;
	@%p14 bra 	$L__BB6_51;
	ld.global.u32 	%r1012, [%rd8+1408];
$L__BB6_51:
	add.s32 	%r114, %r84, 384;
	setp.ge.u32 	%p15, %r114, %r3;
	mov.u32 	%r1013, %r1022;
	@%p15 bra 	$L__BB6_53;
	ld.global.u32 	%r1013, [%rd8+1536];
$L__BB6_53:
	add.s32 	%r117, %r84, 416;
	setp.ge.u32 	%p16, %r117, %r3;
	mov.u32 	%r1014, %r1022;
	@%p16 bra 	$L__BB6_55;
	ld.global.u32 	%r1014, [%rd8+1664];
$L__BB6_55:
	add.s32 	%r120, %r84, 448;
	setp.ge.u32 	%p17, %r120, %r3;
	mov.u32 	%r1015, %r1022;
	@%p17 bra 	$L__BB6_57;
	ld.global.u32 	%r1015, [%rd8+1792];
$L__BB6_57:
	add.s32 	%r248, %r84, 480;
	setp.ge.u32 	%p18, %r248, %r3;
	mov.u32 	%r1016, %r1022;
	@%p18 bra 	$L__BB6_59;
	ld.global.u32 	%r1016, [%rd8+1920];
$L__BB6_59:
	add.s32 	%r125, %r84, 512;
	setp.ge.u32 	%p19, %r125, %r3;
	mov.u32 	%r1017, %r1022;
	@%p19 bra 	$L__BB6_61;
	ld.global.u32 	%r1017, [%rd8+2048];
$L__BB6_61:
	add.s32 	%r249, %r84, 544;
	setp.ge.u32 	%p20, %r249, %r3;
	mov.u32 	%r1018, %r1022;
	@%p20 bra 	$L__BB6_63;
	ld.global.u32 	%r1018, [%rd8+2176];
$L__BB6_63:
	add.s32 	%r250, %r84, 576;
	setp.ge.u32 	%p21, %r250, %r3;
	mov.u32 	%r1019, %r1022;
	@%p21 bra 	$L__BB6_65;
	ld.global.u32 	%r1019, [%rd8+2304];
$L__BB6_65:
	add.s32 	%r132, %r84, 608;
	setp.ge.u32 	%p22, %r132, %r3;
	mov.u32 	%r1020, %r1022;
	@%p22 bra 	$L__BB6_67;
	ld.global.u32 	%r1020, [%rd8+2432];
$L__BB6_67:
	add.s32 	%r251, %r84, 640;
	setp.ge.u32 	%p23, %r251, %r3;
	mov.u32 	%r1021, %r1022;
	@%p23 bra 	$L__BB6_69;
	ld.global.u32 	%r1021, [%rd8+2560];
$L__BB6_69:
	add.s32 	%r137, %r84, 672;
	setp.ge.u32 	%p24, %r137, %r3;
	@%p24 bra 	$L__BB6_71;
	ld.global.u32 	%r1022, [%rd8+2688];
$L__BB6_71:
	// begin inline asm
	mov.u32 %r252, %laneid;
	// end inline asm
	shr.u32 	%r141, %r82, 5;
	mad.lo.s32 	%r253, %r141, 704, %r252;
	shl.b32 	%r254, %r253, 2;
	mov.u32 	%r255, _ZZN3cub18CUB_300001_SM_10006detail4scan16DeviceScanKernelINS2_10policy_hubIjjjjN4cuda3std3__44plusIvEEE10Policy1000EPKjPjNS0_13ScanTileStateIjLb1EEES9_NS0_8NullTypeEjjLb0ESH_EEvT0_T1_T2_iT3_T4_T5_E12temp_storage;
	add.s32 	%r142, %r255, %r254;
	st.shared.u32 	[%r142], %r1001;
	st.shared.u32 	[%r142+128], %r1002;
	st.shared.u32 	[%r142+256], %r1003;
	st.shared.u32 	[%r142+384], %r1004;
	st.shared.u32 	[%r142+512], %r1005;
	st.shared.u32 	[%r142+640], %r1006;
	st.shared.u32 	[%r142+768], %r1007;
	st.shared.u32 	[%r142+896], %r1008;
	st.shared.u32 	[%r142+1024], %r1009;
	st.shared.u32 	[%r142+1152], %r1010;
	st.shared.u32 	[%r142+1280], %r1011;
	st.shared.u32 	[%r142+1408], %r1012;
	st.shared.u32 	[%r142+1536], %r1013;
	st.shared.u32 	[%r142+1664], %r1014;
	st.shared.u32 	[%r142+1792], %r1015;
	st.shared.u32 	[%r142+1920], %r1016;
	st.shared.u32 	[%r142+2048], %r1017;
	st.shared.u32 	[%r142+2176], %r1018;
	st.shared.u32 	[%r142+2304], %r1019;
	st.shared.u32 	[%r142+2432], %r1020;
	st.shared.u32 	[%r142+2560], %r1021;
	st.shared.u32 	[%r142+2688], %r1022;
	bar.warp.sync 	-1;
	mad.lo.s32 	%r143, %r252, 84, %r142;
	ld.shared.v2.u32 	{%r144, %r145}, [%r143];
	ld.shared.v2.u32 	{%r146, %r147}, [%r143+8];
	ld.shared.v2.u32 	{%r148, %r149}, [%r143+16];
	ld.shared.v2.u32 	{%r150, %r151}, [%r143+24];
	ld.shared.v2.u32 	{%r152, %r153}, [%r143+32];
	ld.shared.v2.u32 	{%r154, %r155}, [%r143+40];
	ld.shared.v2.u32 	{%r156, %r157}, [%r143+48];
	ld.shared.v2.u32 	{%r158, %r159}, [%r143+56];
	ld.shared.v2.u32 	{%r160, %r161}, [%r143+64];
	ld.shared.v2.u32 	{%r162, %r163}, [%r143+72];
	ld.shared.v2.u32 	{%r164, %r165}, [%r143+80];
	bar.sync 	0;
	setp.ne.s32 	%p25, %r986, 0;
	@%p25 bra 	$L__BB6_75;
	add.s32 	%r485, %r145, %r144;
	add.s32 	%r486, %r146, %r485;
	add.s32 	%r487, %r147, %r486;
	add.s32 	%r488, %r148, %r487;
	add.s32 	%r489, %r149, %r488;
	add.s32 	%r490, %r150, %r489;
	add.s32 	%r491, %r151, %r490;
	add.s32 	%r492, %r152, %r491;
	add.s32 	%r493, %r153, %r492;
	add.s32 	%r494, %r154, %r493;
	add.s32 	%r495, %r155, %r494;
	add.s32 	%r496, %r156, %r495;
	add.s32 	%r497, %r157, %r496;
	add.s32 	%r498, %r158, %r497;
	add.s32 	%r499, %r159, %r498;
	add.s32 	%r500, %r160, %r499;
	add.s32 	%r501, %r161, %r500;
	add.s32 	%r502, %r162, %r501;
	add.s32 	%r503, %r163, %r502;
	add.s32 	%r504, %r164, %r503;
	add.s32 	%r459, %r165, %r504;
	mov.b32 	%r457, 1;
	mov.b32 	%r482, 0;
	mov.b32 	%r484, -1;
	// begin inline asm
	{  .reg .u32 r0;  .reg .pred p;  shfl.sync.up.b32 r0|p, %r459, %r457, %r482, %r484;  @p add.u32 r0, r0, %r459;  mov.u32 %r455, r0;}
	// end inline asm
	mov.b32 	%r463, 2;
	// begin inline asm
	{  .reg .u32 r0;  .reg .pred p;  shfl.sync.up.b32 r0|p, %r455, %r463, %r482, %r484;  @p add.u32 r0, r0, %r455;  mov.u32 %r461, r0;}
	// end inline asm
	mov.b32 	%r469, 4;
	// begin inline asm
	{  .reg .u32 r0;  .reg .pred p;  shfl.sync.up.b32 r0|p, %r461, %r469, %r482, %r484;  @p add.u32 r0, r0, %r461;  mov.u32 %r467, r0;}
	// end inline asm
	mov.b32 	%r475, 8;
	// begin inline asm
	{  .reg .u32 r0;  .reg .pred p;  shfl.sync.up.b32 r0|p, %r467, %r475, %r482, %r484;  @p add.u32 r0, r0, %r467;  mov.u32 %r473, r0;}
	// end inline asm
	mov.b32 	%r481, 16;
	// begin inline asm
	{  .reg .u32 r0;  .reg .pred p;  shfl.sync.up.b32 r0|p, %r473, %r481, %r482, %r484;  @p add.u32 r0, r0, %r473;  mov.u32 %r479, r0;}
	// end inline asm
	setp.ne.s32 	%p67, %r252, 31;
	@%p67 bra 	$L__BB6_74;
	shl.b32 	%r505, %r141, 2;
	mov.u32 	%r506, _ZZN3cub18CUB_300001_SM_10006detail4scan16DeviceScanKernelINS2_10policy_hubIjjjjN4cuda3std3__44plusIvEEE10Policy1000EPKjPjNS0_13ScanTileStateIjLb1EEES9_NS0_8NullTypeEjjLb0ESH_EEvT0_T1_T2_iT3_T4_T5_E12temp_storage;
	add.s32 	%r507, %r506, %r505;
	st.shared.u32 	[%r507+16], %r479;
$L__BB6_74:
	sub.s32 	%r508, %r479, %r459;
	bar.sync 	0;
	ld.shared.v4.u32 	{%r509, %r510, %r511, %r512}, [_ZZN3cub18CUB_300001_SM_10006detail4scan16DeviceScanKernelINS2_10policy_hubIjjjjN4cuda3std3__44plusIvEEE10Policy1000EPKjPjNS0_13ScanTileStateIjLb1EEES9_NS0_8NullTypeEjjLb0ESH_EEvT0_T1_T2_iT3_T4_T5_E12temp_storage+16];
	add.s32 	%r513, %r510, %r509;
	setp.eq.s32 	%p68, %r141, 2;
	selp.b32 	%r514, %r513, %r509, %p68;
	add.s32 	%r515, %r513, %r511;
	setp.eq.s32 	%p69, %r141, 3;
	selp.b32 	%r516, %r515, %r514, %p69;
	add.s32 	%r517, %r515, %r512;
	setp.eq.s32 	%p70, %r141, 4;
	selp.b32 	%r518, %r517, %r516, %p70;
	ld.shared.v4.u32 	{%r519, %r520, %r521, %r522}, [_ZZN3cub18CUB_300001_SM_10006detail4scan16DeviceScanKernelINS2_10policy_hubIjjjjN4cuda3std3__44plusIvEEE10Policy1000EPKjPjNS0_13ScanTileStateIjLb1EEES9_NS0_8NullTypeEjjLb0ESH_EEvT0_T1_T2_iT3_T4_T5_E12temp_storage+32];
	add.s32 	%r523, %r517, %r519;
	setp.eq.s32 	%p71, %r141, 5;
	selp.b32 	%r524, %r523, %r518, %p71;
	add.s32 	%r525, %r523, %r520;
	setp.eq.s32 	%p72, %r141, 6;
	selp.b32 	%r526, %r525, %r524, %p72;
	add.s32 	%r527, %r525, %r521;
	setp.eq.s32 	%p73, %r141, 7;
	selp.b32 	%r528, %r527, %r526, %p73;
	add.s32 	%r529, %r527, %r522;
	setp.eq.s32 	%p74, %r141, 8;
	selp.b32 	%r530, %r529, %r528, %p74;
	.pragma "used_bytes_mask 4095";
	ld.shared.v4.u32 	{%r531, %r532, %r533, %r534}, [_ZZN3cub18CUB_300001_SM_10006detail4scan16DeviceScanKernelINS2_10policy_hubIjjjjN4cuda3std3__44plusIvEEE10Policy1000EPKjPjNS0_13ScanTileStateIjLb1EEES9_NS0_8NullTypeEjjLb0ESH_EEvT0_T1_T2_iT3_T4_T5_E12temp_storage+48];
	add.s32 	%r535, %r529, %r531;
	setp.eq.s32 	%p75, %r141, 9;
	selp.b32 	%r536, %r535, %r530, %p75;
	add.s32 	%r537, %r535, %r532;
	setp.eq.s32 	%p76, %r141, 10;
	selp.b32 	%r538, %r537, %r536, %p76;
	add.s32 	%r539, %r537, %r533;
	setp.eq.s32 	%p77, %r141, 11;
	selp.b32 	%r540, %r539, %r538, %p77;
	setp.lt.u32 	%p78, %r82, 32;
	setp.eq.s32 	%p79, %r252, 0;
	selp.b32 	%r541, 0, %r508, %p79;
	add.s32 	%r542, %r540, %r541;
	selp.b32 	%r543, %r508, %r542, %p78;
	setp.eq.s32 	%p80, %r82, 0;
	selp.b32 	%r1037, 0, %r543, %p80;
	bra.uni 	$L__BB6_94;
$L__BB6_75:
	add.s32 	%r286, %r145, %r144;
	add.s32 	%r287, %r146, %r286;
	add.s32 	%r288, %r147, %r287;
	add.s32 	%r289, %r148, %r288;
	add.s32 	%r290, %r149, %r289;
	add.s32 	%r291, %r150, %r290;
	add.s32 	%r292, %r151, %r291;
	add.s32 	%r293, %r152, %r292;
	add.s32 	%r294, %r153, %r293;
	add.s32 	%r295, %r154, %r294;
	add.s32 	%r296, %r155, %r295;
	add.s32 	%r297, %r156, %r296;
	add.s32 	%r298, %r157, %r297;
	add.s32 	%r299, %r158, %r298;
	add.s32 	%r300, %r159, %r299;
	add.s32 	%r301, %r160, %r300;
	add.s32 	%r302, %r161, %r301;
	add.s32 	%r303, %r162, %r302;
	add.s32 	%r304, %r163, %r303;
	add.s32 	%r305, %r164, %r304;
	add.s32 	%r260, %r165, %r305;
	mov.b32 	%r258, 1;
	mov.b32 	%r283, 0;
	mov.b32 	%r285, -1;
	// begin inline asm
	{  .reg .u32 r0;  .reg .pred p;  shfl.sync.up.b32 r0|p, %r260, %r258, %r283, %r285;  @p add.u32 r0, r0, %r260;  mov.u32 %r256, r0;}
	// end inline asm
	mov.b32 	%r264, 2;
	// begin inline asm
	{  .reg .u32 r0;  .reg .pred p;  shfl.sync.up.b32 r0|p, %r256, %r264, %r283, %r285;  @p add.u32 r0, r0, %r256;  mov.u32 %r262, r0;}
	// end inline asm
	mov.b32 	%r270, 4;
	// begin inline asm
	{  .reg .u32 r0;  .reg .pred p;  shfl.sync.up.b32 r0|p, %r262, %r270, %r283, %r285;  @p add.u32 r0, r0, %r262;  mov.u32 %r268, r0;}
	// end inline asm
	mov.b32 	%r276, 8;
	// begin inline asm
	{  .reg .u32 r0;  .reg .pred p;  shfl.sync.up.b32 r0|p, %r268, %r276, %r283, %r285;  @p add.u32 r0, r0, %r268;  mov.u32 %r274, r0;}
	// end inline asm
	mov.b32 	%r282, 16;
	// begin inline asm
	{  .reg .u32 r0;  .reg .pred p;  shfl.sync.up.b32 r0|p, %r274, %r282, %r283, %r285;  @p add.u32 r0, r0, %r274;  mov.u32 %r280, r0;}
	// end inline asm
	setp.ne.s32 	%p26, %r252, 31;
	@%p26 bra 	$L__BB6_77;
	shl.b32 	%r306, %r141, 2;
	mov.u32 	%r307, _ZZN3cub18CUB_300001_SM_10006detail4scan16DeviceScanKernelINS2_10policy_hubIjjjjN4cuda3std3__44plusIvEEE10Policy1000EPKjPjNS0_13ScanTileStateIjLb1EEES9_NS0_8NullTypeEjjLb0ESH_EEvT0_T1_T2_iT3_T4_T5_E12temp_storage;
	add.s32 	%r308, %r307, %r306;
	st.shared.u32 	[%r308+16], %r280;
$L__BB6_77:
	sub.s32 	%r309, %r280, %r260;
	bar.sync 	0;
	ld.shared.v4.u32 	{%r310, %r311, %r312, %r313}, [_ZZN3cub18CUB_300001_SM_10006detail4scan16DeviceScanKernelINS2_10policy_hubIjjjjN4cuda3std3__44plusIvEEE10Policy1000EPKjPjNS0_13ScanTileStateIjLb1EEES9_NS0_8NullTypeEjjLb0ESH_EEvT0_T1_T2_iT3_T4_T5_E12temp_storage+16];
	add.s32 	%r314, %r311, %r310;
	setp.eq.s32 	%p27, %r141, 2;
	selp.b32 	%r315, %r314, %r310, %p27;
	add.s32 	%r316, %r314, %r312;
	setp.eq.s32 	%p28, %r141, 3;
	selp.b32 	%r317, %r316, %r315, %p28;
	add.s32 	%r318, %r316, %r313;
	setp.eq.s32 	%p29, %r141, 4;
	selp.b32 	%r319, %r318, %r317, %p29;
	ld.shared.v4.u32 	{%r320, %r321, %r322, %r323}, [_ZZN3cub18CUB_300001_SM_10006detail4scan16DeviceScanKernelINS2_10policy_hubIjjjjN4cuda3std3__44plusIvEEE10Policy1000EPKjPjNS0_13ScanTileStateIjLb1EEES9_NS0_8NullTypeEjjLb0ESH_EEvT0_T1_T2_iT3_T4_T5_E12temp_storage+32];
	add.s32 	%r324, %r318, %r320;
	setp.eq.s32 	%p30, %r141, 5;
	selp.b32 	%r325, %r324, %r319, %p30;
	add.s32 	%r326, %r324, %r321;
	setp.eq.s32 	%p31, %r141, 6;
	selp.b32 	%r327, %r326, %r325, %p31;
	add.s32 	%r328, %r326, %r322;
	setp.eq.s32 	%p32, %r141, 7;
	selp.b32 	%r329, %r328, %r327, %p32;
	add.s32 	%r330, %r328, %r323;
	setp.eq.s32 	%p33, %r141, 8;
	selp.b32 	%r331, %r330, %r329, %p33;
	ld.shared.v4.u32 	{%r332, %r333, %r334, %r335}, [_ZZN3cub18CUB_300001_SM_10006detail4scan16DeviceScanKernelINS2_10policy_hubIjjjjN4cuda3std3__44plusIvEEE10Policy1000EPKjPjNS0_13ScanTileStateIjLb1EEES9_NS0_8NullTypeEjjLb0ESH_EEvT0_T1_T2_iT3_T4_T5_E12temp_storage+48];
	add.s32 	%r336, %r330, %r332;
	setp.eq.s32 	%p34, %r141, 9;
	selp.b32 	%r337, %r336, %r331, %p34;
	add.s32 	%r338, %r336, %r333;
	setp.eq.s32 	%p35, %r141, 10;
	selp.b32 	%r339, %r338, %r337, %p35;
	add.s32 	%r340, %r338, %r334;
	setp.eq.s32 	%p36, %r141, 11;
	selp.b32 	%r341, %r340, %r339, %p36;
	add.s32 	%r171, %r340, %r335;
	setp.gt.u32 	%p37, %r82, 31;
	setp.lt.u32 	%p38, %r82, 32;
	setp.eq.s32 	%p39, %r252, 0;
	selp.b32 	%r342, 0, %r309, %p39;
	add.s32 	%r1036, %r341, %r342;
	selp.b32 	%r173, %r309, %r1036, %p38;
	@%p37 bra 	$L__BB6_93;
	setp.ne.s32 	%p40, %r82, 0;
	mul.wide.s32 	%rd17, %r986, 8;
	add.s64 	%rd9, %rd2, %rd17;
	@%p40 bra 	$L__BB6_80;
	st.shared.u32 	[_ZZN3cub18CUB_300001_SM_10006detail4scan16DeviceScanKernelINS2_10policy_hubIjjjjN4cuda3std3__44plusIvEEE10Policy1000EPKjPjNS0_13ScanTileStateIjLb1EEES9_NS0_8NullTypeEjjLb0ESH_EEvT0_T1_T2_iT3_T4_T5_E12temp_storage+12], %r171;
	add.s64 	%rd18, %rd9, 256;
	mov.b32 	%r343, 100;
	// begin inline asm
	st.relaxed.gpu.v2.u32 [%rd18], {%r343, %r171};
	// end inline asm
$L__BB6_80:
	not.b32 	%r349, %r82;
	add.s32 	%r1031, %r986, %r349;
	mov.b32 	%r345, 830;
	// begin inline asm
	nanosleep.u32 %r345;
	// end inline asm
	mul.wide.s32 	%rd20, %r1031, 8;
	add.s64 	%rd21, %rd2, %rd20;
	add.s64 	%rd19, %rd21, 256;
	// begin inline asm
	ld.relaxed.gpu.v2.u32 {%r1033, %r1025}, [%rd19];
	// end inline asm
	mov.b32 	%r1026, 952;
$L__BB6_81:
	setp.eq.s32 	%p41, %r1033, 99;
	mov.b32 	%r350, -1;
	vote.sync.any.pred 	%p42, %p41, %r350;
	not.pred 	%p43, %p42;
	@%p43 bra 	$L__BB6_83;
	mul.lo.s32 	%r453, %r986, 16807;
	and.b32  	%r986, %r453, 2147483647;
	add.s32 	%r454, %r1026, 1;
	rem.u32 	%r450, %r986, %r454;
	// begin inline asm
	nanosleep.u32 %r450;
	// end inline asm
	shr.u32 	%r1026, %r1026, 1;
	// begin inline asm
	ld.relaxed.gpu.v2.u32 {%r1033, %r1025}, [%rd19];
	// end inline asm
	bra.uni 	$L__BB6_81;
$L__BB6_83:
	setp.eq.s32 	%p44, %r1033, 101;
	mov.b32 	%r377, -1;
	vote.sync.ballot.b32 	%r379, %p44, %r377;
	// begin inline asm
	mov.u32 %r352, %lanemask_ge;
	// end inline asm
	and.b32  	%r380, %r379, %r352;
	or.b32  	%r381, %r380, -2147483648;
	add.s32 	%r382, %r381, -1;
	not.b32 	%r383, %r381;
	and.b32  	%r384, %r383, %r382;
	popc.b32 	%r356, %r384;
	mov.b32 	%r355, 1;
	// begin inline asm
	shfl.sync.down.b32 %r353, %r1025, %r355, %r356, %r377;
	// end inline asm
	setp.lt.s32 	%p46, %r252, %r356;
	selp.b32 	%r385, %r353, 0, %p46;
	add.s32 	%r359, %r385, %r1025;
	mov.b32 	%r360, 2;
	// begin inline asm
	shfl.sync.down.b32 %r358, %r359, %r360, %r356, %r377;
	// end inline asm
	add.s32 	%r386, %r252, 2;
	setp.gt.s32 	%p47, %r386, %r356;
	selp.b32 	%r387, 0, %r358, %p47;
	add.s32 	%r364, %r359, %r387;
	mov.b32 	%r365, 4;
	// begin inline asm
	shfl.sync.down.b32 %r363, %r364, %r365, %r356, %r377;
	// end inline asm
	add.s32 	%r388, %r252, 4;
	setp.gt.s32 	%p48, %r388, %r356;
	selp.b32 	%r389, 0, %r363, %p48;
	add.s32 	%r369, %r364, %r389;
	mov.b32 	%r370, 8;
	// begin inline asm
	shfl.sync.down.b32 %r368, %r369, %r370, %r356, %r377;
	// end inline asm
	add.s32 	%r390, %r252, 8;
	setp.gt.s32 	%p49, %r390, %r356;
	selp.b32 	%r391, 0, %r368, %p49;
	add.s32 	%r374, %r369, %r391;
	mov.b32 	%r375, 16;
	// begin inline asm
	shfl.sync.down.b32 %r373, %r374, %r375, %r356, %r377;
	// end inline asm
	add.s32 	%r392, %r252, 16;
	setp.gt.s32 	%p50, %r392, %r356;
	selp.b32 	%r393, 0, %r373, %p50;
	add.s32 	%r1029, %r374, %r393;
	add.s64 	%rd10, %rd2, 256;
	mov.b32 	%r1027, 952;
$L__BB6_84:
	setp.ne.s32 	%p51, %r1033, 101;
	mov.b32 	%r394, -1;
	vote.sync.all.pred 	%p52, %p51, %r394;
	not.pred 	%p53, %p52;
	@%p53 bra 	$L__BB6_89;
	shr.u32 	%r1027, %r1027, 1;
	mul.wide.s32 	%rd24, %r1031, 8;
	add.s64 	%rd25, %rd10, %rd24;
	add.s64 	%rd23, %rd25, -256;
	// begin inline asm
	ld.relaxed.gpu.v2.u32 {%r1033, %r1034}, [%rd23];
	// end inline asm
	mov.u32 	%r1035, %r1027;
$L__BB6_86:
	setp.eq.s32 	%p57, %r1033, 99;
	mov.b32 	%r402, -1;
	vote.sync.any.pred 	%p58, %p57, %r402;
	not.pred 	%p59, %p58;
	@%p59 bra 	$L__BB6_88;
	mul.lo.s32 	%r448, %r986, 16807;
	and.b32  	%r986, %r448, 2147483647;
	add.s32 	%r449, %r1035, 1;
	rem.u32 	%r445, %r986, %r449;
	// begin inline asm
	nanosleep.u32 %r445;
	// end inline asm
	shr.u32 	%r1035, %r1035, 1;
	// begin inline asm
	ld.relaxed.gpu.v2.u32 {%r1033, %r1034}, [%rd23];
	// end inline asm
	bra.uni 	$L__BB6_86;
$L__BB6_88:
	setp.eq.s32 	%p60, %r1033, 101;
	mov.b32 	%r428, -1;
	vote.sync.ballot.b32 	%r429, %p60, %r428;
	and.b32  	%r430, %r429, %r352;
	or.b32  	%r431, %r430, -2147483648;
	add.s32 	%r432, %r431, -1;
	not.b32 	%r433, %r431;
	and.b32  	%r434, %r433, %r432;
	popc.b32 	%r407, %r434;
	mov.b32 	%r406, 1;
	// begin inline asm
	shfl.sync.down.b32 %r404, %r1034, %r406, %r407, %r428;
	// end inline asm
	setp.lt.s32 	%p62, %r252, %r407;
	selp.b32 	%r435, %r404, 0, %p62;
	add.s32 	%r410, %r435, %r1034;
	mov.b32 	%r411, 2;
	// begin inline asm
	shfl.sync.down.b32 %r409, %r410, %r411, %r407, %r428;
	// end inline asm
	add.s32 	%r436, %r252, 2;
	setp.gt.s32 	%p63, %r436, %r407;
	selp.b32 	%r437, 0, %r409, %p63;
	add.s32 	%r415, %r410, %r437;
	mov.b32 	%r416, 4;
	// begin inline asm
	shfl.sync.down.b32 %r414, %r415, %r416, %r407, %r428;
	// end inline asm
	add.s32 	%r438, %r252, 4;
	setp.gt.s32 	%p64, %r438, %r407;
	selp.b32 	%r439, 0, %r414, %p64;
	add.s32 	%r420, %r415, %r439;
	mov.b32 	%r421, 8;
	// begin inline asm
	shfl.sync.down.b32 %r419, %r420, %r421, %r407, %r428;
	// end inline asm
	add.s32 	%r440, %r252, 8;
	setp.gt.s32 	%p65, %r440, %r407;
	selp.b32 	%r441, 0, %r419, %p65;
	add.s32 	%r425, %r420, %r441;
	mov.b32 	%r426, 16;
	// begin inline asm
	shfl.sync.down.b32 %r424, %r425, %r426, %r407, %r428;
	// end inline asm
	add.s32 	%r442, %r252, 16;
	setp.gt.s32 	%p66, %r442, %r407;
	selp.b32 	%r443, 0, %r424, %p66;
	add.s32 	%r444, %r443, %r1029;
	add.s32 	%r1029, %r444, %r425;
	add.s32 	%r1031, %r1031, -32;
	bra.uni 	$L__BB6_84;
$L__BB6_89:
	@%p40 bra 	$L__BB6_91;
	add.s32 	%r397, %r1029, %r171;
	add.s64 	%rd22, %rd9, 256;
	mov.b32 	%r396, 101;
	// begin inline asm
	st.relaxed.gpu.v2.u32 [%rd22], {%r396, %r397};
	// end inline asm
	st.shared.u32 	[_ZZN3cub18CUB_300001_SM_10006detail4scan16DeviceScanKernelINS2_10policy_hubIjjjjN4cuda3std3__44plusIvEEE10Policy1000EPKjPjNS0_13ScanTileStateIjLb1EEES9_NS0_8NullTypeEjjLb0ESH_EEvT0_T1_T2_iT3_T4_T5_E12temp_storage+4], %r1029;
	st.shared.u32 	[_ZZN3cub18CUB_300001_SM_10006detail4scan16DeviceScanKernelINS2_10policy_hubIjjjjN4cuda3std3__44plusIvEEE10Policy1000EPKjPjNS0_13ScanTileStateIjLb1EEES9_NS0_8NullTypeEjjLb0ESH_EEvT0_T1_T2_iT3_T4_T5_E12temp_storage+8], %r397;
$L__BB6_91:
	setp.ne.s32 	%p55, %r252, 0;
	mov.u32 	%r1036, %r173;
	@%p55 bra 	$L__BB6_93;
	st.shared.u32 	[_ZZN3cub18CUB_300001_SM_10006detail4scan16DeviceScanKernelINS2_10policy_hubIjjjjN4cuda3std3__44plusIvEEE10Policy1000EPKjPjNS0_13ScanTileStateIjLb1EEES9_NS0_8NullTypeEjjLb0ESH_EEvT0_T1_T2_iT3_T4_T5_E12temp_storage+76], %r1029;
	mov.u32 	%r1036, %r1029;
$L__BB6_93:
	bar.sync 	0;
	setp.eq.s32 	%p56, %r82, 0;
	ld.shared.u32 	%r398, [_ZZN3cub18CUB_300001_SM_10006detail4scan16DeviceScanKernelINS2_10policy_hubIjjjjN4cuda3std3__44plusIvEEE10Policy1000EPKjPjNS0_13ScanTileStateIjLb1EEES9_NS0_8NullTypeEjjLb0ESH_EEvT0_T1_T2_iT3_T4_T5_E12temp_storage+76];
	selp.b32 	%r399, 0, %r398, %p56;
	add.s32 	%r1037, %r399, %r1036;
$L__BB6_94:
	add.s32 	%r544, %r1037, %r144;
	add.s32 	%r545, %r145, %r544;
	add.s32 	%r546, %r146, %r545;
	add.s32 	%r547, %r147, %r546;
	add.s32 	%r548, %r148, %r547;
	add.s32 	%r549, %r149, %r548;
	add.s32 	%r550, %r150, %r549;
	add.s32 	%r551, %r151, %r550;
	add.s32 	%r552, %r152, %r551;
	add.s32 	%r553, %r153, %r552;
	add.s32 	%r554, %r154, %r553;
	add.s32 	%r555, %r155, %r554;
	add.s32 	%r556, %r156, %r555;
	add.s32 	%r557, %r157, %r556;
	add.s32 	%r558, %r158, %r557;
	add.s32 	%r559, %r159, %r558;
	add.s32 	%r560, %r160, %r559;
	add.s32 	%r561, %r161, %r560;
	add.s32 	%r562, %r162, %r561;
	add.s32 	%r563, %r163, %r562;
	add.s32 	%r564, %r164, %r563;
	add.s32 	%r565, %r165, %r564;
	bar.sync 	0;
	st.shared.v2.u32 	[%r143], {%r544, %r545};
	st.shared.v2.u32 	[%r143+8], {%r546, %r547};
	st.shared.v2.u32 	[%r143+16], {%r548, %r549};
	st.shared.v2.u32 	[%r143+24], {%r550, %r551};
	st.shared.v2.u32 	[%r143+32], {%r552, %r553};
	st.shared.v2.u32 	[%r143+40], {%r554, %r555};
	st.shared.v2.u32 	[%r143+48], {%r556, %r557};
	st.shared.v2.u32 	[%r143+56], {%r558, %r559};
	st.shared.v2.u32 	[%r143+64], {%r560, %r561};
	st.shared.v2.u32 	[%r143+72], {%r562, %r563};
	st.shared.v2.u32 	[%r143+80], {%r564, %r565};
	bar.warp.sync 	-1;
	ld.shared.u32 	%r212, [%r142];
	ld.shared.u32 	%r213, [%r142+128];
	ld.shared.u32 	%r214, [%r142+256];
	ld.shared.u32 	%r215, [%r142+384];
	ld.shared.u32 	%r216, [%r142+512];
	ld.shared.u32 	%r217, [%r142+640];
	ld.shared.u32 	%r218, [%r142+768];
	ld.shared.u32 	%r219, [%r142+896];
	ld.shared.u32 	%r220, [%r142+1024];
	ld.shared.u32 	%r221, [%r142+1152];
	ld.shared.u32 	%r222, [%r142+1280];
	ld.shared.u32 	%r223, [%r142+1408];
	ld.shared.u32 	%r224, [%r142+1536];
	ld.shared.u32 	%r225, [%r142+1664];
	ld.shared.u32 	%r226, [%r142+1792];
	ld.shared.u32 	%r227, [%r142+1920];
	ld.shared.u32 	%r228, [%r142+2048];
	ld.shared.u32 	%r229, [%r142+2176];
	ld.shared.u32 	%r230, [%r142+2304];
	ld.shared.u32 	%r231, [%r142+2432];
	ld.shared.u32 	%r232, [%r142+2560];
	ld.shared.u32 	%r233, [%r142+2688];
	setp.ne.s32 	%p81, %r82, 0;
	@%p81 bra 	$L__BB6_96;
	st.volatile.shared.u32 	[_ZZN3cub18CUB_300001_SM_10006detail4scan16DeviceScanKernelINS2_10policy_hubIjjjjN4cuda3std3__44plusIvEEE10Policy1000EPKjPjNS0_13ScanTileStateIjLb1EEES9_NS0_8NullTypeEjjLb0ESH_EEvT0_T1_T2_iT3_T4_T5_E12temp_storage+33792], %r3;
$L__BB6_96:
	ld.param.u32 	%r985, [_ZN3cub18CUB_300001_SM_10006detail4scan16DeviceScanKernelINS2_10policy_hubIjjjjN4cuda3std3__44plusIvEEE10Policy1000EPKjPjNS0_13ScanTileStateIjLb1EEES9_NS0_8NullTypeEjjLb0ESH_EEvT0_T1_T2_iT3_T4_T5__param_3];
	ld.param.u64 	%rd56, [_ZN3cub18CUB_300001_SM_10006detail4scan16DeviceScanKernelINS2_10policy_hubIjjjjN4cuda3std3__44plusIvEEE10Policy1000EPKjPjNS0_13ScanTileStateIjLb1EEES9_NS0_8NullTypeEjjLb0ESH_EEvT0_T1_T2_iT3_T4_T5__param_1];
	bar.sync 	0;
	ld.volatile.shared.u32 	%r234, [_ZZN3cub18CUB_300001_SM_10006detail4scan16DeviceScanKernelINS2_10policy_hubIjjjjN4cuda3std3__44plusIvEEE10Policy1000EPKjPjNS0_13ScanTileStateIjLb1EEES9_NS0_8NullTypeEjjLb0ESH_EEvT0_T1_T2_iT3_T4_T5_E12temp_storage+33792];
	setp.ge.s32 	%p82, %r84, %r234;
	cvt.u64.u32 	%rd32, %r84;
	mov.u32 	%r566, %ctaid.x;
	add.s32 	%r567, %r985, %r566;
	mul.lo.s32 	%r568, %r567, 8448;
	cvt.u64.u32 	%rd33, %r568;
	add.s64 	%rd34, %rd32, %rd33;
	cvta.to.global.u64 	%rd35, %rd56;
	shl.b64 	%rd36, %rd34, 2;
	add.s64 	%rd11, %rd35, %rd36;
	@%p82 bra 	$L__BB6_98;
	st.global.u32 	[%rd11], %r212;
$L__BB6_98:
	mov.u32 	%r569, %tid.x;
	and.b32  	%r570, %r569, 992;
	mul.lo.s32 	%r571, %r570, 22;
	and.b32  	%r572, %r569, 31;
	or.b32  	%r573, %r571, %r572;
	or.b32  	%r574, %r573, 32;
	setp.ge.s32 	%p83, %r574, %r234;
	@%p83 bra 	$L__BB6_100;
	st.global.u32 	[%rd11+128], %r213;
$L__BB6_100:
	setp.ge.s32 	%p84, %r89, %r234;
	@%p84 bra 	$L__BB6_102;
	st.global.u32 	[%rd11+256], %r214;
$L__BB6_102:
	setp.ge.s32 	%p85, %r92, %r234;
	@%p85 bra 	$L__BB6_104;
	st.global.u32 	[%rd11+384], %r215;
$L__BB6_104:
	setp.ge.s32 	%p86, %r95, %r234;
	@%p86 bra 	$L__BB6_106;
	st.global.u32 	[%rd11+512], %r216;
$L__BB6_106:
	add.s32 	%r580, %r573, 160;
	setp.ge.s32 	%p87, %r580, %r234;
	@%p87 bra 	$L__BB6_108;
	st.global.u32 	[%rd11+640], %r217;
$L__BB6_108:
	add.s32 	%r586, %r573, 192;
	setp.ge.s32 	%p88, %r586, %r234;
	@%p88 bra 	$L__BB6_110;
	st.global.u32 	[%rd11+768], %r218;
$L__BB6_110:
	setp.ge.s32 	%p89, %r102, %r234;
	@%p89 bra 	$L__BB6_112;
	st.global.u32 	[%rd11+896], %r219;
$L__BB6_112:
	add.s32 	%r592, %r573, 256;
	setp.ge.s32 	%p90, %r592, %r234;
	@%p90 bra 	$L__BB6_114;
	st.global.u32 	[%rd11+1024], %r220;
$L__BB6_114:
	add.s32 	%r598, %r573, 288;
	setp.ge.s32 	%p91, %r598, %r234;
	@%p91 bra 	$L__BB6_116;
	st.global.u32 	[%rd11+1152], %r221;
$L__BB6_116:
	add.s32 	%r604, %r573, 320;
	setp.ge.s32 	%p92, %r604, %r234;
	@%p92 bra 	$L__BB6_118;
	st.global.u32 	[%rd11+1280], %r222;
$L__BB6_118:
	setp.ge.s32 	%p93, %r111, %r234;
	@%p93 bra 	$L__BB6_120;
	st.global.u32 	[%rd11+1408], %r223;
$L__BB6_120:
	setp.ge.s32 	%p94, %r114, %r234;
	@%p94 bra 	$L__BB6_122;
	st.global.u32 	[%rd11+1536], %r224;
$L__BB6_122:
	setp.ge.s32 	%p95, %r117, %r234;
	@%p95 bra 	$L__BB6_124;
	st.global.u32 	[%rd11+1664], %r225;
$L__BB6_124:
	setp.ge.s32 	%p96, %r120, %r234;
	@%p96 bra 	$L__BB6_126;
	st.global.u32 	[%rd11+1792], %r226;
$L__BB6_126:
	add.s32 	%r610, %r573, 480;
	setp.ge.s32 	%p97, %r610, %r234;
	@%p97 bra 	$L__BB6_128;
	st.global.u32 	[%rd11+1920], %r227;
$L__BB6_128:
	setp.ge.s32 	%p98, %r125, %r234;
	@%p98 bra 	$L__BB6_130;
	st.global.u32 	[%rd11+2048], %r228;
$L__BB6_130:
	add.s32 	%r616, %r573, 544;
	setp.ge.s32 	%p99, %r616, %r234;
	@%p99 bra 	$L__BB6_132;
	st.global.u32 	[%rd11+2176], %r229;
$L__BB6_132:
	add.s32 	%r622, %r573, 576;
	setp.ge.s32 	%p100, %r622, %r234;
	@%p100 bra 	$L__BB6_134;
	st.global.u32 	[%rd11+2304], %r230;
$L__BB6_134:
	setp.ge.s32 	%p101, %r132, %r234;
	@%p101 bra 	$L__BB6_136;
	st.global.u32 	[%rd11+2432], %r231;
$L__BB6_136:
	add.s32 	%r628, %r573, 640;
	setp.ge.s32 	%p102, %r628, %r234;
	@%p102 bra 	$L__BB6_138;
	st.global.u32 	[%rd11+2560], %r232;
$L__BB6_138:
	setp.ge.s32 	%p103, %r137, %r234;
	@%p103 bra 	$L__BB6_140;
	st.global.u32 	[%rd11+2688], %r233;
$L__BB6_140:
	ret;

}
	// .globl	_ZN3cub18CUB_300001_SM_10006detail4scan23DeviceCompactInitKernelINS0_13ScanTileStateIiLb1EEEPiEEvT_iT0_
.visible .entry _ZN3cub18CUB_300001_SM_10006detail4scan23DeviceCompactInitKernelINS0_13ScanTileStateIiLb1EEEPiEEvT_iT0_(
	.param .align 8 .b8 _ZN3cub18CUB_300001_SM_10006detail4scan23DeviceCompactInitKernelINS0_13ScanTileStateIiLb1EEEPiEEvT_iT0__param_0[8],
	.param .u32 _ZN3cub18CUB_300001_SM_10006detail4scan23DeviceCompactInitKernelINS0_13ScanTileStateIiLb1EEEPiEEvT_iT0__param_1,
	.param .u64 .ptr .align 1 _ZN3cub18CUB_300001_SM_10006detail4scan23DeviceCompactInitKernelINS0_13ScanTileStateIiLb1EEEPiEEvT_iT0__param_2
)
{
	.reg .pred 	%p<6>;
	.reg .b32 	%r<12>;
	.reg .b64 	%rd<9>;

	ld.param.u64 	%rd3, [_ZN3cub18CUB_300001_SM_10006detail4scan23DeviceCompactInitKernelINS0_13ScanTileStateIiLb1EEEPiEEvT_iT0__param_0];
	ld.param.u32 	%r4, [_ZN3cub18CUB_300001_SM_10006detail4scan23DeviceCompactInitKernelINS0_13ScanTileStateIiLb1EEEPiEEvT_iT0__param_1];
	ld.param.u64 	%rd2, [_ZN3cub18CUB_300001_SM_10006detail4scan23DeviceCompactInitKernelINS0_13ScanTileStateIiLb1EEEPiEEvT_iT0__param_2];
	cvta.to.global.u64 	%rd1, %rd3;
	mov.u32 	%r1, %ctaid.x;
	mov.u32 	%r5, %ntid.x;
	mov.u32 	%r2, %tid.x;
	mad.lo.s32 	%r3, %r1, %r5, %r2;
	setp.ge.s32 	%p1, %r3, %r4;
	@%p1 bra 	$L__BB7_2;
	mul.wide.s32 	%rd4, %r3, 8;
	add.s64 	%rd5, %rd1, %rd4;
	mov.b32 	%r6, 0;
	mov.b32 	%r7, 99;
	st.global.v2.u32 	[%rd5+256], {%r7, %r6};
$L__BB7_2:
	setp.ne.s32 	%p2, %r1, 0;
	setp.gt.u32 	%p3, %r2, 31;
	or.pred  	%p4, %p2, %p3;
	@%p4 bra 	$L__BB7_4;
	mul.wide.u32 	%rd6, %r2, 8;
	add.s64 	%rd7, %rd1, %rd6;
	mov.b32 	%r9, 0;
	st.global.v2.u32 	[%rd7], {%r9, %r9};
$L__BB7_4:
	or.b32  	%r10, %r1, %r2;
	setp.ne.s32 	%p5, %r10, 0;
	@%p5 bra 	$L__BB7_6;
	cvta.to.global.u64 	%rd8, %rd2;
	mov.b32 	%r11, 0;
	st.global.u32 	[%rd8], %r11;
$L__BB7_6:
	ret;

}


// ===== COMPILED SASS (sm_100) =====

	.target	sm_100

	.elftype	@"ET_EXEC"


//--------------------- .note.nv.tkinfo           --------------------------
	.section	.note.nv.tkinfo,"",@"SHT_NOTE"
	.sectionflags	@"SHF_NOTE_NV_TKINFO"
	.tkinfo
        /*0018*/ 	.word	0x00000002
        /*0030*/ 	.string	""
        /*0030*/ 	.string	"ptxas"
        /*0030*/ 	.string	"Cuda compilation tools, release 13.0, V13.0.88"
        /*0030*/ 	.string	"Build cuda_13.0.r13.0/compiler.36424714_0"
        /*0030*/ 	.string	"-arch sm_100 -m 64 "



//--------------------- .note.nv.cuinfo           --------------------------
	.section	.note.nv.cuinfo,"",@"SHT_NOTE"
	.sectionflags	@"SHF_NOTE_NV_CUINFO"
        /*0018*/ 	.short	0x0002
        /*001a*/ 	.short	0x0064
        /*001c*/ 	.short	0x0082
	.zero		2


//--------------------- .nv.info                  --------------------------
	.section	.nv.info,"",@"SHT_CUDA_INFO"
	.align	4


	//----- nvinfo : EIATTR_REGCOUNT
	.align		4
        /*0000*/ 	.byte	0x04, 0x2f
        /*0002*/ 	.short	(.L_41 - .L_40)
	.align		4
.L_40:
        /*0004*/ 	.word	index@(detect_boundaries_kernel)
        /*0008*/ 	.word	0x0000000e


	//----- nvinfo : EIATTR_FRAME_SIZE
	.align		4
.L_41:
        /*000c*/ 	.byte	0x04, 0x11
        /*000e*/ 	.short	(.L_43 - .L_42)
	.align		4
.L_42:
        /*0010*/ 	.word	index@(detect_boundaries_kernel)
        /*0014*/ 	.word	0x00000000


	//----- nvinfo : EIATTR_REGCOUNT
	.align		4
.L_43:
        /*0018*/ 	.byte	0x04, 0x2f
        /*001a*/ 	.short	(.L_45 - .L_44)
	.align		4
.L_44:
        /*001c*/ 	.word	index@(iota_kernel)
        /*0020*/ 	.word	0x00000008


	//----- nvinfo : EIATTR_FRAME_SIZE
	.align		4
.L_45:
        /*0024*/ 	.byte	0x04, 0x11
        /*0026*/ 	.short	(.L_47 - .L_46)
	.align		4
.L_46:
        /*0028*/ 	.word	index@(iota_kernel)
        /*002c*/ 	.word	0x00000000


	//----- nvinfo : EIATTR_REGCOUNT
	.align		4
.L_47:
        /*0030*/ 	.byte	0x04, 0x2f
        /*0032*/ 	.short	(.L_49 - .L_48)
	.align		4
.L_48:
        /*0034*/ 	.word	index@(gather_u64_kernel)
        /*0038*/ 	.word	0x0000000c


	//----- nvinfo : EIATTR_FRAME_SIZE
	.align		4
.L_49:
        /*003c*/ 	.byte	0x04, 0x11
        /*003e*/ 	.short	(.L_51 - .L_50)
	.align		4
.L_50:
        /*0040*/ 	.word	index@(gather_u64_kernel)
        /*0044*/ 	.word	0x00000000


	//----- nvinfo : EIATTR_REGCOUNT
	.align		4
.L_51:
        /*0048*/ 	.byte	0x04, 0x2f
        /*004a*/ 	.short	(.L_53 - .L_52)
	.align		4
.L_52:
        /*004c*/ 	.word	index@(_ZN3cub18CUB_300001_SM_10006detail11EmptyKernelIvEEvv)
        /*0050*/ 	.word	0x00000004


	//----- nvinfo : EIATTR_FRAME_SIZE
	.align		4
.L_53:
        /*0054*/ 	.byte	0x04, 0x11
        /*0056*/ 	.short	(.L_55 - .L_54)
	.align		4
.L_54:
        /*0058*/ 	.word	index@(_ZN3cub18CUB_300001_SM_10006detail11EmptyKernelIvEEvv)
        /*005c*/ 	.word	0x00000000


	//----- nvinfo : EIATTR_REGCOUNT
	.align		4
.L_55:
        /*0060*/ 	.byte	0x04, 0x2f
        /*0062*/ 	.short	(.L_57 - .L_56)
	.align		4
.L_56:
        /*0064*/ 	.word	index@(_ZN3cub18CUB_300001_SM_10006detail6select23DeviceSelectSweepKernelINS2_10policy_hubIjjiLb0ELNS0_10SelectImplE0EE10Policy1000EPKjS9_PjPiNS0_13ScanTileStateIiLb1EEENS0_8NullTypeESE_iNS2_19streaming_context_tIlLb1EEELS5_0EEEvT0_T1_T2_T3_T4_T5_T6_T7_iT8_NS1_7vsmem_tE)
        /*0068*/ 	.word	0x00000040


	//----- nvinfo : EIATTR_FRAME_SIZE
	.align		4
.L_57:
        /*006c*/ 	.byte	0x04, 0x11
        /*006e*/ 	.short	(.L_59 - .L_58)
	.align		4
.L_58:
        /*0070*/ 	.word	index@(_ZN3cub18CUB_300001_SM_10006detail6select23DeviceSelectSweepKernelINS2_10policy_hubIjjiLb0ELNS0_10SelectImplE0EE10Policy1000EPKjS9_PjPiNS0_13ScanTileStateIiLb1EEENS0_8NullTypeESE_iNS2_19streaming_context_tIlLb1EEELS5_0EEEvT0_T1_T2_T3_T4_T5_T6_T7_iT8_NS1_7vsmem_tE)
        /*0074*/ 	.word	0x00000008


	//----- nvinfo : EIATTR_REGCOUNT
	.align		4
.L_59:
        /*0078*/ 	.byte	0x04, 0x2f
        /*007a*/ 	.short	(.L_61 - .L_60)
	.align		4
.L_60:
        /*007c*/ 	.word	index@(_ZN3cub18CUB_300001_SM_10006detail4scan20DeviceScanInitKernelINS0_13ScanTileStateIjLb1EEEEEvT_i)
        /*0080*/ 	.word	0x00000008


	//----- nvinfo : EIATTR_FRAME_SIZE
	.align		4
.L_61:
        /*0084*/ 	.byte	0x04, 0x11
        /*0086*/ 	.short	(.L_63 - .L_62)
	.align		4
.L_62:
        /*0088*/ 	.word	index@(_ZN3cub18CUB_300001_SM_10006detail4scan20DeviceScanInitKernelINS0_13ScanTileStateIjLb1EEEEEvT_i)
        /*008c*/ 	.word	0x00000000


	//----- nvinfo : EIATTR_REGCOUNT
	.align		4
.L_63:
        /*0090*/ 	.byte	0x04, 0x2f
        /*0092*/ 	.short	(.L_65 - .L_64)
	.align		4
.L_64:
        /*0094*/ 	.word	index@(_ZN3cub18CUB_300001_SM_10006detail4scan16DeviceScanKernelINS2_10policy_hubIjjjjN4cuda3std3__44plusIvEEE10Policy1000EPKjPjNS0_13ScanTileStateIjLb1EEES9_NS0_8NullTypeEjjLb0ESH_EEvT0_T1_T2_iT3_T4_T5_)
        /*0098*/ 	.word	0x00000038


	//----- nvinfo : EIATTR_FRAME_SIZE
	.align		4
.L_65:
        /*009c*/ 	.byte	0x04, 0x11
        /*009e*/ 	.short	(.L_67 - .L_66)
	.align		4
.L_66:
        /*00a0*/ 	.word	index@(_ZN3cub18CUB_300001_SM_10006detail4scan16DeviceScanKernelINS2_10policy_hubIjjjjN4cuda3std3__44plusIvEEE10Policy1000EPKjPjNS0_13ScanTileStateIjLb1EEES9_NS0_8NullTypeEjjLb0ESH_EEvT0_T1_T2_iT3_T4_T5_)
        /*00a4*/ 	.word	0x00000000


	//----- nvinfo : EIATTR_REGCOUNT
	.align		4
.L_67:
        /*00a8*/ 	.byte	0x04, 0x2f
        /*00aa*/ 	.short	(.L_69 - .L_68)
	.align		4
.L_68:
        /*00ac*/ 	.word	index@(_ZN3cub18CUB_300001_SM_10006detail4scan23DeviceCompactInitKernelINS0_13ScanTileStateIiLb1EEEPiEEvT_iT0_)
        /*00b0*/ 	.word	0x0000000a


	//----- nvinfo : EIATTR_FRAME_SIZE
	.align		4
.L_69:
        /*00b4*/ 	.byte	0x04, 0x11
        /*00b6*/ 	.short	(.L_71 - .L_70)
	.align		4
.L_70:
        /*00b8*/ 	.word	index@(_ZN3cub18CUB_300001_SM_10006detail4scan23DeviceCompactInitKernelINS0_13ScanTileStateIiLb1EEEPiEEvT_iT0_)
        /*00bc*/ 	.word	0x00000000


	//----- nvinfo : EIATTR_MIN_STACK_SIZE
	.align		4
.L_71:
        /*00c0*/ 	.byte	0x04, 0x12
        /*00c2*/ 	.short	(.L_73 - .L_72)
	.align		4
.L_72:
        /*00c4*/ 	.word	index@(_ZN3cub18CUB_300001_SM_10006detail4scan23DeviceCompactInitKernelINS0_13ScanTileStateIiLb1EEEPiEEvT_iT0_)
        /*00c8*/ 	.word	0x00000000


	//----- nvinfo : EIATTR_MIN_STACK_SIZE
	.align		4
.L_73:
        /*00cc*/ 	.byte	0x04, 0x12
        /*00ce*/ 	.short	(.L_75 - .L_74)
	.align		4
.L_74:
        /*00d0*/ 	.word	index@(_ZN3cub18CUB_300001_SM_10006detail4scan16DeviceScanKernelINS2_10policy_hubIjjjjN4cuda3std3__44plusIvEEE10Policy1000EPKjPjNS0_13ScanTileStateIjLb1EEES9_NS0_8NullTypeEjjLb0ESH_EEvT0_T1_T2_iT3_T4_T5_)
        /*00d4*/ 	.word	0x00000000


	//----- nvinfo : EIATTR_MIN_STACK_SIZE
	.align		4
.L_75:
        /*00d8*/ 	.byte	0x04, 0x12
        /*00da*/ 	.short	(.L_77 - .L_76)
	.align		4
.L_76:
        /*00dc*/ 	.word	index@(_ZN3cub18CUB_300001_SM_10006detail4scan20DeviceScanInitKernelINS0_13ScanTileStateIjLb1EEEEEvT_i)
        /*00e0*/ 	.word	0x00000000


	//----- nvinfo : EIATTR_MIN_STACK_SIZE
	.align		4
.L_77:
        /*00e4*/ 	.byte	0x04, 0x12
        /*00e6*/ 	.short	(.L_79 - .L_78)
	.align		4
.L_78:
        /*00e8*/ 	.word	index@(_ZN3cub18CUB_300001_SM_10006detail6select23DeviceSelectSweepKernelINS2_10policy_hubIjjiLb0ELNS0_10SelectImplE0EE10Policy1000EPKjS9_PjPiNS0_13ScanTileStateIiLb1EEENS0_8NullTypeESE_iNS2_19streaming_context_tIlLb1EEELS5_0EEEvT0_T1_T2_T3_T4_T5_T6_T7_iT8_NS1_7vsmem_tE)
        /*00ec*/ 	.word	0x00000008


	//----- nvinfo : EIATTR_MIN_STACK_SIZE
	.align		4
.L_79:
        /*00f0*/ 	.byte	0x04, 0x12
        /*00f2*/ 	.short	(.L_81 - .L_80)
	.align		4
.L_80:
        /*00f4*/ 	.word	index@(_ZN3cub18CUB_300001_SM_10006detail11EmptyKernelIvEEvv)
        /*00f8*/ 	.word	0x00000000


	//----- nvinfo : EIATTR_MIN_STACK_SIZE
	.align		4
.L_81:
        /*00fc*/ 	.byte	0x04, 0x12
        /*00fe*/ 	.short	(.L_83 - .L_82)
	.align		4
.L_82:
        /*0100*/ 	.word	index@(gather_u64_kernel)
        /*0104*/ 	.word	0x00000000


	//----- nvinfo : EIATTR_MIN_STACK_SIZE
	.align		4
.L_83:
        /*0108*/ 	.byte	0x04, 0x12
        /*010a*/ 	.short	(.L_85 - .L_84)
	.align		4
.L_84:
        /*010c*/ 	.word	index@(iota_kernel)
        /*0110*/ 	.word	0x00000000


	//----- nvinfo : EIATTR_MIN_STACK_SIZE
	.align		4
.L_85:
        /*0114*/ 	.byte	0x04, 0x12
        /*0116*/ 	.short	(.L_87 - .L_86)
	.align		4
.L_86:
        /*0118*/ 	.word	index@(detect_boundaries_kernel)
        /*011c*/ 	.word	0x00000000
.L_87:


//--------------------- .nv.compat                --------------------------
	.section	.nv.compat,"",@"SHT_CUDA_COMPAT_INFO"
	.align	4
        /*0000*/ 	.byte	0x02, 0x09, 0x00, 0x00, 0x02, 0x02, 0x01, 0x00, 0x02, 0x05, 0x05, 0x00, 0x03, 0x07, 0x01, 0x01
        /*0010*/ 	.byte	0x02, 0x03, 0x00, 0x00, 0x02, 0x06, 0x01, 0x00, 0x04, 0x0b, 0x08, 0x00, 0x09, 0x00, 0x00, 0x00
        /*0020*/ 	.byte	0x00, 0x00, 0x00, 0x00


//--------------------- .nv.info._ZN3cub18CUB_300001_SM_10006detail4scan23DeviceCompactInitKernelINS0_13ScanTileStateIiLb1EEEPiEEvT_iT0_ --------------------------
	.section	.nv.info._ZN3cub18CUB_300001_SM_10006detail4scan23DeviceCompactInitKernelINS0_13ScanTileStateIiLb1EEEPiEEvT_iT0_,"",@"SHT_CUDA_INFO"
	.sectionflags	@""
	.align	4


	//----- nvinfo : EIATTR_CUDA_API_VERSION
	.align		4
        /*0000*/ 	.byte	0x04, 0x37
        /*0002*/ 	.short	(.L_89 - .L_88)
.L_88:
        /*0004*/ 	.word	0x00000082


	//----- nvinfo : EIATTR_KPARAM_INFO
	.align		4
.L_89:
        /*0008*/ 	.byte	0x04, 0x17
        /*000a*/ 	.short	(.L_91 - .L_90)
.L_90:
        /*000c*/ 	.word	0x00000000
        /*0010*/ 	.short	0x0002
        /*0012*/ 	.short	0x0010
        /*0014*/ 	.byte	0x00, 0xf5, 0x21, 0x00


	//----- nvinfo : EIATTR_KPARAM_INFO
	.align		4
.L_91:
        /*0018*/ 	.byte	0x04, 0x17
        /*001a*/ 	.short	(.L_93 - .L_92)
.L_92:
        /*001c*/ 	.word	0x00000000
        /*0020*/ 	.short	0x0001
        /*0022*/ 	.short	0x0008
        /*0024*/ 	.byte	0x00, 0xf0, 0x11, 0x00


	//----- nvinfo : EIATTR_KPARAM_INFO
	.align		4
.L_93:
        /*0028*/ 	.byte	0x04, 0x17
        /*002a*/ 	.short	(.L_95 - .L_94)
.L_94:
        /*002c*/ 	.word	0x00000000
        /*0030*/ 	.short	0x0000
        /*0032*/ 	.short	0x0000
        /*0034*/ 	.byte	0x00, 0xf0, 0x21, 0x00


	//----- nvinfo : EIATTR_SPARSE_MMA_MASK
	.align		4
.L_95:
        /*0038*/ 	.byte	0x03, 0x50
        /*003a*/ 	.short	0x0000


	//----- nvinfo : EIATTR_MAXREG_COUNT
	.align		4
        /*003c*/ 	.byte	0x03, 0x1b
        /*003e*/ 	.short	0x00ff


	//----- nvinfo : EIATTR_MERCURY_ISA_VERSION
	.align		4
        /*0040*/ 	.byte	0x03, 0x5f
        /*0042*/ 	.short	0x0101


	//----- nvinfo : EIATTR_VRC_CTA_INIT_COUNT
	.align		4
        /*0044*/ 	.byte	0x02, 0x4a
	.zero		1
	.zero		1


	//----- nvinfo : EIATTR_EXIT_INSTR_OFFSETS
	.align		4
        /*0048*/ 	.byte	0x04, 0x1c
        /*004a*/ 	.short	(.L_97 - .L_96)


	//   ....[0]....
.L_96:
        /*004c*/ 	.word	0x00000130


	//   ....[1]....
        /*0050*/ 	.word	0x00000160


	//----- nvinfo : EIATTR_CBANK_PARAM_SIZE
	.align		4
.L_97:
        /*0054*/ 	.byte	0x03, 0x19
        /*0056*/ 	.short	0x0018


	//----- nvinfo : EIATTR_PARAM_CBANK
	.align		4
        /*0058*/ 	.byte	0x04, 0x0a
        /*005a*/ 	.short	(.L_99 - .L_98)
	.align		4
.L_98:
        /*005c*/ 	.word	index@(.nv.constant0._ZN3cub18CUB_300001_SM_10006detail4scan23DeviceCompactInitKernelINS0_13ScanTileStateIiLb1EEEPiEEvT_iT0_)
        /*0060*/ 	.short	0x0380
        /*0062*/ 	.short	0x0018


	//----- nvinfo : EIATTR_SW_WAR
	.align		4
.L_99:
        /*0064*/ 	.byte	0x04, 0x36
        /*0066*/ 	.short	(.L_101 - .L_100)
.L_100:
        /*0068*/ 	.word	0x00000008
.L_101:


//--------------------- .nv.info._ZN3cub18CUB_300001_SM_10006detail4scan16DeviceScanKernelINS2_10policy_hubIjjjjN4cuda3std3__44plusIvEEE10Policy1000EPKjPjNS0_13ScanTileStateIjLb1EEES9_NS0_8NullTypeEjjLb0ESH_EEvT0_T1_T2_iT3_T4_T5_ --------------------------
	.section	.nv.info._ZN3cub18CUB_300001_SM_10006detail4scan16DeviceScanKernelINS2_10policy_hubIjjjjN4cuda3std3__44plusIvEEE10Policy1000EPKjPjNS0_13ScanTileStateIjLb1EEES9_NS0_8NullTypeEjjLb0ESH_EEvT0_T1_T2_iT3_T4_T5_,"",@"SHT_CUDA_INFO"
	.sectionflags	@""
	.align	4


	//----- nvinfo : EIATTR_CUDA_API_VERSION
	.align		4
        /*0000*/ 	.byte	0x04, 0x37
        /*0002*/ 	.short	(.L_103 - .L_102)
.L_102:
        /*0004*/ 	.word	0x00000082


	//----- nvinfo : EIATTR_KPARAM_INFO
	.align		4
.L_103:
        /*0008*/ 	.byte	0x04, 0x17
        /*000a*/ 	.short	(.L_105 - .L_104)
.L_104:
        /*000c*/ 	.word	0x00000000
        /*0010*/ 	.short	0x0006
        /*0012*/ 	.short	0x0020
        /*0014*/ 	.byte	0x00, 0xf0, 0x11, 0x00


	//----- nvinfo : EIATTR_KPARAM_INFO
	.align		4
.L_105:
        /*0018*/ 	.byte	0x04, 0x17
        /*001a*/ 	.short	(.L_107 - .L_106)
.L_106:
        /*001c*/ 	.word	0x00000000
        /*0020*/ 	.short	0x0005
        /*0022*/ 	.short	0x001d
        /*0024*/ 	.byte	0x00, 0xf0, 0x05, 0x00


	//----- nvinfo : EIATTR_KPARAM_INFO
	.align		4
.L_107:
        /*0028*/ 	.byte	0x04, 0x17
        /*002a*/ 	.short	(.L_109 - .L_108)
.L_108:
        /*002c*/ 	.word	0x00000000
        /*0030*/ 	.short	0x0004
        /*0032*/ 	.short	0x001c
        /*0034*/ 	.byte	0x00, 0xf0, 0x05, 0x00


	//----- nvinfo : EIATTR_KPARAM_INFO
	.align		4
.L_109:
        /*0038*/ 	.byte	0x04, 0x17
        /*003a*/ 	.short	(.L_111 - .L_110)
.L_110:
        /*003c*/ 	.word	0x00000000
        /*0040*/ 	.short	0x0003
        /*0042*/ 	.short	0x0018
        /*0044*/ 	.byte	0x00, 0xf0, 0x11, 0x00


	//----- nvinfo : EIATTR_KPARAM_INFO
	.align		4
.L_111:
        /*0048*/ 	.byte	0x04, 0x17
        /*004a*/ 	.short	(.L_113 - .L_112)
.L_112:
        /*004c*/ 	.word	0x00000000
        /*0050*/ 	.short	0x0002
        /*0052*/ 	.short	0x0010
        /*0054*/ 	.byte	0x00, 0xf0, 0x21, 0x00


	//----- nvinfo : EIATTR_KPARAM_INFO
	.align		4
.L_113:
        /*0058*/ 	.byte	0x04, 0x17
        /*005a*/ 	.short	(.L_115 - .L_114)
.L_114:
        /*005c*/ 	.word	0x00000000
        /*0060*/ 	.short	0x0001
        /*0062*/ 	.short	0x0008
        /*0064*/ 	.byte	0x00, 0xf5, 0x21, 0x00


	//----- nvinfo : EIATTR_KPARAM_INFO
	.align		4
.L_115:
        /*0068*/ 	.byte	0x04, 0x17
        /*006a*/ 	.short	(.L_117 - .L_116)
.L_116:
        /*006c*/ 	.word	0x00000000
        /*0070*/ 	.short	0x0000
        /*0072*/ 	.short	0x0000
        /*0074*/ 	.byte	0x00, 0xf5, 0x21, 0x00


	//----- nvinfo : EIATTR_SPARSE_MMA_MASK
	.align		4
.L_117:
        /*0078*/ 	.byte	0x03, 0x50
        /*007a*/ 	.short	0x0000


	//----- nvinfo : EIATTR_MAXREG_COUNT
	.align		4
        /*007c*/ 	.byte	0x03, 0x1b
        /*007e*/ 	.short	0x00a8


	//----- nvinfo : EIATTR_NUM_BARRIERS
	.align		4
        /*0080*/ 	.byte	0x02, 0x4c
        /*0082*/ 	.byte	0x01
	.zero		1


	//----- nvinfo : EIATTR_MERCURY_ISA_VERSION
	.align		4
        /*0084*/ 	.byte	0x03, 0x5f
        /*0086*/ 	.short	0x0101


	//----- nvinfo : EIATTR_UNUSED_LOAD_BYTE_OFFSET
	.align		4
        /*0088*/ 	.byte	0x04, 0x44
        /*008a*/ 	.short	(.L_119 - .L_118)


	//   ....[0]....
.L_118:
        /*008c*/ 	.word	0x000029a0
        /*0090*/ 	.word	0x00000fff


	//----- nvinfo : EIATTR_COOP_GROUP_MASK_REGIDS
	.align		4
.L_119:
        /*0094*/ 	.byte	0x04, 0x29
        /*0096*/ 	.short	(.L_121 - .L_120)


	//   ....[0]....
.L_120:
        /*0098*/ 	.word	0xffffffff


	//   ....[1]....
        /*009c*/ 	.word	0xffffffff


	//   ....[2]....
        /*00a0*/ 	.word	0xffffffff


	//   ....[3]....
        /*00a4*/ 	.word	0xffffffff


	//   ....[4]....
        /*00a8*/ 	.word	0xffffffff


	//   ....[5]....
        /*00ac*/ 	.word	0xffffffff


	//   ....[6]....
        /*00b0*/ 	.word	0xffffffff


	//   ....[7]....
        /*00b4*/ 	.word	0xffffffff


	//   ....[8]....
        /*00b8*/ 	.word	0xffffffff


	//   ....[9]....
        /*00bc*/ 	.word	0xffffffff


	//   ....[10]....
        /*00c0*/ 	.word	0xffffffff


	//   ....[11]....
        /*00c4*/ 	.word	0xffffffff


	//   ....[12]....
        /*00c8*/ 	.word	0xffffffff


	//   ....[13]....
        /*00cc*/ 	.word	0xffffffff


	//   ....[14]....
        /*00d0*/ 	.word	0xffffffff


	//   ....[15]....
        /*00d4*/ 	.word	0xffffffff


	//   ....[16]....
        /*00d8*/ 	.word	0xffffffff


	//   ....[17]....
        /*00dc*/ 	.word	0xffffffff


	//   ....[18]....
        /*00e0*/ 	.word	0xffffffff


	//   ....[19]....
        /*00e4*/ 	.word	0xffffffff


	//   ....[20]....
        /*00e8*/ 	.word	0xffffffff


	//   ....[21]....
        /*00ec*/ 	.word	0xffffffff


	//   ....[22]....
        /*00f0*/ 	.word	0xffffffff


	//   ....[23]....
        /*00f4*/ 	.word	0xffffffff


	//   ....[24]....
        /*00f8*/ 	.word	0xffffffff


	//   ....[25]....
        /*00fc*/ 	.word	0xffffffff


	//   ....[26]....
        /*0100*/ 	.word	0xffffffff


	//   ....[27]....
        /*0104*/ 	.word	0xffffffff


	//   ....[28]....
        /*0108*/ 	.word	0xffffffff


	//   ....[29]....
        /*010c*/ 	.word	0xffffffff


	//   ....[30]....
        /*0110*/ 	.word	0xffffffff


	//   ....[31]....
        /*0114*/ 	.word	0xffffffff


	//   ....[32]....
        /*0118*/ 	.word	0xffffffff


	//   ....[33]....
        /*011c*/ 	.word	0xffffffff


	//   ....[34]....
        /*0120*/ 	.word	0xffffffff


	//   ....[35]....
        /*0124*/ 	.word	0xffffffff


	//   ....[36]....
        /*0128*/ 	.word	0xffffffff


	//   ....[37]....
        /*012c*/ 	.word	0xffffffff


	//   ....[38]....
        /*0130*/ 	.word	0xffffffff


	//   ....[39]....
        /*0134*/ 	.word	0xffffffff


	//   ....[40]....
        /*0138*/ 	.word	0xffffffff


	//   ....[41]....
        /*013c*/ 	.word	0xffffffff


	//   ....[42]....
        /*0140*/ 	.word	0xffffffff


	//   ....[43]....
        /*0144*/ 	.word	0xffffffff


	//   ....[44]....
        /*0148*/ 	.word	0xffffffff


	//   ....[45]....
        /*014c*/ 	.word	0xffffffff


	//   ....[46]....
        /*0150*/ 	.word	0xffffffff


	//   ....[47]....
        /*0154*/ 	.word	0xffffffff


	//   ....[48]....
        /*0158*/ 	.word	0xffffffff


	//   ....[49]....
        /*015c*/ 	.word	0xffffffff


	//   ....[50]....
        /*0160*/ 	.word	0xffffffff


	//   ....[51]....
        /*0164*/ 	.word	0xffffffff


	//   ....[52]....
        /*0168*/ 	.word	0xffffffff


	//   ....[53]....
        /*016c*/ 	.word	0xffffffff


	//   ....[54]....
        /*0170*/ 	.word	0xffffffff


	//   ....[55]....
        /*0174*/ 	.word	0xffffffff


	//   ....[56]....
        /*0178*/ 	.word	0xffffffff


	//   ....[57]....
        /*017c*/ 	.word	0xffffffff


	//   ....[58]....
        /*0180*/ 	.word	0xffffffff


	//   ....[59]....
        /*0184*/ 	.word	0xffffffff


	//   ....[60]....
        /*0188*/ 	.word	0x05000015


	//   ....[61]....
        /*018c*/ 	.word	0x05000015


	//   ....[62]....
        /*0190*/ 	.word	0x05000015


	//   ....[63]....
        /*0194*/ 	.word	0x05000015


	//   ....[64]....
        /*0198*/ 	.word	0x05000015


	//   ....[65]....
        /*019c*/ 	.word	0x05000015


	//   ....[66]....
        /*01a0*/ 	.word	0x05000015


	//   ....[67]....
        /*01a4*/ 	.word	0x05000015


	//   ....[68]....
        /*01a8*/ 	.word	0x05000015


	//   ....[69]....
        /*01ac*/ 	.word	0x05000015


	//   ....[70]....
        /*01b0*/ 	.word	0x05000015


	//   ....[71]....
        /*01b4*/ 	.word	0x05000015


	//   ....[72]....
        /*01b8*/ 	.word	0x05000015


	//   ....[73]....
        /*01bc*/ 	.word	0x05000015


	//   ....[74]....
        /*01c0*/ 	.word	0x05000015


	//   ....[75]....
        /*01c4*/ 	.word	0x05000015


	//   ....[76]....
        /*01c8*/ 	.word	0x05000015


	//   ....[77]....
        /*01cc*/ 	.word	0x05000015


	//   ....[78]....
        /*01d0*/ 	.word	0x05000015


	//   ....[79]....
        /*01d4*/ 	.word	0x05000015


	//   ....[80]....
        /*01d8*/ 	.word	0x05000015


	//   ....[81]....
        /*01dc*/ 	.word	0x05000015


	//   ....[82]....
        /*01e0*/ 	.word	0x05000015


	//   ....[83]....
        /*01e4*/ 	.word	0x05000015


	//   ....[84]....
        /*01e8*/ 	.word	0x05000015


	//   ....[85]....
        /*01ec*/ 	.word	0x05000015


	//   ....[86]....
        /*01f0*/ 	.word	0x05000015


	//   ....[87]....
        /*01f4*/ 	.word	0x05000015


	//   ....[88]....
        /*01f8*/ 	.word	0x05000015


	//   ....[89]....
        /*01fc*/ 	.word	0x05000015


	//   ....[90]....
        /*0200*/ 	.word	0x05000015


	//   ....[91]....
        /*0204*/ 	.word	0x05000015


	//   ....[92]....
        /*0208*/ 	.word	0x05000015


	//   ....[93]....
        /*020c*/ 	.word	0x05000015


	//   ....[94]....
        /*0210*/ 	.word	0x05000015


	//   ....[95]....
        /*0214*/ 	.word	0x05000015


	//----- nvinfo : EIATTR_COOP_GROUP_INSTR_OFFSETS
	.align		4
.L_121:
        /*0218*/ 	.byte	0x04, 0x28
        /*021a*/ 	.short	(.L_123 - .L_122)


	//   ....[0]....
.L_122:
        /*021c*/ 	.word	0x000004b0


	//   ....[1]....
        /*0220*/ 	.word	0x00000680


	//   ....[2]....
        /*0224*/ 	.word	0x000006a0


	//   ....[3]....
        /*0228*/ 	.word	0x000006c0


	//   ....[4]....
        /*022c*/ 	.word	0x000006e0


	//   ....[5]....
        /*0230*/ 	.word	0x00000700


	//   ....[6]....
        /*0234*/ 	.word	0x00000ae0


	//   ....[7]....
        /*0238*/ 	.word	0x00000b00


	//   ....[8]....
        /*023c*/ 	.word	0x00000b20


	//   ....[9]....
        /*0240*/ 	.word	0x00000b40


	//   ....[10]....
        /*0244*/ 	.word	0x00000b60


	//   ....[11]....
        /*0248*/ 	.word	0x00000f10


	//   ....[12]....
        /*024c*/ 	.word	0x000010e0


	//   ....[13]....
        /*0250*/ 	.word	0x00001140


	//   ....[14]....
        /*0254*/ 	.word	0x000011d0


	//   ....[15]....
        /*0258*/ 	.word	0x00001230


	//   ....[16]....
        /*025c*/ 	.word	0x00001280


	//   ....[17]....
        /*0260*/ 	.word	0x000012e0


	//   ....[18]....
        /*0264*/ 	.word	0x00001320


	//   ....[19]....
        /*0268*/ 	.word	0x00001330


	//   ....[20]....
        /*026c*/ 	.word	0x00001410


	//   ....[21]....
        /*0270*/ 	.word	0x000015e0


	//   ....[22]....
        /*0274*/ 	.word	0x00001630


	//   ....[23]....
        /*0278*/ 	.word	0x00001690


	//   ....[24]....
        /*027c*/ 	.word	0x000016f0


	//   ....[25]....
        /*0280*/ 	.word	0x00001730


	//   ....[26]....
        /*0284*/ 	.word	0x00001770


	//   ....[27]....
        /*0288*/ 	.word	0x000017b0


	//   ....[28]....
        /*028c*/ 	.word	0x000017c0


	//   ....[29]....
        /*0290*/ 	.word	0x00001be0


	//   ....[30]....
        /*0294*/ 	.word	0x000026c0


	//   ....[31]....
        /*0298*/ 	.word	0x00002890


	//   ....[32]....
        /*029c*/ 	.word	0x000028b0


	//   ....[33]....
        /*02a0*/ 	.word	0x000028d0


	//   ....[34]....
        /*02a4*/ 	.word	0x000028f0


	//   ....[35]....
        /*02a8*/ 	.word	0x00002910


	//   ....[36]....
        /*02ac*/ 	.word	0x00002c90


	//   ....[37]....
        /*02b0*/ 	.word	0x00002cb0


	//   ....[38]....
        /*02b4*/ 	.word	0x00002cd0


	//   ....[39]....
        /*02b8*/ 	.word	0x00002cf0


	//   ....[40]....
        /*02bc*/ 	.word	0x00002d10


	//   ....[41]....
        /*02c0*/ 	.word	0x000030d0


	//   ....[42]....
        /*02c4*/ 	.word	0x000032a0


	//   ....[43]....
        /*02c8*/ 	.word	0x00003300


	//   ....[44]....
        /*02cc*/ 	.word	0x00003360


	//   ....[45]....
        /*02d0*/ 	.word	0x000033c0


	//   ....[46]....
        /*02d4*/ 	.word	0x00003420


	//   ....[47]....
        /*02d8*/ 	.word	0x00003490


	//   ....[48]....
        /*02dc*/ 	.word	0x000034e0


	//   ....[49]....
        /*02e0*/ 	.word	0x000034f0


	//   ....[50]....
        /*02e4*/ 	.word	0x000035d0


	//   ....[51]....
        /*02e8*/ 	.word	0x000037a0


	//   ....[52]....
        /*02ec*/ 	.word	0x000037f0


	//   ....[53]....
        /*02f0*/ 	.word	0x00003860


	//   ....[54]....
        /*02f4*/ 	.word	0x000038c0


	//   ....[55]....
        /*02f8*/ 	.word	0x00003910


	//   ....[56]....
        /*02fc*/ 	.word	0x00003970


	//   ....[57]....
        /*0300*/ 	.word	0x000039b0


	//   ....[58]....
        /*0304*/ 	.word	0x000039c0


	//   ....[59]....
        /*0308*/ 	.word	0x00003e90


	//   ....[60]....
        /*030c*/ 	.word	0x00004470


	//   ....[61]....
        /*0310*/ 	.word	0x000044f0


	//   ....[62]....
        /*0314*/ 	.word	0x00004580


	//   ....[63]....
        /*0318*/ 	.word	0x00004670


	//   ....[64]....
        /*031c*/ 	.word	0x00004700


	//   ....[65]....
        /*0320*/ 	.word	0x00004790


	//   ....[66]....
        /*0324*/ 	.word	0x00004830


	//   ....[67]....
        /*0328*/ 	.word	0x000048b0


	//   ....[68]....
        /*032c*/ 	.word	0x000048e0


	//   ....[69]....
        /*0330*/ 	.word	0x00004980


	//   ....[70]....
        /*0334*/ 	.word	0x00004a00


	//   ....[71]....
        /*0338*/ 	.word	0x00004a80


	//   ....[72]....
        /*033c*/ 	.word	0x00004b40


	//   ....[73]....
        /*0340*/ 	.word	0x00004bd0


	//   ....[74]....
        /*0344*/ 	.word	0x00004c50


	//   ....[75]....
        /*0348*/ 	.word	0x00004cd0


	//   ....[76]....
        /*034c*/ 	.word	0x00004d50


	//   ....[77]....
        /*0350*/ 	.word	0x00004d80


	//   ....[78]....
        /*0354*/ 	.word	0x00004e20


	//   ....[79]....
        /*0358*/ 	.word	0x00004ea0


	//   ....[80]....
        /*035c*/ 	.word	0x00004f30


	//   ....[81]....
        /*0360*/ 	.word	0x00004fe0


	//   ....[82]....
        /*0364*/ 	.word	0x00005090


	//   ....[83]....
        /*0368*/ 	.word	0x00005120


	//   ....[84]....
        /*036c*/ 	.word	0x000051b0


	//   ....[85]....
        /*0370*/ 	.word	0x00005230


	//   ....[86]....
        /*0374*/ 	.word	0x00005270


	//   ....[87]....
        /*0378*/ 	.word	0x00005320


	//   ....[88]....
        /*037c*/ 	.word	0x000053a0


	//   ....[89]....
        /*0380*/ 	.word	0x00005420


	//   ....[90]....
        /*0384*/ 	.word	0x000054e0


	//   ....[91]....
        /*0388*/ 	.word	0x00005580


	//   ....[92]....
        /*038c*/ 	.word	0x00005610


	//   ....[93]....
        /*0390*/ 	.word	0x000056a0


	//   ....[94]....
        /*0394*/ 	.word	0x00005710


	//   ....[95]....
        /*0398*/ 	.word	0x00005790


	//----- nvinfo : EIATTR_VRC_CTA_INIT_COUNT
	.align		4
.L_123:
        /*039c*/ 	.byte	0x02, 0x4a
	.zero		1
	.zero		1


	//----- nvinfo : EIATTR_EXIT_INSTR_OFFSETS
	.align		4
        /*03a0*/ 	.byte	0x04, 0x1c
        /*03a2*/ 	.short	(.L_125 - .L_124)


	//   ....[0]....
.L_124:
        /*03a4*/ 	.word	0x00001eb0


	//   ....[1]....
        /*03a8*/ 	.word	0x00001ed0


	//   ....[2]....
        /*03ac*/ 	.word	0x00004400


	//   ....[3]....
        /*03b0*/ 	.word	0x00004420


	//----- nvinfo : EIATTR_MAX_THREADS
	.align		4
.L_125:
        /*03b4*/ 	.byte	0x04, 0x05
        /*03b6*/ 	.short	(.L_127 - .L_126)
.L_126:
        /*03b8*/ 	.word	0x00000180
        /*03bc*/ 	.word	0x00000001
        /*03c0*/ 	.word	0x00000001


	//----- nvinfo : EIATTR_CRS_STACK_SIZE
	.align		4
.L_127:
        /*03c4*/ 	.byte	0x04, 0x1e
        /*03c6*/ 	.short	(.L_129 - .L_128)
.L_128:
        /*03c8*/ 	.word	0x00000000


	//----- nvinfo : EIATTR_CBANK_PARAM_SIZE
	.align		4
.L_129:
        /*03cc*/ 	.byte	0x03, 0x19
        /*03ce*/ 	.short	0x0024


	//----- nvinfo : EIATTR_PARAM_CBANK
	.align		4
        /*03d0*/ 	.byte	0x04, 0x0a
        /*03d2*/ 	.short	(.L_131 - .L_130)
	.align		4
.L_130:
        /*03d4*/ 	.word	index@(.nv.constant0._ZN3cub18CUB_300001_SM_10006detail4scan16DeviceScanKernelINS2_10policy_hubIjjjjN4cuda3std3__44plusIvEEE10Policy1000EPKjPjNS0_13ScanTileStateIjLb1EEES9_NS0_8NullTypeEjjLb0ESH_EEvT0_T1_T2_iT3_T4_T5_)
        /*03d8*/ 	.short	0x0380
        /*03da*/ 	.short	0x0024


	//----- nvinfo : EIATTR_SW_WAR
	.align		4
.L_131:
        /*03dc*/ 	.byte	0x04, 0x36
        /*03de*/ 	.short	(.L_133 - .L_132)
.L_132:
        /*03e0*/ 	.word	0x00000008
.L_133:


//--------------------- .nv.info._ZN3cub18CUB_300001_SM_10006detail4scan20DeviceScanInitKernelINS0_13ScanTileStateIjLb1EEEEEvT_i --------------------------
	.section	.nv.info._ZN3cub18CUB_300001_SM_10006detail4scan20DeviceScanInitKernelINS0_13ScanTileStateIjLb1EEEEEvT_i,"",@"SHT_CUDA_INFO"
	.sectionflags	@""
	.align	4


	//----- nvinfo : EIATTR_CUDA_API_VERSION
	.align		4
        /*0000*/ 	.byte	0x04, 0x37
        /*0002*/ 	.short	(.L_135 - .L_134)
.L_134:
        /*0004*/ 	.word	0x00000082


	//----- nvinfo : EIATTR_KPARAM_INFO
	.align		4
.L_135:
        /*0008*/ 	.byte	0x04, 0x17
        /*000a*/ 	.short	(.L_137 - .L_136)
.L_136:
        /*000c*/ 	.word	0x00000000
        /*0010*/ 	.short	0x0001
        /*0012*/ 	.short	0x0008
        /*0014*/ 	.byte	0x00, 0xf0, 0x11, 0x00


	//----- nvinfo : EIATTR_KPARAM_INFO
	.align		4
.L_137:
        /*0018*/ 	.byte	0x04, 0x17
        /*001a*/ 	.short	(.L_139 - .L_138)
.L_138:
        /*001c*/ 	.word	0x00000000
        /*0020*/ 	.short	0x0000
        /*0022*/ 	.short	0x0000
        /*0024*/ 	.byte	0x00, 0xf0, 0x21, 0x00


	//----- nvinfo : EIATTR_SPARSE_MMA_MASK
	.align		4
.L_139:
        /*0028*/ 	.byte	0x03, 0x50
        /*002a*/ 	.short	0x0000


	//----- nvinfo : EIATTR_MAXREG_COUNT
	.align		4
        /*002c*/ 	.byte	0x03, 0x1b
        /*002e*/ 	.short	0x00ff


	//----- nvinfo : EIATTR_MERCURY_ISA_VERSION
	.align		4
        /*0030*/ 	.byte	0x03, 0x5f
        /*0032*/ 	.short	0x0101


	//----- nvinfo : EIATTR_VRC_CTA_INIT_COUNT
	.align		4
        /*0034*/ 	.byte	0x02, 0x4a
	.zero		1
	.zero		1


	//----- nvinfo : EIATTR_EXIT_INSTR_OFFSETS
	.align		4
        /*0038*/ 	.byte	0x04, 0x1c
        /*003a*/ 	.short	(.L_141 - .L_140)


	//   ....[0]....
.L_140:
        /*003c*/ 	.word	0x000000f0


	//   ....[1]....
        /*0040*/ 	.word	0x00000130


	//----- nvinfo : EIATTR_CBANK_PARAM_SIZE
	.align		4
.L_141:
        /*0044*/ 	.byte	0x03, 0x19
        /*0046*/ 	.short	0x000c


	//----- nvinfo : EIATTR_PARAM_CBANK
	.align		4
        /*0048*/ 	.byte	0x04, 0x0a
        /*004a*/ 	.short	(.L_143 - .L_142)
	.align		4
.L_142:
        /*004c*/ 	.word	index@(.nv.constant0._ZN3cub18CUB_300001_SM_10006detail4scan20DeviceScanInitKernelINS0_13ScanTileStateIjLb1EEEEEvT_i)
        /*0050*/ 	.short	0x0380
        /*0052*/ 	.short	0x000c


	//----- nvinfo : EIATTR_SW_WAR
	.align		4
.L_143:
        /*0054*/ 	.byte	0x04, 0x36
        /*0056*/ 	.short	(.L_145 - .L_144)
.L_144:
        /*0058*/ 	.word	0x00000008
.L_145:


//--------------------- .nv.info._ZN3cub18CUB_300001_SM_10006detail6select23DeviceSelectSweepKernelINS2_10policy_hubIjjiLb0ELNS0_10SelectImplE0EE10Policy1000EPKjS9_PjPiNS0_13ScanTileStateIiLb1EEENS0_8NullTypeESE_iNS2_19streaming_context_tIlLb1EEELS5_0EEEvT0_T1_T2_T3_T4_T5_T6_T7_iT8_NS1_7vsmem_tE --------------------------
	.section	.nv.info._ZN3cub18CUB_300001_SM_10006detail6select23DeviceSelectSweepKernelINS2_10policy_hubIjjiLb0ELNS0_10SelectImplE0EE10Policy1000EPKjS9_PjPiNS0_13ScanTileStateIiLb1EEENS0_8NullTypeESE_iNS2_19streaming_context_tIlLb1EEELS5_0EEEvT0_T1_T2_T3_T4_T5_T6_T7_iT8_NS1_7vsmem_tE,"",@"SHT_CUDA_INFO"
	.sectionflags	@""
	.align	4


	//----- nvinfo : EIATTR_CUDA_API_VERSION
	.align		4
        /*0000*/ 	.byte	0x04, 0x37
        /*0002*/ 	.short	(.L_147 - .L_146)
.L_146:
        /*0004*/ 	.word	0x00000082


	//----- nvinfo : EIATTR_KPARAM_INFO
	.align		4
.L_147:
        /*0008*/ 	.byte	0x04, 0x17
        /*000a*/ 	.short	(.L_149 - .L_148)
.L_148:
        /*000c*/ 	.word	0x00000000
        /*0010*/ 	.short	0x000a
        /*0012*/ 	.short	0x0060
        /*0014*/ 	.byte	0x00, 0xf0, 0x21, 0x00


	//----- nvinfo : EIATTR_KPARAM_INFO
	.align		4
.L_149:
        /*0018*/ 	.byte	0x04, 0x17
        /*001a*/ 	.short	(.L_151 - .L_150)
.L_150:
        /*001c*/ 	.word	0x00000000
        /*0020*/ 	.short	0x0009
        /*0022*/ 	.short	0x0038
        /*0024*/ 	.byte	0x00, 0xf0, 0xa1, 0x00


	//----- nvinfo : EIATTR_KPARAM_INFO
	.align		4
.L_151:
        /*0028*/ 	.byte	0x04, 0x17
        /*002a*/ 	.short	(.L_153 - .L_152)
.L_152:
        /*002c*/ 	.word	0x00000000
        /*0030*/ 	.short	0x0008
        /*0032*/ 	.short	0x0030
        /*0034*/ 	.byte	0x00, 0xf0, 0x11, 0x00


	//----- nvinfo : EIATTR_KPARAM_INFO
	.align		4
.L_153:
        /*0038*/ 	.byte	0x04, 0x17
        /*003a*/ 	.short	(.L_155 - .L_154)
.L_154:
        /*003c*/ 	.word	0x00000000
        /*0040*/ 	.short	0x0007
        /*0042*/ 	.short	0x002c
        /*0044*/ 	.byte	0x00, 0xf0, 0x11, 0x00


	//----- nvinfo : EIATTR_KPARAM_INFO
	.align		4
.L_155:
        /*0048*/ 	.byte	0x04, 0x17
        /*004a*/ 	.short	(.L_157 - .L_156)
.L_156:
        /*004c*/ 	.word	0x00000000
        /*0050*/ 	.short	0x0006
        /*0052*/ 	.short	0x0029
        /*0054*/ 	.byte	0x00, 0xf0, 0x05, 0x00


	//----- nvinfo : EIATTR_KPARAM_INFO
	.align		4
.L_157:
        /*0058*/ 	.byte	0x04, 0x17
        /*005a*/ 	.short	(.L_159 - .L_158)
.L_158:
        /*005c*/ 	.word	0x00000000
        /*0060*/ 	.short	0x0005
        /*0062*/ 	.short	0x0028
        /*0064*/ 	.byte	0x00, 0xf0, 0x05, 0x00


	//----- nvinfo : EIATTR_KPARAM_INFO
	.align		4
.L_159:
        /*0068*/ 	.byte	0x04, 0x17
        /*006a*/ 	.short	(.L_161 - .L_160)
.L_160:
        /*006c*/ 	.word	0x00000000
        /*0070*/ 	.short	0x0004
        /*0072*/ 	.short	0x0020
        /*0074*/ 	.byte	0x00, 0xf0, 0x21, 0x00


	//----- nvinfo : EIATTR_KPARAM_INFO
	.align		4
.L_161:
        /*0078*/ 	.byte	0x04, 0x17
        /*007a*/ 	.short	(.L_163 - .L_162)
.L_162:
        /*007c*/ 	.word	0x00000000
        /*0080*/ 	.short	0x0003
        /*0082*/ 	.short	0x0018
        /*0084*/ 	.byte	0x00, 0xf5, 0x21, 0x00


	//----- nvinfo : EIATTR_KPARAM_INFO
	.align		4
.L_163:
        /*0088*/ 	.byte	0x04, 0x17
        /*008a*/ 	.short	(.L_165 - .L_164)
.L_164:
        /*008c*/ 	.word	0x00000000
        /*0090*/ 	.short	0x0002
        /*0092*/ 	.short	0x0010
        /*0094*/ 	.byte	0x00, 0xf5, 0x21, 0x00


	//----- nvinfo : EIATTR_KPARAM_INFO
	.align		4
.L_165:
        /*0098*/ 	.byte	0x04, 0x17
        /*009a*/ 	.short	(.L_167 - .L_166)
.L_166:
        /*009c*/ 	.word	0x00000000
        /*00a0*/ 	.short	0x0001
        /*00a2*/ 	.short	0x0008
        /*00a4*/ 	.byte	0x00, 0xf5, 0x21, 0x00


	//----- nvinfo : EIATTR_KPARAM_INFO
	.align		4
.L_167:
        /*00a8*/ 	.byte	0x04, 0x17
        /*00aa*/ 	.short	(.L_169 - .L_168)
.L_168:
        /*00ac*/ 	.word	0x00000000
        /*00b0*/ 	.short	0x0000
        /*00b2*/ 	.short	0x0000
        /*00b4*/ 	.byte	0x00, 0xf5, 0x21, 0x00


	//----- nvinfo : EIATTR_SPARSE_MMA_MASK
	.align		4
.L_169:
        /*00b8*/ 	.byte	0x03, 0x50
        /*00ba*/ 	.short	0x0000


	//----- nvinfo : EIATTR_MAXREG_COUNT
	.align		4
        /*00bc*/ 	.byte	0x03, 0x1b
        /*00be*/ 	.short	0x0080


	//----- nvinfo : EIATTR_NUM_BARRIERS
	.align		4
        /*00c0*/ 	.byte	0x02, 0x4c
        /*00c2*/ 	.byte	0x01
	.zero		1


	//----- nvinfo : EIATTR_ANNOTATIONS
	.align		4
        /*00c4*/ 	.byte	0x04, 0x55
        /*00c6*/ 	.short	(.L_171 - .L_170)


	//   ....[0]....
.L_170:
        /*00c8*/ 	.word	0x00000001
        /*00cc*/ 	.byte	0x30, 0x0d, 0x00, 0x00, 0x01, 0x00, 0x00, 0x00, 0xe0, 0x0d, 0x00, 0x00


	//----- nvinfo : EIATTR_MERCURY_ISA_VERSION
	.align		4
.L_171:
        /*00d8*/ 	.byte	0x03, 0x5f
        /*00da*/ 	.short	0x0101


	//----- nvinfo : EIATTR_UNUSED_LOAD_BYTE_OFFSET
	.align		4
        /*00dc*/ 	.byte	0x04, 0x44
        /*00de*/ 	.short	(.L_173 - .L_172)


	//   ....[0]....
.L_172:
        /*00e0*/ 	.word	0x000090a0
        /*00e4*/ 	.word	0x0000fff0


	//----- nvinfo : EIATTR_COOP_GROUP_MASK_REGIDS
	.align		4
.L_173:
        /*00e8*/ 	.byte	0x04, 0x29
        /*00ea*/ 	.short	(.L_175 - .L_174)


	//   ....[0]....
.L_174:
        /*00ec*/ 	.word	0xffffffff


	//   ....[1]....
        /*00f0*/ 	.word	0xffffffff


	//   ....[2]....
        /*00f4*/ 	.word	0xffffffff


	//   ....[3]....
        /*00f8*/ 	.word	0xffffffff


	//   ....[4]....
        /*00fc*/ 	.word	0xffffffff


	//   ....[5]....
        /*0100*/ 	.word	0xffffffff


	//   ....[6]....
        /*0104*/ 	.word	0xffffffff


	//   ....[7]....
        /*0108*/ 	.word	0xffffffff


	//   ....[8]....
        /*010c*/ 	.word	0xffffffff


	//   ....[9]....
        /*0110*/ 	.word	0xffffffff


	//   ....[10]....
        /*0114*/ 	.word	0xffffffff


	//   ....[11]....
        /*0118*/ 	.word	0xffffffff


	//   ....[12]....
        /*011c*/ 	.word	0xffffffff


	//   ....[13]....
        /*0120*/ 	.word	0xffffffff


	//   ....[14]....
        /*0124*/ 	.word	0xffffffff


	//   ....[15]....
        /*0128*/ 	.word	0xffffffff


	//   ....[16]....
        /*012c*/ 	.word	0xffffffff


	//   ....[17]....
        /*0130*/ 	.word	0xffffffff


	//   ....[18]....
        /*0134*/ 	.word	0xffffffff


	//   ....[19]....
        /*0138*/ 	.word	0xffffffff


	//   ....[20]....
        /*013c*/ 	.word	0xffffffff


	//   ....[21]....
        /*0140*/ 	.word	0xffffffff


	//   ....[22]....
        /*0144*/ 	.word	0xffffffff


	//   ....[23]....
        /*0148*/ 	.word	0xffffffff


	//   ....[24]....
        /*014c*/ 	.word	0xffffffff


	//   ....[25]....
        /*0150*/ 	.word	0xffffffff


	//   ....[26]....
        /*0154*/ 	.word	0xffffffff


	//   ....[27]....
        /*0158*/ 	.word	0xffffffff


	//   ....[28]....
        /*015c*/ 	.word	0xffffffff


	//   ....[29]....
        /*0160*/ 	.word	0xffffffff


	//   ....[30]....
        /*0164*/ 	.word	0xffffffff


	//   ....[31]....
        /*0168*/ 	.word	0xffffffff


	//   ....[32]....
        /*016c*/ 	.word	0xffffffff


	//   ....[33]....
        /*0170*/ 	.word	0xffffffff


	//   ....[34]....
        /*0174*/ 	.word	0xffffffff


	//   ....[35]....
        /*0178*/ 	.word	0xffffffff


	//   ....[36]....
        /*017c*/ 	.word	0xffffffff


	//   ....[37]....
        /*0180*/ 	.word	0xffffffff


	//   ....[38]....
        /*0184*/ 	.word	0xffffffff


	//   ....[39]....
        /*0188*/ 	.word	0xffffffff


	//   ....[40]....
        /*018c*/ 	.word	0xffffffff


	//   ....[41]....
        /*0190*/ 	.word	0xffffffff


	//   ....[42]....
        /*0194*/ 	.word	0xffffffff


	//   ....[43]....
        /*0198*/ 	.word	0xffffffff


	//   ....[44]....
        /*019c*/ 	.word	0xffffffff


	//   ....[45]....
        /*01a0*/ 	.word	0xffffffff


	//   ....[46]....
        /*01a4*/ 	.word	0xffffffff


	//   ....[47]....
        /*01a8*/ 	.word	0xffffffff


	//   ....[48]....
        /*01ac*/ 	.word	0xffffffff


	//   ....[49]....
        /*01b0*/ 	.word	0xffffffff


	//   ....[50]....
        /*01b4*/ 	.word	0xffffffff


	//   ....[51]....
        /*01b8*/ 	.word	0xffffffff


	//   ....[52]....
        /*01bc*/ 	.word	0xffffffff


	//   ....[53]....
        /*01c0*/ 	.word	0xffffffff


	//   ....[54]....
        /*01c4*/ 	.word	0xffffffff


	//   ....[55]....
        /*01c8*/ 	.word	0xffffffff


	//   ....[56]....
        /*01cc*/ 	.word	0x05000012


	//   ....[57]....
        /*01d0*/ 	.word	0x05000012


	//   ....[58]....
        /*01d4*/ 	.word	0x05000012


	//   ....[59]....
        /*01d8*/ 	.word	0x05000012


	//   ....[60]....
        /*01dc*/ 	.word	0x05000012


	//   ....[61]....
        /*01e0*/ 	.word	0x05000012


	//   ....[62]....
        /*01e4*/ 	.word	0x05000012


	//   ....[63]....
        /*01e8*/ 	.word	0x05000012


	//   ....[64]....
        /*01ec*/ 	.word	0x05000012


	//   ....[65]....
        /*01f0*/ 	.word	0x05000012


	//   ....[66]....
        /*01f4*/ 	.word	0x05000012


	//   ....[67]....
        /*01f8*/ 	.word	0x05000012


	//   ....[68]....
        /*01fc*/ 	.word	0x05000012


	//   ....[69]....
        /*0200*/ 	.word	0x05000012


	//   ....[70]....
        /*0204*/ 	.word	0x05000012


	//   ....[71]....
        /*0208*/ 	.word	0x05000012


	//   ....[72]....
        /*020c*/ 	.word	0x05000012


	//   ....[73]....
        /*0210*/ 	.word	0x05000012


	//   ....[74]....
        /*0214*/ 	.word	0x05000012


	//   ....[75]....
        /*0218*/ 	.word	0x05000012


	//   ....[76]....
        /*021c*/ 	.word	0x05000012


	//   ....[77]....
        /*0220*/ 	.word	0x05000012


	//   ....[78]....
        /*0224*/ 	.word	0x05000012


	//   ....[79]....
        /*0228*/ 	.word	0x05000012


	//   ....[80]....
        /*022c*/ 	.word	0x05000012


	//   ....[81]....
        /*0230*/ 	.word	0x05000012


	//   ....[82]....
        /*0234*/ 	.word	0x05000012


	//   ....[83]....
        /*0238*/ 	.word	0x05000012


	//   ....[84]....
        /*023c*/ 	.word	0x05000012


	//   ....[85]....
        /*0240*/ 	.word	0x05000012


	//   ....[86]....
        /*0244*/ 	.word	0x05000012


	//   ....[87]....
        /*0248*/ 	.word	0x05000012


	//   ....[88]....
        /*024c*/ 	.word	0x05000012


	//   ....[89]....
        /*0250*/ 	.word	0x05000012


	//   ....[90]....
        /*0254*/ 	.word	0x05000012


	//   ....[91]....
        /*0258*/ 	.word	0x05000012


	//----- nvinfo : EIATTR_COOP_GROUP_INSTR_OFFSETS
	.align		4
.L_175:
        /*025c*/ 	.byte	0x04, 0x28
        /*025e*/ 	.short	(.L_177 - .L_176)


	//   ....[0]....
.L_176:
        /*0260*/ 	.word	0x00000730


	//   ....[1]....
        /*0264*/ 	.word	0x00000750


	//   ....[2]....
        /*0268*/ 	.word	0x00000770


	//   ....[3]....
        /*026c*/ 	.word	0x00000790


	//   ....[4]....
        /*0270*/ 	.word	0x000007d0


	//   ....[5]....
        /*0274*/ 	.word	0x00002ae0


	//   ....[6]....
        /*0278*/ 	.word	0x00002b10


	//   ....[7]....
        /*027c*/ 	.word	0x00002b30


	//   ....[8]....
        /*0280*/ 	.word	0x00002b50


	//   ....[9]....
        /*0284*/ 	.word	0x00002b70


	//   ....[10]....
        /*0288*/ 	.word	0x00003000


	//   ....[11]....
        /*028c*/ 	.word	0x000031d0


	//   ....[12]....
        /*0290*/ 	.word	0x00003230


	//   ....[13]....
        /*0294*/ 	.word	0x000032b0


	//   ....[14]....
        /*0298*/ 	.word	0x00003300


	//   ....[15]....
        /*029c*/ 	.word	0x00003350


	//   ....[16]....
        /*02a0*/ 	.word	0x000033a0


	//   ....[17]....
        /*02a4*/ 	.word	0x000033f0


	//   ....[18]....
        /*02a8*/ 	.word	0x00003400


	//   ....[19]....
        /*02ac*/ 	.word	0x00003500


	//   ....[20]....
        /*02b0*/ 	.word	0x000036d0


	//   ....[21]....
        /*02b4*/ 	.word	0x00003720


	//   ....[22]....
        /*02b8*/ 	.word	0x00003780


	//   ....[23]....
        /*02bc*/ 	.word	0x000037e0


	//   ....[24]....
        /*02c0*/ 	.word	0x00003820


	//   ....[25]....
        /*02c4*/ 	.word	0x00003860


	//   ....[26]....
        /*02c8*/ 	.word	0x000038a0


	//   ....[27]....
        /*02cc*/ 	.word	0x000038b0


	//   ....[28]....
        /*02d0*/ 	.word	0x00005ba0


	//   ....[29]....
        /*02d4*/ 	.word	0x00005bc0


	//   ....[30]....
        /*02d8*/ 	.word	0x00005be0


	//   ....[31]....
        /*02dc*/ 	.word	0x00005c00


	//   ....[32]....
        /*02e0*/ 	.word	0x00005c30


	//   ....[33]....
        /*02e4*/ 	.word	0x000080f0


	//   ....[34]....
        /*02e8*/ 	.word	0x00008110


	//   ....[35]....
        /*02ec*/ 	.word	0x00008130


	//   ....[36]....
        /*02f0*/ 	.word	0x00008150


	//   ....[37]....
        /*02f4*/ 	.word	0x00008180


	//   ....[38]....
        /*02f8*/ 	.word	0x00008620


	//   ....[39]....
        /*02fc*/ 	.word	0x000087f0


	//   ....[40]....
        /*0300*/ 	.word	0x00008850


	//   ....[41]....
        /*0304*/ 	.word	0x000088e0


	//   ....[42]....
        /*0308*/ 	.word	0x00008950


	//   ....[43]....
        /*030c*/ 	.word	0x000089a0


	//   ....[44]....
        /*0310*/ 	.word	0x000089f0


	//   ....[45]....
        /*0314*/ 	.word	0x00008a30


	//   ....[46]....
        /*0318*/ 	.word	0x00008a40


	//   ....[47]....
        /*031c*/ 	.word	0x00008b20


	//   ....[48]....
        /*0320*/ 	.word	0x00008cf0


	//   ....[49]....
        /*0324*/ 	.word	0x00008d40


	//   ....[50]....
        /*0328*/ 	.word	0x00008da0


	//   ....[51]....
        /*032c*/ 	.word	0x00008e00


	//   ....[52]....
        /*0330*/ 	.word	0x00008e40


	//   ....[53]....
        /*0334*/ 	.word	0x00008e80


	//   ....[54]....
        /*0338*/ 	.word	0x00008ec0


	//   ....[55]....
        /*033c*/ 	.word	0x00008ed0


	//   ....[56]....
        /*0340*/ 	.word	0x0000ab00


	//   ....[57]....
        /*0344*/ 	.word	0x0000ab80


	//   ....[58]....
        /*0348*/ 	.word	0x0000ac10


	//   ....[59]....
        /*034c*/ 	.word	0x0000acf0


	//   ....[60]....
        /*0350*/ 	.word	0x0000ad70


	//   ....[61]....
        /*0354*/ 	.word	0x0000ae10


	//   ....[62]....
        /*0358*/ 	.word	0x0000aea0


	//   ....[63]....
        /*035c*/ 	.word	0x0000af20


	//   ....[64]....
        /*0360*/ 	.word	0x0000af50


	//   ....[65]....
        /*0364*/ 	.word	0x0000b010


	//   ....[66]....
        /*0368*/ 	.word	0x0000b090


	//   ....[67]....
        /*036c*/ 	.word	0x0000b110


	//   ....[68]....
        /*0370*/ 	.word	0x0000b1c0


	//   ....[69]....
        /*0374*/ 	.word	0x0000b250


	//   ....[70]....
        /*0378*/ 	.word	0x0000b2d0


	//   ....[71]....
        /*037c*/ 	.word	0x0000b340


	//   ....[72]....
        /*0380*/ 	.word	0x0000b3c0


	//   ....[73]....
        /*0384*/ 	.word	0x0000b420


	//   ....[74]....
        /*0388*/ 	.word	0x0000b490


	//   ....[75]....
        /*038c*/ 	.word	0x0000b510


	//   ....[76]....
        /*0390*/ 	.word	0x0000b5a0


	//   ....[77]....
        /*0394*/ 	.word	0x0000b6b0


	//   ....[78]....
        /*0398*/ 	.word	0x0000b730


	//   ....[79]....
        /*039c*/ 	.word	0x0000b7c0


	//   ....[80]....
        /*03a0*/ 	.word	0x0000b840


	//   ....[81]....
        /*03a4*/ 	.word	0x0000b8c0


	//   ....[82]....
        /*03a8*/ 	.word	0x0000b8f0


	//   ....[83]....
        /*03ac*/ 	.word	0x0000b9a0


	//   ....[84]....
        /*03b0*/ 	.word	0x0000ba20


	//   ....[85]....
        /*03b4*/ 	.word	0x0000baa0


	//   ....[86]....
        /*03b8*/ 	.word	0x0000bb50


	//   ....[87]....
        /*03bc*/ 	.word	0x0000bbf0


	//   ....[88]....
        /*03c0*/ 	.word	0x0000bc70


	//   ....[89]....
        /*03c4*/ 	.word	0x0000bcf0


	//   ....[90]....
        /*03c8*/ 	.word	0x0000bd70


	//   ....[91]....
        /*03cc*/ 	.word	0x0000bda0


	//----- nvinfo : EIATTR_VRC_CTA_INIT_COUNT
	.align		4
.L_177:
        /*03d0*/ 	.byte	0x02, 0x4a
	.zero		1
	.zero		1


	//----- nvinfo : EIATTR_EXIT_INSTR_OFFSETS
	.align		4
        /*03d4*/ 	.byte	0x04, 0x1c
        /*03d6*/ 	.short	(.L_179 - .L_178)


	//   ....[0]....
.L_178:
        /*03d8*/ 	.word	0x00001b20


	//   ....[1]....
        /*03dc*/ 	.word	0x00001be0


	//   ....[2]....
        /*03e0*/ 	.word	0x00001ec0


	//   ....[3]....
        /*03e4*/ 	.word	0x00002140


	//   ....[4]....
        /*03e8*/ 	.word	0x000024c0


	//   ....[5]....
        /*03ec*/ 	.word	0x00004880


	//   ....[6]....
        /*03f0*/ 	.word	0x00004940


	//   ....[7]....
        /*03f4*/ 	.word	0x00004d00


	//   ....[8]....
        /*03f8*/ 	.word	0x00004f20


	//   ....[9]....
        /*03fc*/ 	.word	0x00005280


	//   ....[10]....
        /*0400*/ 	.word	0x0000a930


	//   ....[11]....
        /*0404*/ 	.word	0x0000aa00


	//   ....[12]....
        /*0408*/ 	.word	0x0000aab0


	//----- nvinfo : EIATTR_MAX_THREADS
	.align		4
.L_179:
        /*040c*/ 	.byte	0x04, 0x05
        /*040e*/ 	.short	(.L_181 - .L_180)
.L_180:
        /*0410*/ 	.word	0x00000200
        /*0414*/ 	.word	0x00000001
        /*0418*/ 	.word	0x00000001


	//----- nvinfo : EIATTR_CRS_STACK_SIZE
	.align		4
.L_181:
        /*041c*/ 	.byte	0x04, 0x1e
        /*041e*/ 	.short	(.L_183 - .L_182)
.L_182:
        /*0420*/ 	.word	0x00000000


	//----- nvinfo : EIATTR_CBANK_PARAM_SIZE
	.align		4
.L_183:
        /*0424*/ 	.byte	0x03, 0x19
        /*0426*/ 	.short	0x0068


	//----- nvinfo : EIATTR_PARAM_CBANK
	.align		4
        /*0428*/ 	.byte	0x04, 0x0a
        /*042a*/ 	.short	(.L_185 - .L_184)
	.align		4
.L_184:
        /*042c*/ 	.word	index@(.nv.constant0._ZN3cub18CUB_300001_SM_10006detail6select23DeviceSelectSweepKernelINS2_10policy_hubIjjiLb0ELNS0_10SelectImplE0EE10Policy1000EPKjS9_PjPiNS0_13ScanTileStateIiLb1EEENS0_8NullTypeESE_iNS2_19streaming_context_tIlLb1EEELS5_0EEEvT0_T1_T2_T3_T4_T5_T6_T7_iT8_NS1_7vsmem_tE)
        /*0430*/ 	.short	0x0380
        /*0432*/ 	.short	0x0068


	//----- nvinfo : EIATTR_SW_WAR
	.align		4
.L_185:
        /*0434*/ 	.byte	0x04, 0x36
        /*0436*/ 	.short	(.L_187 - .L_186)
.L_186:
        /*0438*/ 	.word	0x00000008
.L_187:


//--------------------- .nv.info._ZN3cub18CUB_300001_SM_10006detail11EmptyKernelIvEEvv --------------------------
	.section	.nv.info._ZN3cub18CUB_300001_SM_10006detail11EmptyKernelIvEEvv,"",@"SHT_CUDA_INFO"
	.sectionflags	@""
	.align	4


	//----- nvinfo : EIATTR_CUDA_API_VERSION
	.align		4
        /*0000*/ 	.byte	0x04, 0x37
        /*0002*/ 	.short	(.L_189 - .L_188)
.L_188:
        /*0004*/ 	.word	0x00000082


	//----- nvinfo : EIATTR_SPARSE_MMA_MASK
	.align		4
.L_189:
        /*0008*/ 	.byte	0x03, 0x50
        /*000a*/ 	.short	0x0000


	//----- nvinfo : EIATTR_MAXREG_COUNT
	.align		4
        /*000c*/ 	.byte	0x03, 0x1b
        /*000e*/ 	.short	0x00ff


	//----- nvinfo : EIATTR_MERCURY_ISA_VERSION
	.align		4
        /*0010*/ 	.byte	0x03, 0x5f
        /*0012*/ 	.short	0x0101


	//----- nvinfo : EIATTR_VRC_CTA_INIT_COUNT
	.align		4
        /*0014*/ 	.byte	0x02, 0x4a
	.zero		1
	.zero		1


	//----- nvinfo : EIATTR_EXIT_INSTR_OFFSETS
	.align		4
        /*0018*/ 	.byte	0x04, 0x1c
        /*001a*/ 	.short	(.L_191 - .L_190)


	//   ....[0]....
.L_190:
        /*001c*/ 	.word	0x00000010


	//----- nvinfo : EIATTR_SW_WAR
	.align		4
.L_191:
        /*0020*/ 	.byte	0x04, 0x36
        /*0022*/ 	.short	(.L_193 - .L_192)
.L_192:
        /*0024*/ 	.word	0x00000008
.L_193:


//--------------------- .nv.info.gather_u64_kernel --------------------------
	.section	.nv.info.gather_u64_kernel,"",@"SHT_CUDA_INFO"
	.sectionflags	@""
	.align	4


	//----- nvinfo : EIATTR_CUDA_API_VERSION
	.align		4
        /*0000*/ 	.byte	0x04, 0x37
        /*0002*/ 	.short	(.L_195 - .L_194)
.L_194:
        /*0004*/ 	.word	0x00000082


	//----- nvinfo : EIATTR_KPARAM_INFO
	.align		4
.L_195:
        /*0008*/ 	.byte	0x04, 0x17
        /*000a*/ 	.short	(.L_197 - .L_196)
.L_196:
        /*000c*/ 	.word	0x00000000
        /*0010*/ 	.short	0x0003
        /*0012*/ 	.short	0x0018
        /*0014*/ 	.byte	0x00, 0xf0, 0x11, 0x00


	//----- nvinfo : EIATTR_KPARAM_INFO
	.align		4
.L_197:
        /*0018*/ 	.byte	0x04, 0x17
        /*001a*/ 	.short	(.L_199 - .L_198)
.L_198:
        /*001c*/ 	.word	0x00000000
        /*0020*/ 	.short	0x0002
        /*0022*/ 	.short	0x0010
        /*0024*/ 	.byte	0x00, 0xf5, 0x21, 0x00


	//----- nvinfo : EIATTR_KPARAM_INFO
	.align		4
.L_199:
        /*0028*/ 	.byte	0x04, 0x17
        /*002a*/ 	.short	(.L_201 - .L_200)
.L_200:
        /*002c*/ 	.word	0x00000000
        /*0030*/ 	.short	0x0001
        /*0032*/ 	.short	0x0008
        /*0034*/ 	.byte	0x00, 0xf5, 0x21, 0x00


	//----- nvinfo : EIATTR_KPARAM_INFO
	.align		4
.L_201:
        /*0038*/ 	.byte	0x04, 0x17
        /*003a*/ 	.short	(.L_203 - .L_202)
.L_202:
        /*003c*/ 	.word	0x00000000
        /*0040*/ 	.short	0x0000
        /*0042*/ 	.short	0x0000
        /*0044*/ 	.byte	0x00, 0xf5, 0x21, 0x00


	//----- nvinfo : EIATTR_SPARSE_MMA_MASK
	.align		4
.L_203:
        /*0048*/ 	.byte	0x03, 0x50
        /*004a*/ 	.short	0x0000


	//----- nvinfo : EIATTR_MAXREG_COUNT
	.align		4
        /*004c*/ 	.byte	0x03, 0x1b
        /*004e*/ 	.short	0x00ff


	//----- nvinfo : EIATTR_MERCURY_ISA_VERSION
	.align		4
        /*0050*/ 	.byte	0x03, 0x5f
        /*0052*/ 	.short	0x0101


	//----- nvinfo : EIATTR_VRC_CTA_INIT_COUNT
	.align		4
        /*0054*/ 	.byte	0x02, 0x4a
	.zero		1
	.zero		1


	//----- nvinfo : EIATTR_EXIT_INSTR_OFFSETS
	.align		4
        /*0058*/ 	.byte	0x04, 0x1c
        /*005a*/ 	.short	(.L_205 - .L_204)


	//   ....[0]....
.L_204:
        /*005c*/ 	.word	0x00000070


	//   ....[1]....
        /*0060*/ 	.word	0x00000120


	//----- nvinfo : EIATTR_CBANK_PARAM_SIZE
	.align		4
.L_205:
        /*0064*/ 	.byte	0x03, 0x19
        /*0066*/ 	.short	0x001c


	//----- nvinfo : EIATTR_PARAM_CBANK
	.align		4
        /*0068*/ 	.byte	0x04, 0x0a
        /*006a*/ 	.short	(.L_207 - .L_206)
	.align		4
.L_206:
        /*006c*/ 	.word	index@(.nv.constant0.gather_u64_kernel)
        /*0070*/ 	.short	0x0380
        /*0072*/ 	.short	0x001c


	//----- nvinfo : EIATTR_SW_WAR
	.align		4
.L_207:
        /*0074*/ 	.byte	0x04, 0x36
        /*0076*/ 	.short	(.L_209 - .L_208)
.L_208:
        /*0078*/ 	.word	0x00000008
.L_209:


//--------------------- .nv.info.iota_kernel      --------------------------
	.section	.nv.info.iota_kernel,"",@"SHT_CUDA_INFO"
	.sectionflags	@""
	.align	4


	//----- nvinfo : EIATTR_CUDA_API_VERSION
	.align		4
        /*0000*/ 	.byte	0x04, 0x37
        /*0002*/ 	.short	(.L_211 - .L_210)
.L_210:
        /*0004*/ 	.word	0x00000082


	//----- nvinfo : EIATTR_KPARAM_INFO
	.align		4
.L_211:
        /*0008*/ 	.byte	0x04, 0x17
        /*000a*/ 	.short	(.L_213 - .L_212)
.L_212:
        /*000c*/ 	.word	0x00000000
        /*0010*/ 	.short	0x0001
        /*0012*/ 	.short	0x0008
        /*0014*/ 	.byte	0x00, 0xf0, 0x11, 0x00


	//----- nvinfo : EIATTR_KPARAM_INFO
	.align		4
.L_213:
        /*0018*/ 	.byte	0x04, 0x17
        /*001a*/ 	.short	(.L_215 - .L_214)
.L_214:
        /*001c*/ 	.word	0x00000000
        /*0020*/ 	.short	0x0000
        /*0022*/ 	.short	0x0000
        /*0024*/ 	.byte	0x00, 0xf5, 0x21, 0x00


	//----- nvinfo : EIATTR_SPARSE_MMA_MASK
	.align		4
.L_215:
        /*0028*/ 	.byte	0x03, 0x50
        /*002a*/ 	.short	0x0000


	//----- nvinfo : EIATTR_MAXREG_COUNT
	.align		4
        /*002c*/ 	.byte	0x03, 0x1b
        /*002e*/ 	.short	0x00ff


	//----- nvinfo : EIATTR_MERCURY_ISA_VERSION
	.align		4
        /*0030*/ 	.byte	0x03, 0x5f
        /*0032*/ 	.short	0x0101


	//----- nvinfo : EIATTR_VRC_CTA_INIT_COUNT
	.align		4
        /*0034*/ 	.byte	0x02, 0x4a
	.zero		1
	.zero		1


	//----- nvinfo : EIATTR_EXIT_INSTR_OFFSETS
	.align		4
        /*0038*/ 	.byte	0x04, 0x1c
        /*003a*/ 	.short	(.L_217 - .L_216)


	//   ....[0]....
.L_216:
        /*003c*/ 	.word	0x00000070


	//   ....[1]....
        /*0040*/ 	.word	0x000000c0


	//----- nvinfo : EIATTR_CBANK_PARAM_SIZE
	.align		4
.L_217:
        /*0044*/ 	.byte	0x03, 0x19
        /*0046*/ 	.short	0x000c


	//----- nvinfo : EIATTR_PARAM_CBANK
	.align		4
        /*0048*/ 	.byte	0x04, 0x0a
        /*004a*/ 	.short	(.L_219 - .L_218)
	.align		4
.L_218:
        /*004c*/ 	.word	index@(.nv.constant0.iota_kernel)
        /*0050*/ 	.short	0x0380
        /*0052*/ 	.short	0x000c


	//----- nvinfo : EIATTR_SW_WAR
	.align		4
.L_219:
        /*0054*/ 	.byte	0x04, 0x36
        /*0056*/ 	.short	(.L_221 - .L_220)
.L_220:
        /*0058*/ 	.word	0x00000008
.L_221:


//--------------------- .nv.info.detect_boundaries_kernel --------------------------
	.section	.nv.info.detect_boundaries_kernel,"",@"SHT_CUDA_INFO"
	.sectionflags	@""
	.align	4


	//----- nvinfo : EIATTR_CUDA_API_VERSION
	.align		4
        /*0000*/ 	.byte	0x04, 0x37
        /*0002*/ 	.short	(.L_223 - .L_222)
.L_222:
        /*0004*/ 	.word	0x00000082


	//----- nvinfo : EIATTR_KPARAM_INFO
	.align		4
.L_223:
        /*0008*/ 	.byte	0x04, 0x17
        /*000a*/ 	.short	(.L_225 - .L_224)
.L_224:
        /*000c*/ 	.word	0x00000000
        /*0010*/ 	.short	0x0002
        /*0012*/ 	.short	0x0010
        /*0014*/ 	.byte	0x00, 0xf0, 0x11, 0x00


	//----- nvinfo : EIATTR_KPARAM_INFO
	.align		4
.L_225:
        /*0018*/ 	.byte	0x04, 0x17
        /*001a*/ 	.short	(.L_227 - .L_226)
.L_226:
        /*001c*/ 	.word	0x00000000
        /*0020*/ 	.short	0x0001
        /*0022*/ 	.short	0x0008
        /*0024*/ 	.byte	0x00, 0xf5, 0x21, 0x00


	//----- nvinfo : EIATTR_KPARAM_INFO
	.align		4
.L_227:
        /*0028*/ 	.byte	0x04, 0x17
        /*002a*/ 	.short	(.L_229 - .L_228)
.L_228:
        /*002c*/ 	.word	0x00000000
        /*0030*/ 	.short	0x0000
        /*0032*/ 	.short	0x0000
        /*0034*/ 	.byte	0x00, 0xf5, 0x21, 0x00


	//----- nvinfo : EIATTR_SPARSE_MMA_MASK
	.align		4
.L_229:
        /*0038*/ 	.byte	0x03, 0x50
        /*003a*/ 	.short	0x0000


	//----- nvinfo : EIATTR_MAXREG_COUNT
	.align		4
        /*003c*/ 	.byte	0x03, 0x1b
        /*003e*/ 	.short	0x00ff


	//----- nvinfo : EIATTR_MERCURY_ISA_VERSION
	.align		4
        /*0040*/ 	.byte	0x03, 0x5f
        /*0042*/ 	.short	0x0101


	//----- nvinfo : EIATTR_VRC_CTA_INIT_COUNT
	.align		4
        /*0044*/ 	.byte	0x02, 0x4a
	.zero		1
	.zero		1


	//----- nvinfo : EIATTR_EXIT_INSTR_OFFSETS
	.align		4
        /*0048*/ 	.byte	0x04, 0x1c
        /*004a*/ 	.short	(.L_231 - .L_230)


	//   ....[0]....
.L_230:
        /*004c*/ 	.word	0x00000070


	//   ....[1]....
        /*0050*/ 	.word	0x000000c0


	//   ....[2]....
        /*0054*/ 	.word	0x00000170


	//----- nvinfo : EIATTR_CBANK_PARAM_SIZE
	.align		4
.L_231:
        /*0058*/ 	.byte	0x03, 0x19
        /*005a*/ 	.short	0x0014


	//----- nvinfo : EIATTR_PARAM_CBANK
	.align		4
        /*005c*/ 	.byte	0x04, 0x0a
        /*005e*/ 	.short	(.L_233 - .L_232)
	.align		4
.L_232:
        /*0060*/ 	.word	index@(.nv.constant0.detect_boundaries_kernel)
        /*0064*/ 	.short	0x0380
        /*0066*/ 	.short	0x0014


	//----- nvinfo : EIATTR_SW_WAR
	.align		4
.L_233:
        /*0068*/ 	.byte	0x04, 0x36
        /*006a*/ 	.short	(.L_235 - .L_234)
.L_234:
        /*006c*/ 	.word	0x00000008
.L_235:


//--------------------- .nv.callgraph             --------------------------
	.section	.nv.callgraph,"",@"SHT_CUDA_CALLGRAPH"
	.align	4
	.sectionentsize	8
	.align		4
        /*0000*/ 	.word	0x00000000
	.align		4
        /*0004*/ 	.word	0xffffffff
	.align		4
        /*0008*/ 	.word	0x00000000
	.align		4
        /*000c*/ 	.word	0xfffffffe
	.align		4
        /*0010*/ 	.word	0x00000000
	.align		4
        /*0014*/ 	.word	0xfffffffd
	.align		4
        /*0018*/ 	.word	0x00000000
	.align		4
        /*001c*/ 	.word	0xfffffffc


//--------------------- .nv.constant4             --------------------------
	.section	.nv.constant4,"a",@progbits
	.align	8
	.align		8
.nv.constant4:
        /*0000*/ 	.dword	_ZN34_INTERNAL_b568f843_4_k_cu_3d5227164cuda3std3__45__cpo5beginE
	.align		8
        /*0008*/ 	.dword	_ZN34_INTERNAL_b568f843_4_k_cu_3d5227164cuda3std3__45__cpo3endE
	.align		8
        /*0010*/ 	.dword	_ZN34_INTERNAL_b568f843_4_k_cu_3d5227164cuda3std3__45__cpo6cbeginE
	.align		8
        /*0018*/ 	.dword	_ZN34_INTERNAL_b568f843_4_k_cu_3d5227164cuda3std3__45__cpo4cendE
	.align		8
        /*0020*/ 	.dword	_ZN34_INTERNAL_b568f843_4_k_cu_3d5227164cuda3std3__45__cpo6rbeginE
	.align		8
        /*0028*/ 	.dword	_ZN34_INTERNAL_b568f843_4_k_cu_3d5227164cuda3std3__45__cpo4rendE
	.align		8
        /*0030*/ 	.dword	_ZN34_INTERNAL_b568f843_4_k_cu_3d5227164cuda3std3__45__cpo7crbeginE
	.align		8
        /*0038*/ 	.dword	_ZN34_INTERNAL_b568f843_4_k_cu_3d5227164cuda3std3__45__cpo5crendE
	.align		8
        /*0040*/ 	.dword	_ZN34_INTERNAL_b568f843_4_k_cu_3d5227164cuda3std3__436_GLOBAL__N__b568f843_4_k_cu_3d5227166ignoreE
	.align		8
        /*0048*/ 	.dword	_ZN34_INTERNAL_b568f843_4_k_cu_3d5227164cuda3std3__419piecewise_constructE
	.align		8
        /*0050*/ 	.dword	_ZN34_INTERNAL_b568f843_4_k_cu_3d5227164cuda3std3__48in_placeE
	.align		8
        /*0058*/ 	.dword	_ZN34_INTERNAL_b568f843_4_k_cu_3d5227164cuda3std3__420unreachable_sentinelE
	.align		8
        /*0060*/ 	.dword	_ZN34_INTERNAL_b568f843_4_k_cu_3d5227164cuda3std3__47nulloptE
	.align		8
        /*0068*/ 	.dword	_ZN34_INTERNAL_b568f843_4_k_cu_3d5227164cuda3std3__48unexpectE
	.align		8
        /*0070*/ 	.dword	_ZN34_INTERNAL_b568f843_4_k_cu_3d5227164cuda3std6ranges3__45__cpo4swapE
	.align		8
        /*0078*/ 	.dword	_ZN34_INTERNAL_b568f843_4_k_cu_3d5227164cuda3std6ranges3__45__cpo9iter_moveE
	.align		8
        /*0080*/ 	.dword	_ZN34_INTERNAL_b568f843_4_k_cu_3d5227164cuda3std6ranges3__45__cpo5beginE
	.align		8
        /*0088*/ 	.dword	_ZN34_INTERNAL_b568f843_4_k_cu_3d5227164cuda3std6ranges3__45__cpo3endE
	.align		8
        /*0090*/ 	.dword	_ZN34_INTERNAL_b568f843_4_k_cu_3d5227164cuda3std6ranges3__45__cpo6cbeginE
	.align		8
        /*0098*/ 	.dword	_ZN34_INTERNAL_b568f843_4_k_cu_3d5227164cuda3std6ranges3__45__cpo4cendE
	.align		8
        /*00a0*/ 	.dword	_ZN34_INTERNAL_b568f843_4_k_cu_3d5227164cuda3std6ranges3__45__cpo7advanceE
	.align		8
        /*00a8*/ 	.dword	_ZN34_INTERNAL_b568f843_4_k_cu_3d5227164cuda3std6ranges3__45__cpo9iter_swapE
	.align		8
        /*00b0*/ 	.dword	_ZN34_INTERNAL_b568f843_4_k_cu_3d5227164cuda3std6ranges3__45__cpo4nextE
	.align		8
        /*00b8*/ 	.dword	_ZN34_INTERNAL_b568f843_4_k_cu_3d5227164cuda3std6ranges3__45__cpo4prevE
	.align		8
        /*00c0*/ 	.dword	_ZN34_INTERNAL_b568f843_4_k_cu_3d5227164cuda3std6ranges3__45__cpo4dataE
	.align		8
        /*00c8*/ 	.dword	_ZN34_INTERNAL_b568f843_4_k_cu_3d5227164cuda3std6ranges3__45__cpo5cdataE
	.align		8
        /*00d0*/ 	.dword	_ZN34_INTERNAL_b568f843_4_k_cu_3d5227164cuda3std6ranges3__45__cpo4sizeE
	.align		8
        /*00d8*/ 	.dword	_ZN34_INTERNAL_b568f843_4_k_cu_3d5227164cuda3std6ranges3__45__cpo5ssizeE
	.align		8
        /*00e0*/ 	.dword	_ZN34_INTERNAL_b568f843_4_k_cu_3d5227164cuda3std6ranges3__45__cpo8distanceE
	.align		8
        /*00e8*/ 	.dword	_ZN34_INTERNAL_b568f843_4_k_cu_3d5227166thrust24THRUST_300001_SM_1000_NS6system6detail10sequential3seqE
	.align		8
        /*00f0*/ 	.dword	_ZN34_INTERNAL_b568f843_4_k_cu_3d5227166thrust24THRUST_300001_SM_1000_NS12placeholders2_1E
	.align		8
        /*00f8*/ 	.dword	_ZN34_INTERNAL_b568f843_4_k_cu_3d5227166thrust24THRUST_300001_SM_1000_NS12placeholders2_2E
	.align		8
        /*0100*/ 	.dword	_ZN34_INTERNAL_b568f843_4_k_cu_3d5227166thrust24THRUST_300001_SM_1000_NS12placeholders2_3E
	.align		8
        /*0108*/ 	.dword	_ZN34_INTERNAL_b568f843_4_k_cu_3d5227166thrust24THRUST_300001_SM_1000_NS12placeholders2_4E
	.align		8
        /*0110*/ 	.dword	_ZN34_INTERNAL_b568f843_4_k_cu_3d5227166thrust24THRUST_300001_SM_1000_NS12placeholders2_5E
	.align		8
        /*0118*/ 	.dword	_ZN34_INTERNAL_b568f843_4_k_cu_3d5227166thrust24THRUST_300001_SM_1000_NS12placeholders2_6E
	.align		8
        /*0120*/ 	.dword	_ZN34_INTERNAL_b568f843_4_k_cu_3d5227166thrust24THRUST_300001_SM_1000_NS12placeholders2_7E
	.align		8
        /*0128*/ 	.dword	_ZN34_INTERNAL_b568f843_4_k_cu_3d5227166thrust24THRUST_300001_SM_1000_NS12placeholders2_8E
	.align		8
        /*0130*/ 	.dword	_ZN34_INTERNAL_b568f843_4_k_cu_3d5227166thrust24THRUST_300001_SM_1000_NS12placeholders2_9E
	.align		8
        /*0138*/ 	.dword	_ZN34_INTERNAL_b568f843_4_k_cu_3d5227166thrust24THRUST_300001_SM_1000_NS12placeholders3_10E


//--------------------- .text._ZN3cub18CUB_300001_SM_10006detail4scan23DeviceCompactInitKernelINS0_13ScanTileStateIiLb1EEEPiEEvT_iT0_ --------------------------
	.section	.text._ZN3cub18CUB_300001_SM_10006detail4scan23DeviceCompactInitKernelINS0_13ScanTileStateIiLb1EEEPiEEvT_iT0_,"ax",@progbits
	.align	128
        .global         _ZN3cub18CUB_300001_SM_10006detail4scan23DeviceCompactInitKernelINS0_13ScanTileStateIiLb1EEEPiEEvT_iT0_
        .type           _ZN3cub18CUB_300001_SM_10006detail4scan23DeviceCompactInitKernelINS0_13ScanTileStateIiLb1EEEPiEEvT_iT0_,@function
        .size           _ZN3cub18CUB_300001_SM_10006detail4scan23DeviceCompactInitKernelINS0_13ScanTileStateIiLb1EEEPiEEvT_iT0_,(.L_x_378 - _ZN3cub18CUB_300001_SM_10006detail4scan23DeviceCompactInitKernelINS0_13ScanTileStateIiLb1EEEPiEEvT_iT0_)
        .other          _ZN3cub18CUB_300001_SM_10006detail4scan23DeviceCompactInitKernelINS0_13ScanTileStateIiLb1EEEPiEEvT_iT0_,@"STO_CUDA_ENTRY STV_DEFAULT"
_ZN3cub18CUB_300001_SM_10006detail4scan23DeviceCompactInitKernelINS0_13ScanTileStateIiLb1EEEPiEEvT_iT0_:
.text._ZN3cub18CUB_300001_SM_10006detail4scan23DeviceCompactInitKernelINS0_13ScanTileStateIiLb1EEEPiEEvT_iT0_:
[----:B------:R-:W-:Y:S01]  /*0000*/  LDC R1, c[0x0][0x37c] ;  /* 0x0000df00ff017b82 */ /* 0x000fe20000000800 */
[----:B------:R-:W0:Y:S07]  /*0010*/  S2R R0, SR_TID.X ;  /* 0x0000000000007919 */ /* 0x000e2e0000002100 */
[----:B------:R-:W1:Y:S01]  /*0020*/  S2UR UR6, SR_CTAID.X ;  /* 0x00000000000679c3 */ /* 0x000e620000002500 */
[----:B------:R-:W2:Y:S07]  /*0030*/  LDCU UR4, c[0x0][0x388] ;  /* 0x00007100ff0477ac */ /* 0x000eae0008000800 */
[----:B------:R-:W1:Y:S01]  /*0040*/  LDC R7, c[0x0][0x360] ;  /* 0x0000d800ff077b82 */ /* 0x000e620000000800 */
[C---:B0-----:R-:W-:Y:S01]  /*0050*/  ISETP.GT.U32.AND P0, PT, R0.reuse, 0x1f, PT ;  /* 0x0000001f0000780c */ /* 0x041fe20003f04070 */
[----:B-1----:R-:W-:Y:S01]  /*0060*/  IMAD R7, R7, UR6, R0 ;  /* 0x0000000607077c24 */ /* 0x002fe2000f8e0200 */
[----:B------:R-:W-:-:S02]  /*0070*/  LOP3.LUT P2, RZ, R0, UR6, RZ, 0xfc, !PT ;  /* 0x0000000600ff7c12 */ /* 0x000fc4000f84fcff */
[----:B------:R-:W-:Y:S02]  /*0080*/  ISETP.NE.OR P0, PT, RZ, UR6, P0 ;  /* 0x00000006ff007c0c */ /* 0x000fe40008705670 */
[----:B--2---:R-:W-:Y:S01]  /*0090*/  ISETP.GE.AND P1, PT, R7, UR4, PT ;  /* 0x0000000407007c0c */ /* 0x004fe2000bf26270 */
[----:B------:R-:W0:Y:S10]  /*00a0*/  LDCU.64 UR4, c[0x0][0x358] ;  /* 0x00006b00ff0477ac */ /* 0x000e340008000a00 */
[----:B------:R-:W1:Y:S02]  /*00b0*/  @!P0 LDC.64 R4, c[0x0][0x380] ;  /* 0x0000e000ff048b82 */ /* 0x000e640000000a00 */
[----:B------:R-:W-:-:S06]  /*00c0*/  @!P1 MOV R6, 0x63 ;  /* 0x0000006300069802 */ /* 0x000fcc0000000f00 */
[----:B------:R-:W2:Y:S01]  /*00d0*/  @!P1 LDC.64 R2, c[0x0][0x380] ;  /* 0x0000e000ff029b82 */ /* 0x000ea20000000a00 */
[----:B-1----:R-:W-:-:S04]  /*00e0*/  @!P0 IMAD.WIDE.U32 R4, R0, 0x8, R4 ;  /* 0x0000000800048825 */ /* 0x002fc800078e0004 */
[----:B--2---:R-:W-:-:S04]  /*00f0*/  @!P1 IMAD.WIDE R2, R7, 0x8, R2 ;  /* 0x0000000807029825 */ /* 0x004fc800078e0202 */
[----:B------:R-:W-:-:S05]  /*0100*/  IMAD.MOV.U32 R7, RZ, RZ, RZ ;  /* 0x000000ffff077224 */ /* 0x000fca00078e00ff */
[----:B0-----:R0:W-:Y:S04]  /*0110*/  @!P1 STG.E.64 desc[UR4][R2.64+0x100], R6 ;  /* 0x0001000602009986 */ /* 0x0011e8000c101b04 */
[----:B------:R0:W-:Y:S01]  /*0120*/  @!P0 STG.E.64 desc[UR4][R4.64], RZ ;  /* 0x000000ff04008986 */ /* 0x0001e2000c101b04 */
[----:B------:R-:W-:Y:S05]  /*0130*/  @P2 EXIT ;  /* 0x000000000000294d */ /* 0x000fea0003800000 */
[----:B0-----:R-:W0:Y:S02]  /*0140*/  LDC.64 R2, c[0x0][0x390] ;  /* 0x0000e400ff027b82 */ /* 0x001e240000000a00 */
[----:B0-----:R-:W-:Y:S01]  /*0150*/  STG.E desc[UR4][R2.64], RZ ;  /* 0x000000ff02007986 */ /* 0x001fe2000c101904 */
[----:B------:R-:W-:Y:S05]  /*0160*/  EXIT ;  /* 0x000000000000794d */ /* 0x000fea0003800000 */
.L_x_0:
[----:B------:R-:W-:-:S00]  /*0170*/  BRA `(.L_x_0) ;  /* 0xfffffffc00fc7947 */ /* 0x000fc0000383ffff */
[----:B------:R-:W-:-:S00]  /*0180*/  NOP ;  /* 0x0000000000007918 */ /* 0x000fc00000000000 */
[----:B------:R-:W-:-:S00]  /*0190*/  NOP ;  /* 0x0000000000007918 */ /* 0x000fc00000000000 */
[----:B------:R-:W-:-:S00]  /*01a0*/  NOP ;  /* 0x0000000000007918 */ /* 0x000fc00000000000 */
[----:B------:R-:W-:-:S00]  /*01b0*/  NOP ;  /* 0x0000000000007918 */ /* 0x000fc00000000000 */
[----:B------:R-:W-:-:S00]  /*01c0*/  NOP ;  /* 0x0000000000007918 */ /* 0x000fc00000000000 */
[----:B------:R-:W-:-:S00]  /*01d0*/  NOP ;  /* 0x0000000000007918 */ /* 0x000fc00000000000 */
[----:B------:R-:W-:-:S00]  /*01e0*/  NOP ;  /* 0x0000000000007918 */ /* 0x000fc00000000000 */
[----:B------:R-:W-:-:S00]  /*01f0*/  NOP ;  /* 0x0000000000007918 */ /* 0x000fc00000000000 */
.L_x_378:


//--------------------- .text._ZN3cub18CUB_300001_SM_10006detail4scan16DeviceScanKernelINS2_10policy_hubIjjjjN4cuda3std3__44plusIvEEE10Policy1000EPKjPjNS0_13ScanTileStateIjLb1EEES9_NS0_8NullTypeEjjLb0ESH_EEvT0_T1_T2_iT3_T4_T5_ --------------------------
	.section	.text._ZN3cub18CUB_300001_SM_10006detail4scan16DeviceScanKernelINS2_10policy_hubIjjjjN4cuda3std3__44plusIvEEE10Policy1000EPKjPjNS0_13ScanTileStateIjLb1EEES9_NS0_8NullTypeEjjLb0ESH_EEvT0_T1_T2_iT3_T4_T5_,"ax",@progbits
	.align	128
        .global         _ZN3cub18CUB_300001_SM_10006detail4scan16DeviceScanKernelINS2_10policy_hubIjjjjN4cuda3std3__44plusIvEEE10Policy1000EPKjPjNS0_13ScanTileStateIjLb1EEES9_NS0_8NullTypeEjjLb0ESH_EEvT0_T1_T2_iT3_T4_T5_
        .type           _ZN3cub18CUB_300001_SM_10006detail4scan16DeviceScanKernelINS2_10policy_hubIjjjjN4cuda3std3__44plusIvEEE10Policy1000EPKjPjNS0_13ScanTileStateIjLb1EEES9_NS0_8NullTypeEjjLb0ESH_EEvT0_T1_T2_iT3_T4_T5_,@function
        .size           _ZN3cub18CUB_300001_SM_10006detail4scan16DeviceScanKernelINS2_10policy_hubIjjjjN4cuda3std3__44plusIvEEE10Policy1000EPKjPjNS0_13ScanTileStateIjLb1EEES9_NS0_8NullTypeEjjLb0ESH_EEvT0_T1_T2_iT3_T4_T5_,(.L_x_379 - _ZN3cub18CUB_300001_SM_10006detail4scan16DeviceScanKernelINS2_10policy_hubIjjjjN4cuda3std3__44plusIvEEE10Policy1000EPKjPjNS0_13ScanTileStateIjLb1EEES9_NS0_8NullTypeEjjLb0ESH_EEvT0_T1_T2_iT3_T4_T5_)
        .other          _ZN3cub18CUB_300001_SM_10006detail4scan16DeviceScanKernelINS2_10policy_hubIjjjjN4cuda3std3__44plusIvEEE10Policy1000EPKjPjNS0_13ScanTileStateIjLb1EEES9_NS0_8NullTypeEjjLb0ESH_EEvT0_T1_T2_iT3_T4_T5_,@"STO_CUDA_ENTRY STV_DEFAULT"
_ZN3cub18CUB_300001_SM_10006detail4scan16DeviceScanKernelINS2_10policy_hubIjjjjN4cuda3std3__44plusIvEEE10Policy1000EPKjPjNS0_13ScanTileStateIjLb1EEES9_NS0_8NullTypeEjjLb0ESH_EEvT0_T1_T2_iT3_T4_T5_:
.text._ZN3cub18CUB_300001_SM_10006detail4scan16DeviceScanKernelINS2_10policy_hubIjjjjN4cuda3std3__44plusIvEEE10Policy1000EPKjPjNS0_13ScanTileStateIjLb1EEES9_NS0_8NullTypeEjjLb0ESH_EEvT0_T1_T2_iT3_T4_T5_:
[----:B------:R-:W-:Y:S08]  /*0000*/  LDC R1, c[0x0][0x37c] ;  /* 0x0000df00ff017b82 */ /* 0x000ff00000000800 */
[----:B------:R-:W0:Y:S01]  /*0010*/  S2UR UR4, SR_CTAID.X ;  /* 0x00000000000479c3 */ /* 0x000e220000002500 */
[----:B------:R-:W1:Y:S01]  /*0020*/  LDCU UR5, c[0x0][0x3a0] ;  /* 0x00007400ff0577ac */ /* 0x000e620008000800 */
[----:B------:R-:W2:Y:S06]  /*0030*/  LDCU.64 UR8, c[0x0][0x358] ;  /* 0x00006b00ff0877ac */ /* 0x000eac0008000a00 */
[----:B------:R-:W0:Y:S02]  /*0040*/  LDC R39, c[0x0][0x398] ;  /* 0x0000e600ff277b82 */ /* 0x000e240000000800 */
[----:B0-----:R-:W-:-:S04]  /*0050*/  VIADD R39, R39, UR4 ;  /* 0x0000000427277c36 */ /* 0x001fc80008000000 */
[----:B------:R-:W-:-:S05]  /*0060*/  IMAD R5, R39, 0x2100, RZ ;  /* 0x0000210027057824 */ /* 0x000fca00078e02ff */
[----:B-1----:R-:W-:-:S04]  /*0070*/  IADD3 R0, PT, PT, -R5, UR5, RZ ;  /* 0x0000000505007c10 */ /* 0x002fc8000fffe1ff */
[----:B------:R-:W-:-:S13]  /*0080*/  ISETP.GE.U32.AND P0, PT, R0, 0x2101, PT ;  /* 0x000021010000780c */ /* 0x000fda0003f06070 */
[----:B--2---:R-:W-:Y:S05]  /*0090*/  @!P0 BRA `(.L_x_1) ;  /* 0x0000001c00888947 */ /* 0x004fea0003800000 */
[----:B------:R-:W0:Y:S01]  /*00a0*/  S2R R50, SR_TID.X ;  /* 0x0000000000327919 */ /* 0x000e220000002100 */
[----:B------:R-:W1:Y:S01]  /*00b0*/  LDCU.64 UR4, c[0x0][0x380] ;  /* 0x00007000ff0477ac */ /* 0x000e620008000a00 */
[C---:B0-----:R-:W-:Y:S02]  /*00c0*/  LOP3.LUT R0, R50.reuse, 0x1f, RZ, 0xc0, !PT ;  /* 0x0000001f32007812 */ /* 0x041fe400078ec0ff */
[----:B------:R-:W-:-:S05]  /*00d0*/  LOP3.LUT R3, R50, 0x3e0, RZ, 0xc0, !PT ;  /* 0x000003e032037812 */ /* 0x000fca00078ec0ff */
[----:B------:R-:W-:-:S05]  /*00e0*/  IMAD R0, R3, 0x16, R0 ;  /* 0x0000001603007824 */ /* 0x000fca00078e0200 */
[----:B------:R-:W-:-:S05]  /*00f0*/  IADD3 R0, P0, PT, R5, R0, RZ ;  /* 0x0000000005007210 */ /* 0x000fca0007f1e0ff */
[----:B------:R-:W-:Y:S02]  /*0100*/  IMAD.X R45, RZ, RZ, RZ, P0 ;  /* 0x000000ffff2d7224 */ /* 0x000fe400000e06ff */
[----:B------:R-:W-:-:S03]  /*0110*/  IMAD.SHL.U32 R46, R0, 0x4, RZ ;  /* 0x00000004002e7824 */ /* 0x000fc600078e00ff */
[----:B------:R-:W-:Y:S02]  /*0120*/  SHF.L.U64.HI R45, R0, 0x2, R45 ;  /* 0x00000002002d7819 */ /* 0x000fe4000001022d */
[----:B-1----:R-:W-:-:S04]  /*0130*/  IADD3 R2, P0, PT, R46, UR4, RZ ;  /* 0x000000042e027c10 */ /* 0x002fc8000ff1e0ff */
[----:B------:R-:W-:-:S05]  /*0140*/  IADD3.X R3, PT, PT, R45, UR5, RZ, P0, !PT ;  /* 0x000000052d037c10 */ /* 0x000fca00087fe4ff */
[----:B------:R-:W2:Y:S04]  /*0150*/  LDG.E R5, desc[UR8][R2.64] ;  /* 0x0000000802057981 */ /* 0x000ea8000c1e1900 */
[----:B------:R-:W3:Y:S04]  /*0160*/  LDG.E R7, desc[UR8][R2.64+0x80] ;  /* 0x0000800802077981 */ /* 0x000ee8000c1e1900 */
[----:B------:R-:W4:Y:S04]  /*0170*/  LDG.E R9, desc[UR8][R2.64+0x100] ;  /* 0x0001000802097981 */ /* 0x000f28000c1e1900 */
[----:B------:R-:W5:Y:S04]  /*0180*/  LDG.E R11, desc[UR8][R2.64+0x180] ;  /* 0x00018008020b7981 */ /* 0x000f68000c1e1900 */
        /* <DEDUP_REMOVED lines=17> */
[----:B------:R-:W5:Y:S01]  /*02a0*/  LDG.E R4, desc[UR8][R2.64+0xa80] ;  /* 0x000a800802047981 */ /* 0x000f62000c1e1900 */
[----:B------:R-:W0:Y:S01]  /*02b0*/  S2UR UR5, SR_CgaCtaId ;  /* 0x00000000000579c3 */ /* 0x000e220000008800 */
[----:B------:R-:W-:Y:S01]  /*02c0*/  SHF.R.U32.HI R16, RZ, 0x5, R50 ;  /* 0x00000005ff107819 */ /* 0x000fe20000011632 */
[----:B------:R-:W-:Y:S01]  /*02d0*/  UMOV UR4, 0x400 ;  /* 0x0000040000047882 */ /* 0x000fe20000000000 */
[----:B------:R-:W1:Y:S01]  /*02e0*/  S2R R48, SR_LANEID ;  /* 0x0000000000307919 */ /* 0x000e620000000000 */
[----:B------:R-:W-:Y:S01]  /*02f0*/  ISETP.NE.AND P0, PT, R39, RZ, PT ;  /* 0x000000ff2700720c */ /* 0x000fe20003f05270 */
[----:B------:R-:W-:Y:S01]  /*0300*/  BSSY.RECONVERGENT B0, `(.L_x_2) ;  /* 0x0000168000007945 */ /* 0x000fe20003800200 */
[----:B0-----:R-:W-:Y:S01]  /*0310*/  ULEA UR4, UR5, UR4, 0x18 ;  /* 0x0000000405047291 */ /* 0x001fe2000f8ec0ff */
[----:B-1----:R-:W-:-:S05]  /*0320*/  IMAD R38, R16, 0x2c0, R48 ;  /* 0x000002c010267824 */ /* 0x002fca00078e0230 */
[----:B------:R-:W-:-:S05]  /*0330*/  LEA R38, R38, UR4, 0x2 ;  /* 0x0000000426267c11 */ /* 0x000fca000f8e10ff */
[----:B------:R-:W-:Y:S01]  /*0340*/  IMAD R0, R48, 0x54, R38 ;  /* 0x0000005430007824 */ /* 0x000fe200078e0226 */
[----:B--2---:R0:W-:Y:S04]  /*0350*/  STS [R38], R5 ;  /* 0x0000000526007388 */ /* 0x0041e80000000800 */
[----:B---3--:R0:W-:Y:S04]  /*0360*/  STS [R38+0x80], R7 ;  /* 0x0000800726007388 */ /* 0x0081e80000000800 */
[----:B----4-:R0:W-:Y:S04]  /*0370*/  STS [R38+0x100], R9 ;  /* 0x0001000926007388 */ /* 0x0101e80000000800 */
[----:B-----5:R0:W-:Y:S04]  /*0380*/  STS [R38+0x180], R11 ;  /* 0x0001800b26007388 */ /* 0x0201e80000000800 */
[----:B------:R0:W-:Y:S04]  /*0390*/  STS [R38+0x200], R13 ;  /* 0x0002000d26007388 */ /* 0x0001e80000000800 */
        /* <DEDUP_REMOVED lines=16> */
[----:B------:R0:W-:Y:S01]  /*04a0*/  STS [R38+0xa80], R4 ;  /* 0x000a800426007388 */ /* 0x0001e20000000800 */
[----:B------:R-:W-:-:S03]  /*04b0*/  NOP ;  /* 0x0000000000007918 */ /* 0x000fc60000000000 */
[----:B------:R0:W1:Y:S04]  /*04c0*/  LDS.64 R36, [R0] ;  /* 0x0000000000247984 */ /* 0x0000680000000a00 */
[----:B------:R0:W2:Y:S04]  /*04d0*/  LDS.64 R34, [R0+0x8] ;  /* 0x0000080000227984 */ /* 0x0000a80000000a00 */
[----:B------:R0:W3:Y:S04]  /*04e0*/  LDS.64 R32, [R0+0x10] ;  /* 0x0000100000207984 */ /* 0x0000e80000000a00 */
[----:B------:R0:W4:Y:S04]  /*04f0*/  LDS.64 R18, [R0+0x18] ;  /* 0x0000180000127984 */ /* 0x0001280000000a00 */
[----:B------:R0:W0:Y:S04]  /*0500*/  LDS.64 R14, [R0+0x20] ;  /* 0x00002000000e7984 */ /* 0x0000280000000a00 */
[----:B------:R0:W0:Y:S04]  /*0510*/  LDS.64 R12, [R0+0x28] ;  /* 0x00002800000c7984 */ /* 0x0000280000000a00 */
[----:B------:R0:W0:Y:S04]  /*0520*/  LDS.64 R10, [R0+0x30] ;  /* 0x00003000000a7984 */ /* 0x0000280000000a00 */
[----:B------:R0:W0:Y:S04]  /*0530*/  LDS.64 R8, [R0+0x38] ;  /* 0x0000380000087984 */ /* 0x0000280000000a00 */
[----:B------:R0:W0:Y:S04]  /*0540*/  LDS.64 R6, [R0+0x40] ;  /* 0x0000400000067984 */ /* 0x0000280000000a00 */
[----:B------:R0:W0:Y:S04]  /*0550*/  LDS.64 R4, [R0+0x48] ;  /* 0x0000480000047984 */ /* 0x0000280000000a00 */
[----:B------:R0:W0:Y:S01]  /*0560*/  LDS.64 R2, [R0+0x50] ;  /* 0x0000500000027984 */ /* 0x0000220000000a00 */
[----:B------:R-:W-:Y:S06]  /*0570*/  BAR.SYNC.DEFER_BLOCKING 0x0 ;  /* 0x0000000000007b1d */ /* 0x000fec0000010000 */
[----:B-1----:R-:W-:Y:S05]  /*0580*/  @P0 BRA `(.L_x_3) ;  /* 0x00000004001c0947 */ /* 0x002fea0003800000 */
[----:B0-2---:R-:W-:Y:S02]  /*0590*/  IADD3 R17, PT, PT, R34, R37, R36 ;  /* 0x0000002522117210 */ /* 0x005fe40007ffe024 */
[----:B------:R-:W-:Y:S02]  /*05a0*/  ISETP.NE.AND P1, PT, R48, 0x1f, PT ;  /* 0x0000001f3000780c */ /* 0x000fe40003f25270 */
[----:B---3--:R-:W-:Y:S02]  /*05b0*/  IADD3 R17, PT, PT, R32, R35, R17 ;  /* 0x0000002320117210 */ /* 0x008fe40007ffe011 */
[----:B------:R-:W-:Y:S02]  /*05c0*/  ISETP.GE.U32.AND P2, PT, R50, 0x20, PT ;  /* 0x000000203200780c */ /* 0x000fe40003f46070 */
[----:B----4-:R-:W-:Y:S02]  /*05d0*/  IADD3 R17, PT, PT, R18, R33, R17 ;  /* 0x0000002112117210 */ /* 0x010fe40007ffe011 */
[----:B------:R-:W-:-:S02]  /*05e0*/  ISETP.NE.AND P3, PT, R48, RZ, PT ;  /* 0x000000ff3000720c */ /* 0x000fc40003f65270 */
[----:B------:R-:W-:-:S03]  /*05f0*/  IADD3 R17, PT, PT, R14, R19, R17 ;  /* 0x000000130e117210 */ /* 0x000fc60007ffe011 */
[----:B------:R-:W-:Y:S02]  /*0600*/  @!P1 LEA R41, R16, UR4, 0x2 ;  /* 0x0000000410299c11 */ /* 0x000fe4000f8e10ff */
[----:B------:R-:W-:-:S04]  /*0610*/  IADD3 R17, PT, PT, R12, R15, R17 ;  /* 0x0000000f0c117210 */ /* 0x000fc80007ffe011 */
[----:B------:R-:W-:-:S04]  /*0620*/  IADD3 R17, PT, PT, R10, R13, R17 ;  /* 0x0000000d0a117210 */ /* 0x000fc80007ffe011 */
[----:B------:R-:W-:-:S04]  /*0630*/  IADD3 R17, PT, PT, R8, R11, R17 ;  /* 0x0000000b08117210 */ /* 0x000fc80007ffe011 */
[----:B------:R-:W-:-:S04]  /*0640*/  IADD3 R17, PT, PT, R6, R9, R17 ;  /* 0x0000000906117210 */ /* 0x000fc80007ffe011 */
[----:B------:R-:W-:-:S04]  /*0650*/  IADD3 R17, PT, PT, R4, R7, R17 ;  /* 0x0000000704117210 */ /* 0x000fc80007ffe011 */
[----:B------:R-:W-:-:S05]  /*0660*/  IADD3 R20, PT, PT, R2, R5, R17 ;  /* 0x0000000502147210 */ /* 0x000fca0007ffe011 */
[----:B------:R-:W-:-:S05]  /*0670*/  IMAD.IADD R17, R3, 0x1, R20 ;  /* 0x0000000103117824 */ /* 0x000fca00078e0214 */
[----:B------:R-:W0:Y:S02]  /*0680*/  SHFL.UP P0, R20, R17, 0x1, RZ ;  /* 0x0420000011147989 */ /* 0x000e2400000000ff */
[----:B0-----:R-:W-:-:S05]  /*0690*/  @P0 IMAD.IADD R20, R17, 0x1, R20 ;  /* 0x0000000111140824 */ /* 0x001fca00078e0214 */
[----:B------:R-:W0:Y:S02]  /*06a0*/  SHFL.UP P0, R25, R20, 0x2, RZ ;  /* 0x0440000014197989 */ /* 0x000e2400000000ff */
[----:B0-----:R-:W-:-:S05]  /*06b0*/  @P0 IMAD.IADD R25, R20, 0x1, R25 ;  /* 0x0000000114190824 */ /* 0x001fca00078e0219 */
[----:B------:R-:W0:Y:S02]  /*06c0*/  SHFL.UP P0, R28, R25, 0x4, RZ ;  /* 0x04800000191c7989 */ /* 0x000e2400000000ff */
[----:B0-----:R-:W-:-:S05]  /*06d0*/  @P0 IMAD.IADD R28, R25, 0x1, R28 ;  /* 0x00000001191c0824 */ /* 0x001fca00078e021c */
[----:B------:R-:W0:Y:S02]  /*06e0*/  SHFL.UP P0, R39, R28, 0x8, RZ ;  /* 0x050000001c277989 */ /* 0x000e2400000000ff */
[----:B0-----:R-:W-:-:S05]  /*06f0*/  @P0 IMAD.IADD R39, R28, 0x1, R39 ;  /* 0x000000011c270824 */ /* 0x001fca00078e0227 */
[----:B------:R-:W0:Y:S02]  /*0700*/  SHFL.UP P0, R40, R39, 0x10, RZ ;  /* 0x0600000027287989 */ /* 0x000e2400000000ff */
[----:B0-----:R-:W-:Y:S01]  /*0710*/  @P0 IMAD.IADD R40, R39, 0x1, R40 ;  /* 0x0000000127280824 */ /* 0x001fe200078e0228 */
[----:B------:R-:W-:-:S04]  /*0720*/  ISETP.NE.AND P0, PT, R16, 0x2, PT ;  /* 0x000000021000780c */ /* 0x000fc80003f05270 */
[----:B------:R-:W-:Y:S01]  /*0730*/  @!P1 STS [R41+0x10], R40 ;  /* 0x0000102829009388 */ /* 0x000fe20000000800 */
[----:B------:R-:W-:Y:S01]  /*0740*/  BAR.SYNC.DEFER_BLOCKING 0x0 ;  /* 0x0000000000007b1d */ /* 0x000fe20000010000 */
[----:B------:R-:W-:-:S05]  /*0750*/  ISETP.NE.AND P1, PT, R16, 0x9, PT ;  /* 0x000000091000780c */ /* 0x000fca0003f25270 */
[----:B------:R-:W0:Y:S04]  /*0760*/  LDS.128 R20, [UR4+0x10] ;  /* 0x00001004ff147984 */ /* 0x000e280008000c00 */
[----:B------:R-:W1:Y:S04]  /*0770*/  LDS.128 R24, [UR4+0x20] ;  /* 0x00002004ff187984 */ /* 0x000e680008000c00 */
[----:B------:R-:W2:Y:S01]  /*0780*/  LDS.128 R28, [UR4+0x30] ;  /* 0x00003004ff1c7984 */ /* 0x000ea20008000c00 */
[----:B0-----:R-:W-:-:S04]  /*0790*/  IMAD.IADD R21, R20, 0x1, R21 ;  /* 0x0000000114157824 */ /* 0x001fc800078e0215 */
[----:B------:R-:W-:Y:S01]  /*07a0*/  IMAD.IADD R22, R22, 0x1, R21 ;  /* 0x0000000116167824 */ /* 0x000fe200078e0215 */
[----:B------:R-:W-:Y:S01]  /*07b0*/  SEL R20, R21, R20, !P0 ;  /* 0x0000001415147207 */ /* 0x000fe20004000000 */
[----:B------:R-:W-:Y:S01]  /*07c0*/  IMAD.IADD R21, R40, 0x1, -R17 ;  /* 0x0000000128157824 */ /* 0x000fe200078e0a11 */
[----:B------:R-:W-:Y:S01]  /*07d0*/  ISETP.NE.AND P0, PT, R16, 0x3, PT ;  /* 0x000000031000780c */ /* 0x000fe20003f05270 */
[----:B------:R-:W-:-:S03]  /*07e0*/  IMAD.IADD R23, R23, 0x1, R22 ;  /* 0x0000000117177824 */ /* 0x000fc600078e0216 */
[----:B------:R-:W-:Y:S01]  /*07f0*/  SEL R20, R22, R20, !P0 ;  /* 0x0000001416147207 */ /* 0x000fe20004000000 */
[----:B-1----:R-:W-:Y:S01]  /*0800*/  IMAD.IADD R24, R23, 0x1, R24 ;  /* 0x0000000117187824 */ /* 0x002fe200078e0218 */
[C---:B------:R-:W-:Y:S02]  /*0810*/  ISETP.NE.AND P0, PT, R16.reuse, 0x4, PT ;  /* 0x000000041000780c */ /* 0x040fe40003f05270 */
[----:B------:R-:W-:Y:S01]  /*0820*/  SEL R17, R21, RZ, P3 ;  /* 0x000000ff15117207 */ /* 0x000fe20001800000 */
[----:B------:R-:W-:Y:S01]  /*0830*/  IMAD.IADD R25, R25, 0x1, R24 ;  /* 0x0000000119197824 */ /* 0x000fe200078e0218 */
[----:B------:R-:W-:Y:S02]  /*0840*/  SEL R20, R23, R20, !P0 ;  /* 0x0000001417147207 */ /* 0x000fe40004000000 */
[----:B------:R-:W-:Y:S01]  /*0850*/  ISETP.NE.AND P0, PT, R16, 0x5, PT ;  /* 0x000000051000780c */ /* 0x000fe20003f05270 */
[----:B------:R-:W-:-:S03]  /*0860*/  IMAD.IADD R26, R26, 0x1, R25 ;  /* 0x000000011a1a7824 */ /* 0x000fc600078e0219 */
[----:B------:R-:W-:Y:S01]  /*0870*/  SEL R20, R24, R20, !P0 ;  /* 0x0000001418147207 */ /* 0x000fe20004000000 */
[----:B------:R-:W-:Y:S01]  /*0880*/  IMAD.IADD R27, R27, 0x1, R26 ;  /* 0x000000011b1b7824 */ /* 0x000fe200078e021a */
[----:B------:R-:W-:-:S03]  /*0890*/  ISETP.NE.AND P0, PT, R16, 0x6, PT ;  /* 0x000000061000780c */ /* 0x000fc60003f05270 */
[----:B--2---:R-:W-:Y:S01]  /*08a0*/  IMAD.IADD R28, R27, 0x1, R28 ;  /* 0x000000011b1c7824 */ /* 0x004fe200078e021c */
[----:B------:R-:W-:Y:S02]  /*08b0*/  SEL R20, R25, R20, !P0 ;  /* 0x0000001419147207 */ /* 0x000fe40004000000 */
[----:B------:R-:W-:Y:S01]  /*08c0*/  ISETP.NE.AND P0, PT, R16, 0x7, PT ;  /* 0x000000071000780c */ /* 0x000fe20003f05270 */
[----:B------:R-:W-:-:S03]  /*08d0*/  IMAD.IADD R29, R29, 0x1, R28 ;  /* 0x000000011d1d7824 */ /* 0x000fc600078e021c */
[----:B------:R-:W-:Y:S01]  /*08e0*/  SEL R20, R26, R20, !P0 ;  /* 0x000000141a147207 */ /* 0x000fe20004000000 */
[----:B------:R-:W-:Y:S01]  /*08f0*/  IMAD.IADD R30, R30, 0x1, R29 ;  /* 0x000000011e1e7824 */ /* 0x000fe200078e021d */
[----:B------:R-:W-:-:S03]  /*0900*/  ISETP.NE.AND P0, PT, R16, 0x8, PT ;  /* 0x000000081000780c */ /* 0x000fc60003f05270 */
[----:B------:R-:W-:Y:S01]  /*0910*/  IMAD.IADD R31, R31, 0x1, R30 ;  /* 0x000000011f1f7824 */ /* 0x000fe200078e021e */
[----:B------:R-:W-:Y:S02]  /*0920*/  SEL R20, R27, R20, !P0 ;  /* 0x000000141b147207 */ /* 0x000fe40004000000 */
[----:B------:R-:W-:Y:S02]  /*0930*/  ISETP.NE.AND P0, PT, R16, 0xa, PT ;  /* 0x0000000a1000780c */ /* 0x000fe40003f05270 */
[----:B------:R-:W-:Y:S02]  /*0940*/  SEL R20, R28, R20, !P1 ;  /* 0x000000141c147207 */ /* 0x000fe40004800000 */
[----:B------:R-:W-:Y:S02]  /*0950*/  ISETP.NE.AND P1, PT, R16, 0xb, PT ;  /* 0x0000000b1000780c */ /* 0x000fe40003f25270 */
[----:B------:R-:W-:Y:S02]  /*0960*/  SEL R20, R29, R20, !P0 ;  /* 0x000000141d147207 */ /* 0x000fe40004000000 */
[----:B------:R-:W-:-:S02]  /*0970*/  ISETP.NE.AND P0, PT, R50, RZ, PT ;  /* 0x000000ff3200720c */ /* 0x000fc40003f05270 */
[----:B------:R-:W-:-:S05]  /*0980*/  SEL R20, R30, R20, !P1 ;  /* 0x000000141e147207 */ /* 0x000fca0004800000 */
[----:B------:R-:W-:-:S06]  /*0990*/  @P2 IMAD.IADD R21, R20, 0x1, R17 ;  /* 0x0000000114152824 */ /* 0x000fcc00078e0211 */
[----:B------:R-:W-:Y:S05]  /*09a0*/  @P0 BRA `(.L_x_4) ;  /* 0x0000000c00f40947 */ /* 0x000fea0003800000 */
[----:B------:R-:W0:Y:S01]  /*09b0*/  LDC.64 R16, c[0x0][0x390] ;  /* 0x0000e400ff107b82 */ /* 0x000e220000000a00 */
[----:B------:R-:W-:Y:S02]  /*09c0*/  IMAD.MOV.U32 R30, RZ, RZ, 0x65 ;  /* 0x00000065ff1e7424 */ /* 0x000fe400078e00ff */
[----:B------:R-:W-:-:S03]  /*09d0*/  IMAD.MOV.U32 R21, RZ, RZ, RZ ;  /* 0x000000ffff157224 */ /* 0x000fc600078e00ff */
[----:B0-----:R0:W-:Y:S01]  /*09e0*/  ST.E.64.STRONG.GPU desc[UR8][R16.64+0x100], R30 ;  /* 0x0001001e10007985 */ /* 0x0011e2000c10fb08 */
[----:B------:R-:W-:Y:S05]  /*09f0*/  BRA `(.L_x_4) ;  /* 0x0000000c00e07947 */ /* 0x000fea0003800000 */
.L_x_3:
[----:B0-2---:R-:W-:Y:S02]  /*0a00*/  IADD3 R17, PT, PT, R34, R37, R36 ;  /* 0x0000002522117210 */ /* 0x005fe40007ffe024 */
[----:B------:R-:W-:Y:S02]  /*0a10*/  ISETP.NE.AND P1, PT, R48, 0x1f, PT ;  /* 0x0000001f3000780c */ /* 0x000fe40003f25270 */
[----:B---3--:R-:W-:Y:S02]  /*0a20*/  IADD3 R17, PT, PT, R32, R35, R17 ;  /* 0x0000002320117210 */ /* 0x008fe40007ffe011 */
[----:B------:R-:W-:Y:S02]  /*0a30*/  ISETP.NE.AND P2, PT, R48, RZ, PT ;  /* 0x000000ff3000720c */ /* 0x000fe40003f45270 */
[----:B----4-:R-:W-:-:S04]  /*0a40*/  IADD3 R17, PT, PT, R18, R33, R17 ;  /* 0x0000002112117210 */ /* 0x010fc80007ffe011 */
        /* <DEDUP_REMOVED lines=19> */
[----:B------:R-:W-:-:S03]  /*0b80*/  ISETP.NE.AND P0, PT, R16, 0x2, PT ;  /* 0x000000021000780c */ /* 0x000fc60003f05270 */
[----:B------:R-:W-:Y:S01]  /*0b90*/  IMAD.IADD R17, R40, 0x1, -R17 ;  /* 0x0000000128117824 */ /* 0x000fe200078e0a11 */
        /* <DEDUP_REMOVED lines=8> */
[----:B------:R-:W-:Y:S02]  /*0c20*/  SEL R20, R21, R20, !P0 ;  /* 0x0000001415147207 */ /* 0x000fe40004000000 */
[----:B------:R-:W-:Y:S01]  /*0c30*/  ISETP.NE.AND P0, PT, R16, 0x3, PT ;  /* 0x000000031000780c */ /* 0x000fe20003f05270 */
[----:B------:R-:W-:Y:S01]  /*0c40*/  IMAD.IADD R23, R23, 0x1, R22 ;  /* 0x0000000117177824 */ /* 0x000fe200078e0216 */
[----:B------:R-:W-:Y:S02]  /*0c50*/  SEL R21, R17, RZ, P2 ;  /* 0x000000ff11157207 */ /* 0x000fe40001000000 */
[----:B------:R-:W-:Y:S01]  /*0c60*/  SEL R20, R22, R20, !P0 ;  /* 0x0000001416147207 */ /* 0x000fe20004000000 */
[----:B-1----:R-:W-:Y:S01]  /*0c70*/  IMAD.IADD R24, R23, 0x1, R24 ;  /* 0x0000000117187824 */ /* 0x002fe200078e0218 */
[----:B------:R-:W-:-:S03]  /*0c80*/  ISETP.NE.AND P0, PT, R16, 0x4, PT ;  /* 0x000000041000780c */ /* 0x000fc60003f05270 */
        /* <DEDUP_REMOVED lines=20> */
[----:B------:R-:W-:-:S02]  /*0dd0*/  ISETP.GT.U32.AND P0, PT, R50, 0x1f, PT ;  /* 0x0000001f3200780c */ /* 0x000fc40003f04070 */
[----:B------:R-:W-:Y:S02]  /*0de0*/  SEL R20, R30, R20, !P1 ;  /* 0x000000141e147207 */ /* 0x000fe40004800000 */
[----:B------:R-:W-:-:S03]  /*0df0*/  ISETP.GE.U32.AND P1, PT, R50, 0x20, PT ;  /* 0x000000203200780c */ /* 0x000fc60003f26070 */
[----:B------:R-:W-:-:S05]  /*0e00*/  IMAD.IADD R20, R20, 0x1, R21 ;  /* 0x0000000114147824 */ /* 0x000fca00078e0215 */
[----:B------:R-:W-:Y:S01]  /*0e10*/  SEL R47, R17, R20, !P1 ;  /* 0x00000014112f7207 */ /* 0x000fe20004800000 */
[----:B------:R-:W-:Y:S06]  /*0e20*/  @P0 BRA `(.L_x_5) ;  /* 0x0000000800b00947 */ /* 0x000fec0003800000 */
[----:B------:R-:W0:Y:S01]  /*0e30*/  LDC.64 R16, c[0x0][0x390] ;  /* 0x0000e400ff107b82 */ /* 0x000e220000000a00 */
[----:B------:R-:W-:Y:S02]  /*0e40*/  ISETP.NE.AND P1, PT, R50, RZ, PT ;  /* 0x000000ff3200720c */ /* 0x000fe40003f25270 */
[----:B------:R-:W-:-:S05]  /*0e50*/  LOP3.LUT R20, RZ, R50, RZ, 0x33, !PT ;  /* 0x00000032ff147212 */ /* 0x000fca00078e33ff */
[----:B------:R-:W-:-:S06]  /*0e60*/  IMAD.IADD R23, R39, 0x1, R20 ;  /* 0x0000000127177824 */ /* 0x000fcc00078e0214 */
[----:B------:R-:W-:Y:S01]  /*0e70*/  @!P1 IMAD.MOV.U32 R30, RZ, RZ, 0x64 ;  /* 0x00000064ff1e9424 */ /* 0x000fe200078e00ff */
[----:B------:R1:W-:Y:S01]  /*0e80*/  @!P1 STS [UR4+0xc], R31 ;  /* 0x00000c1fff009988 */ /* 0x0003e20008000804 */
[----:B0-----:R-:W-:-:S04]  /*0e90*/  IMAD.WIDE R26, R39, 0x8, R16 ;  /* 0x00000008271a7825 */ /* 0x001fc800078e0210 */
[----:B------:R-:W-:Y:S01]  /*0ea0*/  IMAD.WIDE R16, R23, 0x8, R16 ;  /* 0x0000000817107825 */ /* 0x000fe200078e0210 */
[----:B------:R1:W-:Y:S01]  /*0eb0*/  @!P1 ST.E.64.STRONG.GPU desc[UR8][R26.64+0x100], R30 ;  /* 0x0001001e1a009985 */ /* 0x0003e2000c10fb08 */
[----:B------:R-:W-:Y:S05]  /*0ec0*/  NANOSLEEP 0x33e ;  /* 0x0000033e0000795d */ /* 0x000fea0003800000 */
[----:B------:R-:W2:Y:S01]  /*0ed0*/  LD.E.64.STRONG.GPU R28, desc[UR8][R16.64+0x100] ;  /* 0x00010008101c7980 */ /* 0x000ea2000c10fb00 */
[----:B------:R-:W-:Y:S01]  /*0ee0*/  UMOV UR5, 0xffffffff ;  /* 0xffffffff00057882 */ /* 0x000fe20000000000 */
[----:B--2---:R-:W-:Y:S02]  /*0ef0*/  ISETP.NE.AND P0, PT, R28, 0x63, PT ;  /* 0x000000631c00780c */ /* 0x004fe40003f05270 */
[----:B-1----:R-:W-:Y:S11]  /*0f00*/  BRA.DIV UR5, `(.L_x_6) ;  /* 0x0000003605487947 */ /* 0x002ff6000b800000 */
[----:B------:R-:W-:-:S13]  /*0f10*/  VOTE.ANY P0, !P0 ;  /* 0x0000000000ff7806 */ /* 0x000fda0004000100 */
.L_x_35:
[----:B------:R-:W-:Y:S05]  /*0f20*/  @!P0 BRA `(.L_x_7) ;  /* 0x0000000000748947 */ /* 0x000fea0003800000 */
[----:B------:R-:W-:-:S07]  /*0f30*/  IMAD.MOV.U32 R22, RZ, RZ, 0x3b8 ;  /* 0x000003b8ff167424 */ /* 0x000fce00078e00ff */
.L_x_9:
[----:B------:R-:W-:Y:S02]  /*0f40*/  VIADD R24, R22, 0x1 ;  /* 0x0000000116187836 */ /* 0x000fe40000000000 */
[----:B------:R-:W-:Y:S02]  /*0f50*/  IMAD R39, R39, 0x41a7, RZ ;  /* 0x000041a727277824 */ /* 0x000fe400078e02ff */
[----:B------:R-:W0:Y:S01]  /*0f60*/  I2F.U32.RP R25, R24 ;  /* 0x0000001800197306 */ /* 0x000e220000209000 */
[----:B------:R-:W-:Y:S01]  /*0f70*/  IMAD.MOV R29, RZ, RZ, -R24 ;  /* 0x000000ffff1d7224 */ /* 0x000fe200078e0a18 */
[----:B------:R-:W-:Y:S02]  /*0f80*/  ISETP.NE.U32.AND P2, PT, R24, RZ, PT ;  /* 0x000000ff1800720c */ /* 0x000fe40003f45070 */
[----:B------:R-:W-:-:S04]  /*0f90*/  LOP3.LUT R39, R39, 0x7fffffff, RZ, 0xc0, !PT ;  /* 0x7fffffff27277812 */ /* 0x000fc800078ec0ff */
[----:B0-----:R-:W0:Y:S02]  /*0fa0*/  MUFU.RCP R25, R25 ;  /* 0x0000001900197308 */ /* 0x001e240000001000 */
[----:B0-----:R-:W-:-:S06]  /*0fb0*/  VIADD R20, R25, 0xffffffe ;  /* 0x0ffffffe19147836 */ /* 0x001fcc0000000000 */
[----:B------:R0:W1:Y:S02]  /*0fc0*/  F2I.FTZ.U32.TRUNC.NTZ R21, R20 ;  /* 0x0000001400157305 */ /* 0x000064000021f000 */
[----:B0-----:R-:W-:Y:S02]  /*0fd0*/  IMAD.MOV.U32 R20, RZ, RZ, RZ ;  /* 0x000000ffff147224 */ /* 0x001fe400078e00ff */
[----:B-1----:R-:W-:-:S04]  /*0fe0*/  IMAD R29, R29, R21, RZ ;  /* 0x000000151d1d7224 */ /* 0x002fc800078e02ff */
[----:B------:R-:W-:-:S06]  /*0ff0*/  IMAD.HI.U32 R28, R21, R29, R20 ;  /* 0x0000001d151c7227 */ /* 0x000fcc00078e0014 */
[----:B------:R-:W-:-:S04]  /*1000*/  IMAD.HI.U32 R28, R28, R39, RZ ;  /* 0x000000271c1c7227 */ /* 0x000fc800078e00ff */
[----:B------:R-:W-:-:S04]  /*1010*/  IMAD.MOV R28, RZ, RZ, -R28 ;  /* 0x000000ffff1c7224 */ /* 0x000fc800078e0a1c */
[----:B------:R-:W-:-:S05]  /*1020*/  IMAD R21, R24, R28, R39 ;  /* 0x0000001c18157224 */ /* 0x000fca00078e0227 */
[----:B------:R-:W-:-:S13]  /*1030*/  ISETP.GE.U32.AND P0, PT, R21, R24, PT ;  /* 0x000000181500720c */ /* 0x000fda0003f06070 */
[----:B------:R-:W-:-:S05]  /*1040*/  @P0 IMAD.IADD R21, R21, 0x1, -R24 ;  /* 0x0000000115150824 */ /* 0x000fca00078e0a18 */
[----:B------:R-:W-:-:S13]  /*1050*/  ISETP.GE.U32.AND P0, PT, R21, R24, PT ;  /* 0x000000181500720c */ /* 0x000fda0003f06070 */
[----:B------:R-:W-:Y:S01]  /*1060*/  @P0 IMAD.IADD R21, R21, 0x1, -R24 ;  /* 0x0000000115150824 */ /* 0x000fe200078e0a18 */
[----:B------:R-:W-:-:S04]  /*1070*/  @!P2 LOP3.LUT R21, RZ, R24, RZ, 0x33, !PT ;  /* 0x00000018ff15a212 */ /* 0x000fc800078e33ff */
[----:B------:R-:W-:Y:S05]  /*1080*/  NANOSLEEP R21 ;  /* 0x000000150000735d */ /* 0x000fea0003800000 */
[----:B------:R-:W2:Y:S01]  /*1090*/  LD.E.64.STRONG.GPU R28, desc[UR8][R16.64+0x100] ;  /* 0x00010008101c7980 */ /* 0x000ea2000c10fb00 */
[----:B------:R-:W-:Y:S01]  /*10a0*/  UMOV UR5, 0xffffffff ;  /* 0xffffffff00057882 */ /* 0x000fe20000000000 */
[----:B------:R-:W-:Y:S02]  /*10b0*/  SHF.R.U32.HI R22, RZ, 0x1, R22 ;  /* 0x00000001ff167819 */ /* 0x000fe40000011616 */
[----:B--2---:R-:W-:Y:S01]  /*10c0*/  ISETP.NE.AND P0, PT, R28, 0x63, PT ;  /* 0x000000631c00780c */ /* 0x004fe20003f05270 */
[----:B------:R-:W-:-:S12]  /*10d0*/  BRA.DIV UR5, `(.L_x_8) ;  /* 0x0000003205f47947 */ /* 0x000fd8000b800000 */
[----:B------:R-:W-:-:S13]  /*10e0*/  VOTE.ANY P0, !P0 ;  /* 0x0000000000ff7806 */ /* 0x000fda0004000100 */
.L_x_38:
[----:B------:R-:W-:Y:S05]  /*10f0*/  @P0 BRA `(.L_x_9) ;  /* 0xfffffffc00900947 */ /* 0x000fea000383ffff */
.L_x_7:
[----:B------:R-:W-:Y:S01]  /*1100*/  UMOV UR5, 0xffffffff ;  /* 0xffffffff00057882 */ /* 0x000fe20000000000 */
[----:B------:R-:W-:Y:S02]  /*1110*/  ISETP.NE.AND P0, PT, R28, 0x65, PT ;  /* 0x000000651c00780c */ /* 0x000fe40003f05270 */
[----:B------:R-:W-:Y:S11]  /*1120*/  BRA.DIV UR5, `(.L_x_10) ;  /* 0x0000003605007947 */ /* 0x000ff6000b800000 */
[----:B------:R-:W0:Y:S01]  /*1130*/  S2R R49, SR_GEMASK ;  /* 0x0000000000317919 */ /* 0x000e220000003c00 */
[----:B------:R-:W-:Y:S01]  /*1140*/  VOTE.ANY R21, PT, !P0 ;  /* 0x0000000000157806 */ /* 0x000fe200040e0100 */
[C---:B------:R-:W-:Y:S02]  /*1150*/  VIADD R30, R48.reuse, 0x2 ;  /* 0x00000002301e7836 */ /* 0x040fe40000000000 */
[C---:B------:R-:W-:Y:S02]  /*1160*/  VIADD R25, R48.reuse, 0x4 ;  /* 0x0000000430197836 */ /* 0x040fe40000000000 */
[C---:B------:R-:W-:Y:S02]  /*1170*/  VIADD R24, R48.reuse, 0x8 ;  /* 0x0000000830187836 */ /* 0x040fe40000000000 */
[----:B------:R-:W-:Y:S01]  /*1180*/  VIADD R42, R48, 0x10 ;  /* 0x00000010302a7836 */ /* 0x000fe20000000000 */
[----:B0-----:R-:W-:-:S05]  /*1190*/  LOP3.LUT R21, R21, 0x80000000, R49, 0xec, !PT ;  /* 0x8000000015157812 */ /* 0x001fca00078eec31 */
[----:B------:R-:W-:-:S05]  /*11a0*/  VIADD R16, R21, 0xffffffff ;  /* 0xffffffff15107836 */ /* 0x000fca0000000000 */
[----:B------:R-:W-:-:S06]  /*11b0*/  LOP3.LUT R16, R21, R16, RZ, 0xc, !PT ;  /* 0x0000001015107212 */ /* 0x000fcc00078e0cff */
[----:B------:R-:W0:Y:S02]  /*11c0*/  POPC R16, R16 ;  /* 0x0000001000107309 */ /* 0x000e240000000000 */
[----:B0-----:R-:W0:Y:S01]  /*11d0*/  SHFL.DOWN PT, R22, R29, 0x1, R16 ;  /* 0x082000001d167989 */ /* 0x001e2200000e0010 */
[-C--:B------:R-:W-:Y:S02]  /*11e0*/  ISETP.GE.AND P0, PT, R48, R16.reuse, PT ;  /* 0x000000103000720c */ /* 0x080fe40003f06270 */
[-C--:B------:R-:W-:Y:S02]  /*11f0*/  ISETP.GT.AND P2, PT, R42, R16.reuse, PT ;  /* 0x000000102a00720c */ /* 0x080fe40003f44270 */
[----:B0-----:R-:W-:Y:S02]  /*1200*/  SEL R22, R22, RZ, !P0 ;  /* 0x000000ff16167207 */ /* 0x001fe40004000000 */
[----:B------:R-:W-:-:S03]  /*1210*/  ISETP.GT.AND P0, PT, R30, R16, PT ;  /* 0x000000101e00720c */ /* 0x000fc60003f04270 */
[----:B------:R-:W-:-:S05]  /*1220*/  IMAD.IADD R41, R22, 0x1, R29 ;  /* 0x0000000116297824 */ /* 0x000fca00078e021d */
[----:B------:R-:W0:Y:S02]  /*1230*/  SHFL.DOWN PT, R22, R41, 0x2, R16 ;  /* 0x0840000029167989 */ /* 0x000e2400000e0010 */
[----:B0-----:R-:W-:Y:S02]  /*1240*/  SEL R22, R22, RZ, !P0 ;  /* 0x000000ff16167207 */ /* 0x001fe40004000000 */
[----:B------:R-:W-:-:S03]  /*1250*/  ISETP.GT.AND P0, PT, R25, R16, PT ;  /* 0x000000101900720c */ /* 0x000fc60003f04270 */
[----:B------:R-:W-:Y:S02]  /*1260*/  IMAD.IADD R43, R41, 0x1, R22 ;  /* 0x00000001292b7824 */ /* 0x000fe400078e0216 */
[----:B------:R-:W0:Y:S03]  /*1270*/  LDC.64 R40, c[0x0][0x390] ;  /* 0x0000e400ff287b82 */ /* 0x000e260000000a00 */
[----:B------:R-:W1:Y:S01]  /*1280*/  SHFL.DOWN PT, R22, R43, 0x4, R16 ;  /* 0x088000002b167989 */ /* 0x000e6200000e0010 */
[----:B0-----:R-:W-:Y:S02]  /*1290*/  IADD3 R40, P3, PT, R40, 0x100, RZ ;  /* 0x0000010028287810 */ /* 0x001fe40007f7e0ff */
[----:B-1----:R-:W-:Y:S02]  /*12a0*/  SEL R22, R22, RZ, !P0 ;  /* 0x000000ff16167207 */ /* 0x002fe40004000000 */
[----:B------:R-:W-:Y:S01]  /*12b0*/  ISETP.GT.AND P0, PT, R24, R16, PT ;  /* 0x000000101800720c */ /* 0x000fe20003f04270 */
[----:B------:R-:W-:-:S02]  /*12c0*/  IMAD.X R41, RZ, RZ, R41, P3 ;  /* 0x000000ffff297224 */ /* 0x000fc400018e0629 */
[----:B------:R-:W-:-:S05]  /*12d0*/  IMAD.IADD R51, R43, 0x1, R22 ;  /* 0x000000012b337824 */ /* 0x000fca00078e0216 */
[----:B------:R-:W0:Y:S02]  /*12e0*/  SHFL.DOWN PT, R22, R51, 0x8, R16 ;  /* 0x0900000033167989 */ /* 0x000e2400000e0010 */
[----:B0-----:R-:W-:Y:S02]  /*12f0*/  SEL R22, R22, RZ, !P0 ;  /* 0x000000ff16167207 */ /* 0x001fe40004000000 */
[----:B------:R-:W-:-:S03]  /*1300*/  ISETP.NE.AND P0, PT, R28, 0x65, PT ;  /* 0x000000651c00780c */ /* 0x000fc60003f05270 */
[----:B------:R-:W-:-:S05]  /*1310*/  IMAD.IADD R29, R51, 0x1, R22 ;  /* 0x00000001331d7824 */ /* 0x000fca00078e0216 */
[----:B------:R-:W0:Y:S05]  /*1320*/  SHFL.DOWN PT, R22, R29, 0x10, R16 ;  /* 0x0a0000001d167989 */ /* 0x000e2a00000e0010 */
[----:B------:R-:W-:Y:S02]  /*1330*/  VOTE.ALL P0, P0 ;  /* 0x0000000000ff7806 */ /* 0x000fe40000000000 */
[----:B0-----:R-:W-:-:S05]  /*1340*/  SEL R22, R22, RZ, !P2 ;  /* 0x000000ff16167207 */ /* 0x001fca0005000000 */
[----:B------:R-:W-:-:S07]  /*1350*/  IMAD.IADD R43, R29, 0x1, R22 ;  /* 0x000000011d2b7824 */ /* 0x000fce00078e0216 */
.L_x_47:
[----:B------:R-:W-:Y:S05]  /*1360*/  @!P0 BRA `(.L_x_11) ;  /* 0x0000000400248947 */ /* 0x000fea0003800000 */
[----:B------:R-:W-:-:S07]  /*1370*/  IMAD.MOV.U32 R44, RZ, RZ, 0x3b8 ;  /* 0x000003b8ff2c7424 */ /* 0x000fce00078e00ff */
.L_x_17:
[----:B------:R-:W-:Y:S02]  /*1380*/  IMAD.MOV.U32 R16, RZ, RZ, R40 ;  /* 0x000000ffff107224 */ /* 0x000fe400078e0028 */
[----:B------:R-:W-:Y:S02]  /*1390*/  IMAD.MOV.U32 R17, RZ, RZ, R41 ;  /* 0x000000ffff117224 */ /* 0x000fe400078e0029 */
[----:B------:R-:W-:-:S05]  /*13a0*/  IMAD.WIDE R16, R23, 0x8, R16 ;  /* 0x0000000817107825 */ /* 0x000fca00078e0210 */
[----:B------:R-:W2:Y:S01]  /*13b0*/  LD.E.64.STRONG.GPU R28, desc[UR8][R16.64+-0x100] ;  /* 0xffff0008101c7980 */ /* 0x000ea2000c10fb00 */
[----:B------:R-:W-:Y:S05]  /*13c0*/  YIELD ;  /* 0x0000000000007946 */ /* 0x000fea0003800000 */
[----:B------:R-:W-:Y:S01]  /*13d0*/  UMOV UR5, 0xffffffff ;  /* 0xffffffff00057882 */ /* 0x000fe20000000000 */
[----:B------:R-:W-:Y:S02]  /*13e0*/  SHF.R.U32.HI R44, RZ, 0x1, R44 ;  /* 0x00000001ff2c7819 */ /* 0x000fe4000001162c */
[----:B--2---:R-:W-:Y:S01]  /*13f0*/  ISETP.NE.AND P0, PT, R28, 0x63, PT ;  /* 0x000000631c00780c */ /* 0x004fe20003f05270 */
[----:B------:R-:W-:-:S12]  /*1400*/  BRA.DIV UR5, `(.L_x_12) ;  /* 0x00000036054c7947 */ /* 0x000fd8000b800000 */
[----:B------:R-:W-:-:S13]  /*1410*/  VOTE.ANY P0, !P0 ;  /* 0x0000000000ff7806 */ /* 0x000fda0004000100 */
.L_x_50:
[----:B------:R-:W-:Y:S05]  /*1420*/  @!P0 BRA `(.L_x_13) ;  /* 0x0000000000748947 */ /* 0x000fea0003800000 */
[----:B------:R-:W-:-:S07]  /*1430*/  IMAD.MOV.U32 R22, RZ, RZ, R44 ;  /* 0x000000ffff167224 */ /* 0x000fce00078e002c */
.L_x_15:
[----:B------:R-:W-:Y:S02]  /*1440*/  VIADD R28, R22, 0x1 ;  /* 0x00000001161c7836 */ /* 0x000fe40000000000 */
[----:B------:R-:W-:Y:S02]  /*1450*/  IMAD R51, R39, 0x41a7, RZ ;  /* 0x000041a727337824 */ /* 0x000fe400078e02ff */
[----:B------:R-:W0:Y:S01]  /*1460*/  I2F.U32.RP R29, R28 ;  /* 0x0000001c001d7306 */ /* 0x000e220000209000 */
[----:B------:R-:W-:Y:S01]  /*1470*/  IMAD.MOV R53, RZ, RZ, -R28 ;  /* 0x000000ffff357224 */ /* 0x000fe200078e0a1c */
[----:B------:R-:W-:-:S06]  /*1480*/  ISETP.NE.U32.AND P2, PT, R28, RZ, PT ;  /* 0x000000ff1c00720c */ /* 0x000fcc0003f45070 */
[----:B0-----:R-:W0:Y:S02]  /*1490*/  MUFU.RCP R29, R29 ;  /* 0x0000001d001d7308 */ /* 0x001e240000001000 */
[----:B0-----:R-:W-:-:S06]  /*14a0*/  VIADD R20, R29, 0xffffffe ;  /* 0x0ffffffe1d147836 */ /* 0x001fcc0000000000 */
[----:B------:R0:W1:Y:S02]  /*14b0*/  F2I.FTZ.U32.TRUNC.NTZ R21, R20 ;  /* 0x0000001400157305 */ /* 0x000064000021f000 */
[----:B0-----:R-:W-:Y:S02]  /*14c0*/  IMAD.MOV.U32 R20, RZ, RZ, RZ ;  /* 0x000000ffff147224 */ /* 0x001fe400078e00ff */
[----:B-1----:R-:W-:-:S04]  /*14d0*/  IMAD R39, R53, R21, RZ ;  /* 0x0000001535277224 */ /* 0x002fc800078e02ff */
[----:B------:R-:W-:Y:S01]  /*14e0*/  IMAD.HI.U32 R52, R21, R39, R20 ;  /* 0x0000002715347227 */ /* 0x000fe200078e0014 */
[----:B------:R-:W-:-:S05]  /*14f0*/  LOP3.LUT R39, R51, 0x7fffffff, RZ, 0xc0, !PT ;  /* 0x7fffffff33277812 */ /* 0x000fca00078ec0ff */
        /* <DEDUP_REMOVED lines=15> */
.L_x_53:
[----:B------:R-:W-:Y:S05]  /*15f0*/  @P0 BRA `(.L_x_15) ;  /* 0xfffffffc00900947 */ /* 0x000fea000383ffff */
.L_x_13:
[----:B------:R-:W-:Y:S01]  /*1600*/  UMOV UR5, 0xffffffff ;  /* 0xffffffff00057882 */ /* 0x000fe20000000000 */
[----:B------:R-:W-:Y:S02]  /*1610*/  ISETP.NE.AND P0, PT, R28, 0x65, PT ;  /* 0x000000651c00780c */ /* 0x000fe40003f05270 */
[----:B------:R-:W-:Y:S11]  /*1620*/  BRA.DIV UR5, `(.L_x_16) ;  /* 0x0000003605047947 */ /* 0x000ff6000b800000 */
[----:B------:R-:W-:Y:S01]  /*1630*/  VOTE.ANY R21, PT, !P0 ;  /* 0x0000000000157806 */ /* 0x000fe200040e0100 */
[----:B------:R-:W-:-:S03]  /*1640*/  VIADD R23, R23, 0xffffffe0 ;  /* 0xffffffe017177836 */ /* 0x000fc60000000000 */
[----:B------:R-:W-:-:S05]  /*1650*/  LOP3.LUT R21, R21, 0x80000000, R49, 0xec, !PT ;  /* 0x8000000015157812 */ /* 0x000fca00078eec31 */
        /* <DEDUP_REMOVED lines=19> */
[----:B------:R-:W-:-:S03]  /*1790*/  ISETP.NE.AND P0, PT, R28, 0x65, PT ;  /* 0x000000651c00780c */ /* 0x000fc60003f05270 */
[----:B------:R-:W-:-:S05]  /*17a0*/  IMAD.IADD R52, R29, 0x1, R22 ;  /* 0x000000011d347824 */ /* 0x000fca00078e0216 */
[----:B------:R-:W0:Y:S05]  /*17b0*/  SHFL.DOWN PT, R22, R52, 0x10, R16 ;  /* 0x0a00000034167989 */ /* 0x000e2a00000e0010 */
[----:B------:R-:W-:Y:S02]  /*17c0*/  VOTE.ALL P0, P0 ;  /* 0x0000000000ff7806 */ /* 0x000fe40000000000 */
[----:B0-----:R-:W-:-:S04]  /*17d0*/  SEL R22, R22, RZ, !P2 ;  /* 0x000000ff16167207 */ /* 0x001fc80005000000 */
[----:B------:R-:W-:-:S07]  /*17e0*/  IADD3 R43, PT, PT, R52, R22, R43 ;  /* 0x00000016342b7210 */ /* 0x000fce0007ffe02b */
.L_x_62:
[----:B------:R-:W-:Y:S05]  /*17f0*/  @P0 BRA `(.L_x_17) ;  /* 0xfffffff800e00947 */ /* 0x000fea000383ffff */
.L_x_11:
[----:B------:R-:W-:Y:S01]  /*1800*/  ISETP.NE.AND P0, PT, R48, RZ, PT ;  /* 0x000000ff3000720c */ /* 0x000fe20003f05270 */
[----:B------:R-:W0:Y:S01]  /*1810*/  @!P1 S2R R17, SR_CgaCtaId ;  /* 0x0000000000119919 */ /* 0x000e220000008800 */
[----:B------:R-:W-:Y:S01]  /*1820*/  @!P1 MOV R16, 0x400 ;  /* 0x0000040000109802 */ /* 0x000fe20000000f00 */
[----:B------:R-:W-:Y:S02]  /*1830*/  @!P1 IMAD.IADD R31, R31, 0x1, R43 ;  /* 0x000000011f1f9824 */ /* 0x000fe400078e022b */
[----:B------:R-:W-:-:S05]  /*1840*/  @!P1 IMAD.MOV.U32 R30, RZ, RZ, 0x65 ;  /* 0x00000065ff1e9424 */ /* 0x000fca00078e00ff */
[----:B------:R1:W-:Y:S03]  /*1850*/  @!P1 ST.E.64.STRONG.GPU desc[UR8][R26.64+0x100], R30 ;  /* 0x0001001e1a009985 */ /* 0x0003e6000c10fb08 */
[----:B------:R-:W-:Y:S01]  /*1860*/  @!P0 MOV R20, 0x400 ;  /* 0x0000040000148802 */ /* 0x000fe20000000f00 */
[----:B------:R-:W2:Y:S01]  /*1870*/  @!P0 S2R R21, SR_CgaCtaId ;  /* 0x0000000000158919 */ /* 0x000ea20000008800 */
[----:B0-----:R-:W-:-:S05]  /*1880*/  @!P1 LEA R16, R17, R16, 0x18 ;  /* 0x0000001011109211 */ /* 0x001fca00078ec0ff */
[----:B------:R1:W-:Y:S04]  /*1890*/  @!P1 STS [R16+0x8], R31 ;  /* 0x0000081f10009388 */ /* 0x0003e80000000800 */
[----:B------:R1:W-:Y:S01]  /*18a0*/  @!P1 STS [R16+0x4], R43 ;  /* 0x0000042b10009388 */ /* 0x0003e20000000800 */
[----:B--2---:R-:W-:Y:S01]  /*18b0*/  @!P0 LEA R22, R21, R20, 0x18 ;  /* 0x0000001415168211 */ /* 0x004fe200078ec0ff */
[----:B------:R-:W-:Y:S02]  /*18c0*/  IMAD.MOV.U32 R20, RZ, RZ, R47 ;  /* 0x000000ffff147224 */ /* 0x000fe400078e002f */
[----:B------:R-:W-:Y:S02]  /*18d0*/  @!P0 IMAD.MOV.U32 R20, RZ, RZ, R43 ;  /* 0x000000ffff148224 */ /* 0x000fe400078e002b */
[----:B------:R1:W-:Y:S05]  /*18e0*/  @!P0 STS [R22+0x4c], R43 ;  /* 0x00004c2b16008388 */ /* 0x0003ea0000000800 */
.L_x_5:
[----:B------:R-:W-:Y:S05]  /*18f0*/  WARPSYNC.ALL ;  /* 0x0000000000007948 */ /* 0x000fea0003800000 */
[----:B------:R-:W0:Y:S08]  /*1900*/  S2UR UR6, SR_CgaCtaId ;  /* 0x00000000000679c3 */ /* 0x000e300000008800 */
[----:B------:R-:W-:Y:S01]  /*1910*/  BAR.SYNC.DEFER_BLOCKING 0x0 ;  /* 0x0000000000007b1d */ /* 0x000fe20000010000 */
[----:B------:R-:W-:-:S05]  /*1920*/  ISETP.NE.AND P0, PT, R50, RZ, PT ;  /* 0x000000ff3200720c */ /* 0x000fca0003f05270 */
[----:B------:R-:W-:Y:S02]  /*1930*/  UMOV UR5, 0x400 ;  /* 0x0000040000057882 */ /* 0x000fe40000000000 */
[----:B0-----:R-:W-:-:S09]  /*1940*/  ULEA UR5, UR6, UR5, 0x18 ;  /* 0x0000000506057291 */ /* 0x001fd2000f8ec0ff */
[----:B-1----:R-:W0:Y:S02]  /*1950*/  LDS R16, [UR5+0x4c] ;  /* 0x00004c05ff107984 */ /* 0x002e240008000800 */
[----:B0-----:R-:W-:-:S05]  /*1960*/  SEL R21, R16, RZ, P0 ;  /* 0x000000ff10157207 */ /* 0x001fca0000000000 */
[----:B------:R-:W-:-:S07]  /*1970*/  IMAD.IADD R21, R21, 0x1, R20 ;  /* 0x0000000115157824 */ /* 0x000fce00078e0214 */
.L_x_4:
[----:B------:R-:W-:Y:S05]  /*1980*/  BSYNC.RECONVERGENT B0 ;  /* 0x0000000000007941 */ /* 0x000fea0003800200 */
.L_x_2:
[----:B------:R-:W-:Y:S01]  /*1990*/  IMAD.IADD R36, R36, 0x1, R21 ;  /* 0x0000000124247824 */ /* 0x000fe200078e0215 */
[----:B------:R-:W-:Y:S03]  /*19a0*/  BAR.SYNC.DEFER_BLOCKING 0x0 ;  /* 0x0000000000007b1d */ /* 0x000fe60000010000 */
[----:B------:R-:W-:-:S03]  /*19b0*/  IMAD.IADD R37, R37, 0x1, R36 ;  /* 0x0000000125257824 */ /* 0x000fc600078e0224 */
[----:B------:R-:W1:Y:S01]  /*19c0*/  LDCU.64 UR6, c[0x0][0x388] ;  /* 0x00007100ff0677ac */ /* 0x000e620008000a00 */
[----:B------:R-:W-:-:S04]  /*19d0*/  IMAD.IADD R34, R34, 0x1, R37 ;  /* 0x0000000122227824 */ /* 0x000fc800078e0225 */
[----:B------:R-:W-:-:S04]  /*19e0*/  IMAD.IADD R35, R35, 0x1, R34 ;  /* 0x0000000123237824 */ /* 0x000fc800078e0222 */
[----:B------:R-:W-:-:S04]  /*19f0*/  IMAD.IADD R32, R32, 0x1, R35 ;  /* 0x0000000120207824 */ /* 0x000fc800078e0223 */
[----:B------:R-:W-:-:S04]  /*1a00*/  IMAD.IADD R33, R33, 0x1, R32 ;  /* 0x0000000121217824 */ /* 0x000fc800078e0220 */
[----:B------:R-:W-:Y:S01]  /*1a10*/  IMAD.IADD R18, R18, 0x1, R33 ;  /* 0x0000000112127824 */ /* 0x000fe200078e0221 */
[----:B------:R-:W-:Y:S01]  /*1a20*/  STS.64 [R0], R36 ;  /* 0x0000002400007388 */ /* 0x000fe20000000a00 */
[----:B-1----:R-:W-:Y:S02]  /*1a30*/  IADD3 R46, P0, PT, R46, UR6, RZ ;  /* 0x000000062e2e7c10 */ /* 0x002fe4000ff1e0ff */
[----:B------:R-:W-:Y:S01]  /*1a40*/  IMAD.IADD R19, R19, 0x1, R18 ;  /* 0x0000000113137824 */ /* 0x000fe200078e0212 */
[----:B------:R-:W-:Y:S01]  /*1a50*/  STS.64 [R0+0x8], R34 ;  /* 0x0000082200007388 */ /* 0x000fe20000000a00 */
[----:B------:R-:W-:Y:S02]  /*1a60*/  IADD3.X R47, PT, PT, R45, UR7, RZ, P0, !PT ;  /* 0x000000072d2f7c10 */ /* 0x000fe400087fe4ff */
[----:B------:R-:W-:Y:S01]  /*1a70*/  IMAD.IADD R14, R14, 0x1, R19 ;  /* 0x000000010e0e7824 */ /* 0x000fe200078e0213 */
[----:B------:R-:W-:Y:S03]  /*1a80*/  STS.64 [R0+0x10], R32 ;  /* 0x0000102000007388 */ /* 0x000fe60000000a00 */
[----:B------:R-:W-:Y:S01]  /*1a90*/  IMAD.IADD R15, R15, 0x1, R14 ;  /* 0x000000010f0f7824 */ /* 0x000fe200078e020e */
[----:B------:R-:W-:Y:S03]  /*1aa0*/  STS.64 [R0+0x18], R18 ;  /* 0x0000181200007388 */ /* 0x000fe60000000a00 */
[----:B------:R-:W-:Y:S01]  /*1ab0*/  IMAD.IADD R12, R12, 0x1, R15 ;  /* 0x000000010c0c7824 */ /* 0x000fe200078e020f */
[----:B------:R-:W-:Y:S03]  /*1ac0*/  STS.64 [R0+0x20], R14 ;  /* 0x0000200e00007388 */ /* 0x000fe60000000a00 */
[----:B------:R-:W-:-:S04]  /*1ad0*/  IMAD.IADD R13, R13, 0x1, R12 ;  /* 0x000000010d0d7824 */ /* 0x000fc800078e020c */
        /* <DEDUP_REMOVED lines=14> */
[----:B------:R-:W-:-:S05]  /*1bc0*/  IMAD.IADD R3, R3, 0x1, R2 ;  /* 0x0000000103037824 */ /* 0x000fca00078e0202 */
[----:B------:R-:W-:Y:S01]  /*1bd0*/  STS.64 [R0+0x50], R2 ;  /* 0x0000500200007388 */ /* 0x000fe20000000a00 */
[----:B------:R-:W-:-:S03]  /*1be0*/  NOP ;  /* 0x0000000000007918 */ /* 0x000fc60000000000 */
[----:B0-----:R-:W0:Y:S04]  /*1bf0*/  LDS R17, [R38] ;  /* 0x0000000026117984 */ /* 0x001e280000000800 */
[----:B------:R-:W1:Y:S04]  /*1c00*/  LDS R15, [R38+0x80] ;  /* 0x00008000260f7984 */ /* 0x000e680000000800 */
[----:B------:R-:W2:Y:S04]  /*1c10*/  LDS R13, [R38+0x100] ;  /* 0x00010000260d7984 */ /* 0x000ea80000000800 */
[----:B------:R-:W3:Y:S04]  /*1c20*/  LDS R19, [R38+0x180] ;  /* 0x0001800026137984 */ /* 0x000ee80000000800 */
[----:B------:R-:W4:Y:S04]  /*1c30*/  LDS R11, [R38+0x200] ;  /* 0x00020000260b7984 */ /* 0x000f280000000800 */
[----:B------:R-:W5:Y:S04]  /*1c40*/  LDS R9, [R38+0x280] ;  /* 0x0002800026097984 */ /* 0x000f680000000800 */
        /* <DEDUP_REMOVED lines=16> */
[----:B0-----:R-:W-:Y:S04]  /*1d50*/  STG.E desc[UR8][R46.64], R17 ;  /* 0x000000112e007986 */ /* 0x001fe8000c101908 */
[----:B-1----:R-:W-:Y:S04]  /*1d60*/  STG.E desc[UR8][R46.64+0x80], R15 ;  /* 0x0000800f2e007986 */ /* 0x002fe8000c101908 */
[----:B--2---:R-:W-:Y:S04]  /*1d70*/  STG.E desc[UR8][R46.64+0x100], R13 ;  /* 0x0001000d2e007986 */ /* 0x004fe8000c101908 */
[----:B---3--:R-:W-:Y:S04]  /*1d80*/  STG.E desc[UR8][R46.64+0x180], R19 ;  /* 0x000180132e007986 */ /* 0x008fe8000c101908 */
[----:B----4-:R-:W-:Y:S04]  /*1d90*/  STG.E desc[UR8][R46.64+0x200], R11 ;  /* 0x0002000b2e007986 */ /* 0x010fe8000c101908 */
[----:B-----5:R-:W-:Y:S04]  /*1da0*/  STG.E desc[UR8][R46.64+0x280], R9 ;  /* 0x000280092e007986 */ /* 0x020fe8000c101908 */
[----:B------:R-:W-:Y:S04]  /*1db0*/  STG.E desc[UR8][R46.64+0x300], R7 ;  /* 0x000300072e007986 */ /* 0x000fe8000c101908 */
        /* <DEDUP_REMOVED lines=14> */
[----:B------:R-:W-:Y:S01]  /*1ea0*/  STG.E desc[UR8][R46.64+0xa80], R49 ;  /* 0x000a80312e007986 */ /* 0x000fe2000c101908 */
[----:B------:R-:W-:Y:S05]  /*1eb0*/  EXIT ;  /* 0x000000000000794d */ /* 0x000fea0003800000 */
.L_x_1:
[----:B------:R-:W-:-:S13]  /*1ec0*/  ISETP.NE.AND P0, PT, R0, RZ, PT ;  /* 0x000000ff0000720c */ /* 0x000fda0003f05270 */
[----:B------:R-:W-:Y:S05]  /*1ed0*/  @!P0 EXIT ;  /* 0x000000000000894d */ /* 0x000fea0003800000 */
[----:B------:R-:W0:Y:S02]  /*1ee0*/  LDC.64 R2, c[0x0][0x380] ;  /* 0x0000e000ff027b82 */ /* 0x000e240000000a00 */
[----:B0-----:R-:W-:-:S05]  /*1ef0*/  IMAD.WIDE.U32 R2, R5, 0x4, R2 ;  /* 0x0000000405027825 */ /* 0x001fca00078e0002 */
[----:B------:R0:W2:Y:S01]  /*1f00*/  LDG.E R7, desc[UR8][R2.64] ;  /* 0x0000000802077981 */ /* 0x0000a2000c1e1900 */
[----:B------:R-:W1:Y:S02]  /*1f10*/  S2R R52, SR_TID.X ;  /* 0x0000000000347919 */ /* 0x000e640000002100 */
[C---:B-1----:R-:W-:Y:S02]  /*1f20*/  LOP3.LUT R4, R52.reuse, 0x1f, RZ, 0xc0, !PT ;  /* 0x0000001f34047812 */ /* 0x042fe400078ec0ff */
[----:B------:R-:W-:-:S05]  /*1f30*/  LOP3.LUT R5, R52, 0x3e0, RZ, 0xc0, !PT ;  /* 0x000003e034057812 */ /* 0x000fca00078ec0ff */
[----:B------:R-:W-:-:S04]  /*1f40*/  IMAD R15, R5, 0x16, R4 ;  /* 0x00000016050f7824 */ /* 0x000fc800078e0204 */
[C---:B------:R-:W-:Y:S01]  /*1f50*/  VIADD R5, R15.reuse, 0x20 ;  /* 0x000000200f057836 */ /* 0x040fe20000000000 */
[C---:B------:R-:W-:Y:S01]  /*1f60*/  ISETP.GE.U32.AND P6, PT, R15.reuse, R0, PT ;  /* 0x000000000f00720c */ /* 0x040fe20003fc6070 */
[C---:B------:R-:W-:Y:S01]  /*1f70*/  VIADD R9, R15.reuse, 0x40 ;  /* 0x000000400f097836 */ /* 0x040fe20000000000 */
[C---:B------:R-:W-:Y:S01]  /*1f80*/  LEA R4, P1, R15.reuse, R2, 0x2 ;  /* 0x000000020f047211 */ /* 0x040fe200078210ff */
[----:B------:R-:W-:Y:S01]  /*1f90*/  VIADD R11, R15, 0xa0 ;  /* 0x000000a00f0b7836 */ /* 0x000fe20000000000 */
[-C--:B------:R-:W-:Y:S01]  /*1fa0*/  ISETP.GE.U32.AND P5, PT, R5, R0.reuse, PT ;  /* 0x000000000500720c */ /* 0x080fe20003fa6070 */
[----:B------:R-:W-:Y:S01]  /*1fb0*/  VIADD R5, R15, 0xc0 ;  /* 0x000000c00f057836 */ /* 0x000fe20000000000 */
[-C--:B------:R-:W-:Y:S01]  /*1fc0*/  ISETP.GE.U32.AND P0, PT, R9, R0.reuse, PT ;  /* 0x000000000900720c */ /* 0x080fe20003f06070 */
[----:B------:R-:W-:Y:S01]  /*1fd0*/  VIADD R9, R15, 0x100 ;  /* 0x000001000f097836 */ /* 0x000fe20000000000 */
[-C--:B------:R-:W-:Y:S01]  /*1fe0*/  ISETP.GE.U32.AND P4, PT, R11, R0.reuse, PT ;  /* 0x000000000b00720c */ /* 0x080fe20003f86070 */
[----:B------:R-:W-:Y:S01]  /*1ff0*/  VIADD R11, R15, 0x120 ;  /* 0x000001200f0b7836 */ /* 0x000fe20000000000 */
[-C--:B------:R-:W-:Y:S01]  /*2000*/  ISETP.GE.U32.AND P3, PT, R5, R0.reuse, PT ;  /* 0x000000000500720c */ /* 0x080fe20003f66070 */
[----:B------:R-:W-:Y:S01]  /*2010*/  IMAD.X R5, RZ, RZ, R3, P1 ;  /* 0x000000ffff057224 */ /* 0x000fe200008e0603 */
[-C--:B------:R-:W-:Y:S01]  /*2020*/  ISETP.GE.U32.AND P2, PT, R9, R0.reuse, PT ;  /* 0x000000000900720c */ /* 0x080fe20003f46070 */
[----:B0-----:R-:W-:Y:S01]  /*2030*/  VIADD R3, R15, 0x140 ;  /* 0x000001400f037836 */ /* 0x001fe20000000000 */
[----:B------:R-:W-:Y:S01]  /*2040*/  ISETP.GE.U32.AND P1, PT, R11, R0, PT ;  /* 0x000000000b00720c */ /* 0x000fe20003f26070 */
[----:B------:R-:W-:-:S02]  /*2050*/  VIADD R11, R15, 0x1e0 ;  /* 0x000001e00f0b7836 */ /* 0x000fc40000000000 */
[C---:B------:R-:W-:Y:S02]  /*2060*/  VIADD R13, R15.reuse, 0x240 ;  /* 0x000002400f0d7836 */ /* 0x040fe40000000000 */
[C---:B------:R-:W-:Y:S02]  /*2070*/  VIADD R51, R15.reuse, 0x60 ;  /* 0x000000600f337836 */ /* 0x040fe40000000000 */
[C---:B------:R-:W-:Y:S02]  /*2080*/  VIADD R50, R15.reuse, 0x80 ;  /* 0x000000800f327836 */ /* 0x040fe40000000000 */
[C---:B------:R-:W-:Y:S02]  /*2090*/  VIADD R49, R15.reuse, 0xe0 ;  /* 0x000000e00f317836 */ /* 0x040fe40000000000 */
[C---:B------:R-:W-:Y:S02]  /*20a0*/  VIADD R48, R15.reuse, 0x160 ;  /* 0x000001600f307836 */ /* 0x040fe40000000000 */
[----:B------:R-:W-:-:S02]  /*20b0*/  VIADD R47, R15, 0x180 ;  /* 0x000001800f2f7836 */ /* 0x000fc40000000000 */
[C---:B------:R-:W-:Y:S02]  /*20c0*/  VIADD R46, R15.reuse, 0x1a0 ;  /* 0x000001a00f2e7836 */ /* 0x040fe40000000000 */
[C---:B------:R-:W-:Y:S02]  /*20d0*/  VIADD R45, R15.reuse, 0x1c0 ;  /* 0x000001c00f2d7836 */ /* 0x040fe40000000000 */
[C---:B------:R-:W-:Y:S02]  /*20e0*/  VIADD R41, R15.reuse, 0x200 ;  /* 0x000002000f297836 */ /* 0x040fe40000000000 */
[C---:B------:R-:W-:Y:S02]  /*20f0*/  VIADD R40, R15.reuse, 0x260 ;  /* 0x000002600f287836 */ /* 0x040fe40000000000 */
[----:B------:R-:W-:Y:S02]  /*2100*/  VIADD R2, R15, 0x2a0 ;  /* 0x000002a00f027836 */ /* 0x000fe40000000000 */
[----:B--2---:R-:W-:-:S02]  /*2110*/  IMAD.MOV.U32 R17, RZ, RZ, R7 ;  /* 0x000000ffff117224 */ /* 0x004fc400078e0007 */
[----:B------:R-:W2:Y:S02]  /*2120*/  @!P6 LDG.E R7, desc[UR8][R4.64] ;  /* 0x000000080407e981 */ /* 0x000ea4000c1e1900 */
[----:B------:R-:W-:Y:S01]  /*2130*/  IMAD.MOV.U32 R9, RZ, RZ, R17 ;  /* 0x000000ffff097224 */ /* 0x000fe200078e0011 */
[----:B------:R-:W-:Y:S01]  /*2140*/  ISETP.GE.U32.AND P6, PT, R3, R0, PT ;  /* 0x000000000300720c */ /* 0x000fe20003fc6070 */
[----:B------:R-:W-:-:S04]  /*2150*/  VIADD R3, R15, 0x220 ;  /* 0x000002200f037836 */ /* 0x000fc80000000000 */
[----:B------:R-:W3:Y:S01]  /*2160*/  @!P5 LDG.E R9, desc[UR8][R4.64+0x80] ;  /* 0x000080080409d981 */ /* 0x000ee2000c1e1900 */
[-C--:B------:R-:W-:Y:S01]  /*2170*/  ISETP.GE.U32.AND P5, PT, R11, R0.reuse, PT ;  /* 0x000000000b00720c */ /* 0x080fe20003fa6070 */
[--C-:B------:R-:W-:Y:S02]  /*2180*/  IMAD.MOV.U32 R11, RZ, RZ, R17.reuse ;  /* 0x000000ffff0b7224 */ /* 0x100fe400078e0011 */
[--C-:B------:R-:W-:Y:S02]  /*2190*/  IMAD.MOV.U32 R19, RZ, RZ, R17.reuse ;  /* 0x000000ffff137224 */ /* 0x100fe400078e0011 */
[--C-:B------:R-:W-:Y:S02]  /*21a0*/  IMAD.MOV.U32 R21, RZ, RZ, R17.reuse ;  /* 0x000000ffff157224 */ /* 0x100fe400078e0011 */
[----:B------:R-:W4:Y:S01]  /*21b0*/  @!P0 LDG.E R11, desc[UR8][R4.64+0x100] ;  /* 0x00010008040b8981 */ /* 0x000f22000c1e1900 */
[--C-:B------:R-:W-:Y:S01]  /*21c0*/  IMAD.MOV.U32 R25, RZ, RZ, R17.reuse ;  /* 0x000000ffff197224 */ /* 0x100fe200078e0011 */
[----:B------:R-:W-:Y:S01]  /*21d0*/  ISETP.GE.U32.AND P0, PT, R3, R0, PT ;  /* 0x000000000300720c */ /* 0x000fe20003f06070 */
[--C-:B------:R-:W-:Y:S01]  /*21e0*/  IMAD.MOV.U32 R27, RZ, RZ, R17.reuse ;  /* 0x000000ffff1b7224 */ /* 0x100fe200078e0011 */
[----:B------:R-:W5:Y:S01]  /*21f0*/  @!P4 LDG.E R19, desc[UR8][R4.64+0x280] ;  /* 0x000280080413c981 */ /* 0x000f62000c1e1900 */
[----:B------:R-:W-:-:S02]  /*2200*/  IMAD.MOV.U32 R29, RZ, RZ, R17 ;  /* 0x000000ffff1d7224 */ /* 0x000fc400078e0011 */
[----:B------:R-:W-:Y:S01]  /*2210*/  VIADD R3, R15, 0x280 ;  /* 0x000002800f037836 */ /* 0x000fe20000000000 */
[----:B------:R-:W5:Y:S01]  /*2220*/  @!P3 LDG.E R21, desc[UR8][R4.64+0x300] ;  /* 0x000300080415b981 */ /* 0x000f62000c1e1900 */
[----:B------:R-:W-:-:S03]  /*2230*/  ISETP.GE.U32.AND P4, PT, R13, R0, PT ;  /* 0x000000000d00720c */ /* 0x000fc60003f86070 */
[----:B------:R-:W5:Y:S01]  /*2240*/  @!P2 LDG.E R25, desc[UR8][R4.64+0x400] ;  /* 0x000400080419a981 */ /* 0x000f62000c1e1900 */
[-C--:B------:R-:W-:Y:S02]  /*2250*/  ISETP.GE.U32.AND P3, PT, R3, R0.reuse, PT ;  /* 0x000000000300720c */ /* 0x080fe40003f66070 */
[-C--:B------:R-:W-:Y:S01]  /*2260*/  ISETP.GE.U32.AND P2, PT, R51, R0.reuse, PT ;  /* 0x000000003300720c */ /* 0x080fe20003f46070 */
[----:B------:R-:W5:Y:S01]  /*2270*/  @!P1 LDG.E R27, desc[UR8][R4.64+0x480] ;  /* 0x00048008041b9981 */ /* 0x000f62000c1e1900 */
[----:B------:R-:W-:-:S03]  /*2280*/  ISETP.GE.U32.AND P1, PT, R50, R0, PT ;  /* 0x000000003200720c */ /* 0x000fc60003f26070 */
[----:B------:R-:W5:Y:S01]  /*2290*/  @!P6 LDG.E R29, desc[UR8][R4.64+0x500] ;  /* 0x00050008041de981 */ /* 0x000f62000c1e1900 */
[----:B------:R-:W-:Y:S01]  /*22a0*/  ISETP.GE.U32.AND P6, PT, R49, R0, PT ;  /* 0x000000003100720c */ /* 0x000fe20003fc6070 */
[--C-:B------:R-:W-:Y:S02]  /*22b0*/  IMAD.MOV.U32 R43, RZ, RZ, R17.reuse ;  /* 0x000000ffff2b7224 */ /* 0x100fe400078e0011 */
[--C-:B------:R-:W-:Y:S02]  /*22c0*/  IMAD.MOV.U32 R6, RZ, RZ, R17.reuse ;  /* 0x000000ffff067224 */ /* 0x100fe400078e0011 */
[--C-:B------:R-:W-:Y:S02]  /*22d0*/  IMAD.MOV.U32 R8, RZ, RZ, R17.reuse ;  /* 0x000000ffff087224 */ /* 0x100fe400078e0011 */
[--C-:B------:R-:W-:Y:S01]  /*22e0*/  IMAD.MOV.U32 R10, RZ, RZ, R17.reuse ;  /* 0x000000ffff0a7224 */ /* 0x100fe200078e0011 */
[----:B------:R-:W5:Y:S01]  /*22f0*/  @!P5 LDG.E R43, desc[UR8][R4.64+0x780] ;  /* 0x00078008042bd981 */ /* 0x000f62000c1e1900 */
[----:B------:R-:W-:-:S02]  /*2300*/  IMAD.MOV.U32 R13, RZ, RZ, R17 ;  /* 0x000000ffff0d7224 */ /* 0x000fc400078e0011 */
[--C-:B------:R-:W-:Y:S01]  /*2310*/  IMAD.MOV.U32 R15, RZ, RZ, R17.reuse ;  /* 0x000000ffff0f7224 */ /* 0x100fe200078e0011 */
[----:B------:R-:W5:Y:S01]  /*2320*/  @!P0 LDG.E R6, desc[UR8][R4.64+0x880] ;  /* 0x0008800804068981 */ /* 0x000f62000c1e1900 */
[----:B------:R-:W-:Y:S01]  /*2330*/  IMAD.MOV.U32 R23, RZ, RZ, R17 ;  /* 0x000000ffff177224 */ /* 0x000fe200078e0011 */
[-C--:B------:R-:W-:Y:S02]  /*2340*/  ISETP.GE.U32.AND P5, PT, R48, R0.reuse, PT ;  /* 0x000000003000720c */ /* 0x080fe40003fa6070 */
[----:B------:R-:W5:Y:S01]  /*2350*/  @!P4 LDG.E R8, desc[UR8][R4.64+0x900] ;  /* 0x000900080408c981 */ /* 0x000f62000c1e1900 */
[-C--:B------:R-:W-:Y:S02]  /*2360*/  ISETP.GE.U32.AND P0, PT, R47, R0.reuse, PT ;  /* 0x000000002f00720c */ /* 0x080fe40003f06070 */
[-C--:B------:R-:W-:Y:S01]  /*2370*/  ISETP.GE.U32.AND P4, PT, R46, R0.reuse, PT ;  /* 0x000000002e00720c */ /* 0x080fe20003f86070 */
[----:B------:R-:W5:Y:S01]  /*2380*/  @!P3 LDG.E R10, desc[UR8][R4.64+0xa00] ;  /* 0x000a0008040ab981 */ /* 0x000f62000c1e1900 */
[----:B------:R-:W-:-:S03]  /*2390*/  ISETP.GE.U32.AND P3, PT, R45, R0, PT ;  /* 0x000000002d00720c */ /* 0x000fc60003f66070 */
[----:B------:R-:W5:Y:S01]  /*23a0*/  @!P2 LDG.E R13, desc[UR8][R4.64+0x180] ;  /* 0x00018008040da981 */ /* 0x000f62000c1e1900 */
[----:B------:R-:W-:-:S03]  /*23b0*/  ISETP.GE.U32.AND P2, PT, R41, R0, PT ;  /* 0x000000002900720c */ /* 0x000fc60003f46070 */
        /* <DEDUP_REMOVED lines=10> */
[----:B------:R-:W-:Y:S01]  /*2460*/  IMAD.MOV.U32 R16, RZ, RZ, R17 ;  /* 0x000000ffff107224 */ /* 0x000fe200078e0011 */
[----:B------:R-:W5:Y:S04]  /*2470*/  @!P0 LDG.E R33, desc[UR8][R4.64+0x600] ;  /* 0x0006000804218981 */ /* 0x000f68000c1e1900 */
[----:B------:R-:W5:Y:S04]  /*2480*/  @!P4 LDG.E R35, desc[UR8][R4.64+0x680] ;  /* 0x000680080423c981 */ /* 0x000f68000c1e1900 */
[----:B------:R-:W5:Y:S04]  /*2490*/  @!P3 LDG.E R37, desc[UR8][R4.64+0x700] ;  /* 0x000700080425b981 */ /* 0x000f68000c1e1900 */
[----:B------:R-:W5:Y:S04]  /*24a0*/  @!P2 LDG.E R53, desc[UR8][R4.64+0x800] ;  /* 0x000800080435a981 */ /* 0x000f68000c1e1900 */
[----:B------:R-:W5:Y:S04]  /*24b0*/  @!P1 LDG.E R16, desc[UR8][R4.64+0x980] ;  /* 0x0009800804109981 */ /* 0x000f68000c1e1900 */
[----:B------:R-:W5:Y:S01]  /*24c0*/  @!P6 LDG.E R17, desc[UR8][R4.64+0xa80] ;  /* 0x000a80080411e981 */ /* 0x000f62000c1e1900 */
[----:B------:R-:W0:Y:S01]  /*24d0*/  S2R R3, SR_LANEID ;  /* 0x0000000000037919 */ /* 0x000e220000000000 */
[----:B------:R-:W1:Y:S01]  /*24e0*/  S2UR UR5, SR_CgaCtaId ;  /* 0x00000000000579c3 */ /* 0x000e620000008800 */
[----:B------:R-:W-:Y:S01]  /*24f0*/  SHF.R.U32.HI R42, RZ, 0x5, R52 ;  /* 0x00000005ff2a7819 */ /* 0x000fe20000011634 */
[----:B------:R-:W-:Y:S01]  /*2500*/  UMOV UR4, 0x400 ;  /* 0x0000040000047882 */ /* 0x000fe20000000000 */
[----:B------:R-:W-:Y:S01]  /*2510*/  ISETP.NE.AND P0, PT, R39, RZ, PT ;  /* 0x000000ff2700720c */ /* 0x000fe20003f05270 */
[----:B-1----:R-:W-:-:S02]  /*2520*/  ULEA UR4, UR5, UR4, 0x18 ;  /* 0x0000000405047291 */ /* 0x002fc4000f8ec0ff */
[----:B0-----:R-:W-:-:S05]  /*2530*/  IMAD R38, R42, 0x2c0, R3 ;  /* 0x000002c02a267824 */ /* 0x001fca00078e0203 */
        /* <DEDUP_REMOVED lines=41> */
[----:B------:R-:W-:Y:S02]  /*27d0*/  ISETP.NE.AND P2, PT, R42, 0xb, PT ;  /* 0x0000000b2a00780c */ /* 0x000fe40003f45270 */
[----:B----4-:R-:W-:Y:S02]  /*27e0*/  IADD3 R16, PT, PT, R10, R9, R16 ;  /* 0x000000090a107210 */ /* 0x010fe40007ffe010 */
[----:B------:R-:W-:-:S02]  /*27f0*/  ISETP.GE.U32.AND P3, PT, R52, 0x20, PT ;  /* 0x000000203400780c */ /* 0x000fc40003f66070 */
        /* <DEDUP_REMOVED lines=31> */
[----:B------:R-:W-:-:S03]  /*29f0*/  IMAD.IADD R19, R19, 0x1, R18 ;  /* 0x0000000113137824 */ /* 0x000fc600078e0212 */
        /* <DEDUP_REMOVED lines=14> */
[----:B------:R-:W-:Y:S02]  /*2ae0*/  SEL R16, R22, R16, !P0 ;  /* 0x0000001016107207 */ /* 0x000fe40004000000 */
[----:B------:R-:W-:-:S04]  /*2af0*/  ISETP.NE.AND P0, PT, R42, 0x8, PT ;  /* 0x000000082a00780c */ /* 0x000fc80003f05270 */
[----:B------:R-:W-:Y:S02]  /*2b00*/  SEL R16, R23, R16, !P0 ;  /* 0x0000001017107207 */ /* 0x000fe40004000000 */
[----:B------:R-:W-:Y:S02]  /*2b10*/  ISETP.NE.AND P0, PT, R42, 0xa, PT ;  /* 0x0000000a2a00780c */ /* 0x000fe40003f05270 */
[----:B------:R-:W-:Y:S02]  /*2b20*/  SEL R16, R24, R16, !P1 ;  /* 0x0000001018107207 */ /* 0x000fe40004800000 */
[----:B------:R-:W-:Y:S02]  /*2b30*/  ISETP.NE.AND P1, PT, R3, RZ, PT ;  /* 0x000000ff0300720c */ /* 0x000fe40003f25270 */
[----:B------:R-:W-:Y:S01]  /*2b40*/  SEL R16, R25, R16, !P0 ;  /* 0x0000001019107207 */ /* 0x000fe20004000000 */
[----:B------:R-:W-:Y:S01]  /*2b50*/  @!P2 IMAD.IADD R16, R26, 0x1, R25 ;  /* 0x000000011a10a824 */ /* 0x000fe200078e0219 */
[----:B------:R-:W-:-:S02]  /*2b60*/  SEL R3, R39, RZ, P1 ;  /* 0x000000ff27037207 */ /* 0x000fc40000800000 */
[----:B------:R-:W-:-:S03]  /*2b70*/  ISETP.NE.AND P0, PT, R52, RZ, PT ;  /* 0x000000ff3400720c */ /* 0x000fc60003f05270 */
[----:B------:R-:W-:-:S05]  /*2b80*/  @P3 IMAD.IADD R39, R16, 0x1, R3 ;  /* 0x0000000110273824 */ /* 0x000fca00078e0203 */
[----:B------:R-:W-:Y:S01]  /*2b90*/  SEL R39, R39, RZ, P0 ;  /* 0x000000ff27277207 */ /* 0x000fe20000000000 */
[----:B------:R-:W-:Y:S06]  /*2ba0*/  BRA `(.L_x_19) ;  /* 0x0000000c00f87947 */ /* 0x000fec0003800000 */
.L_x_18:
[----:B0-2---:R-:W-:Y:S02]  /*2bb0*/  IADD3 R16, PT, PT, R6, R5, R4 ;  /* 0x0000000506107210 */ /* 0x005fe40007ffe004 */
[C---:B------:R-:W-:Y:S02]  /*2bc0*/  ISETP.NE.AND P1, PT, R3.reuse, 0x1f, PT ;  /* 0x0000001f0300780c */ /* 0x040fe40003f25270 */
        /* <DEDUP_REMOVED lines=22> */
[----:B------:R-:W-:Y:S01]  /*2d30*/  ISETP.NE.AND P0, PT, R42, 0x2, PT ;  /* 0x000000022a00780c */ /* 0x000fe20003f05270 */
[----:B------:R-:W0:Y:S02]  /*2d40*/  S2R R53, SR_TID.X ;  /* 0x0000000000357919 */ /* 0x000e240000002100 */
[----:B------:R-:W-:Y:S01]  /*2d50*/  IMAD.IADD R43, R44, 0x1, -R43 ;  /* 0x000000012c2b7824 */ /* 0x000fe200078e0a2b */
[----:B------:R-:W-:Y:S01]  /*2d60*/  @!P1 STS [R52+0x10], R44 ;  /* 0x0000102c34009388 */ /* 0x000fe20000000800 */
[----:B------:R-:W-:Y:S01]  /*2d70*/  BAR.SYNC.DEFER_BLOCKING 0x0 ;  /* 0x0000000000007b1d */ /* 0x000fe20000010000 */
[----:B------:R-:W-:-:S05]  /*2d80*/  ISETP.NE.AND P1, PT, R42, 0x9, PT ;  /* 0x000000092a00780c */ /* 0x000fca0003f25270 */
[----:B------:R-:W1:Y:S04]  /*2d90*/  LDS.128 R16, [UR4+0x10] ;  /* 0x00001004ff107984 */ /* 0x000e680008000c00 */
[----:B------:R-:W2:Y:S04]  /*2da0*/  LDS.128 R20, [UR4+0x20] ;  /* 0x00002004ff147984 */ /* 0x000ea80008000c00 */
[----:B------:R-:W3:Y:S01]  /*2db0*/  LDS.128 R24, [UR4+0x30] ;  /* 0x00003004ff187984 */ /* 0x000ee20008000c00 */
[----:B-1----:R-:W-:-:S04]  /*2dc0*/  IMAD.IADD R17, R16, 0x1, R17 ;  /* 0x0000000110117824 */ /* 0x002fc800078e0211 */
[----:B------:R-:W-:Y:S01]  /*2dd0*/  IMAD.IADD R18, R18, 0x1, R17 ;  /* 0x0000000112127824 */ /* 0x000fe200078e0211 */
[----:B------:R-:W-:Y:S02]  /*2de0*/  SEL R16, R17, R16, !P0 ;  /* 0x0000001011107207 */ /* 0x000fe40004000000 */
[----:B------:R-:W-:Y:S01]  /*2df0*/  ISETP.NE.AND P0, PT, R42, 0x3, PT ;  /* 0x000000032a00780c */ /* 0x000fe20003f05270 */
[----:B------:R-:W-:Y:S01]  /*2e00*/  IMAD.IADD R19, R19, 0x1, R18 ;  /* 0x0000000113137824 */ /* 0x000fe200078e0212 */
[----:B------:R-:W-:Y:S02]  /*2e10*/  SEL R17, R43, RZ, P2 ;  /* 0x000000ff2b117207 */ /* 0x000fe40001000000 */
[----:B------:R-:W-:Y:S01]  /*2e20*/  SEL R16, R18, R16, !P0 ;  /* 0x0000001012107207 */ /* 0x000fe20004000000 */
[----:B--2---:R-:W-:Y:S01]  /*2e30*/  IMAD.IADD R20, R19, 0x1, R20 ;  /* 0x0000000113147824 */ /* 0x004fe200078e0214 */
        /* <DEDUP_REMOVED lines=8> */
[----:B---3--:R-:W-:Y:S01]  /*2ec0*/  IMAD.IADD R24, R23, 0x1, R24 ;  /* 0x0000000117187824 */ /* 0x008fe200078e0218 */
        /* <DEDUP_REMOVED lines=12> */
[----:B0-----:R-:W-:-:S02]  /*2f90*/  ISETP.GT.U32.AND P0, PT, R53, 0x1f, PT ;  /* 0x0000001f3500780c */ /* 0x001fc40003f04070 */
        /* <DEDUP_REMOVED lines=20> */
.L_x_65:
[----:B------:R-:W-:Y:S05]  /*30e0*/  @!P0 BRA `(.L_x_22) ;  /* 0x0000000000748947 */ /* 0x000fea0003800000 */
[----:B------:R-:W-:-:S07]  /*30f0*/  IMAD.MOV.U32 R22, RZ, RZ, 0x3b8 ;  /* 0x000003b8ff167424 */ /* 0x000fce00078e00ff */
.L_x_24:
        /* <DEDUP_REMOVED lines=27> */
.L_x_68:
[----:B------:R-:W-:Y:S05]  /*32b0*/  @P0 BRA `(.L_x_24) ;  /* 0xfffffffc00900947 */ /* 0x000fea000383ffff */
.L_x_22:
[----:B------:R-:W-:Y:S01]  /*32c0*/  UMOV UR5, 0xffffffff ;  /* 0xffffffff00057882 */ /* 0x000fe20000000000 */
[----:B------:R-:W-:Y:S02]  /*32d0*/  ISETP.NE.AND P0, PT, R24, 0x65, PT ;  /* 0x000000651800780c */ /* 0x000fe40003f05270 */
[----:B------:R-:W-:Y:S11]  /*32e0*/  BRA.DIV UR5, `(.L_x_25) ;  /* 0x0000001a05fc7947 */ /* 0x000ff6000b800000 */
[----:B------:R-:W0:Y:S01]  /*32f0*/  S2R R53, SR_GEMASK ;  /* 0x0000000000357919 */ /* 0x000e220000003c00 */
[----:B------:R-:W-:Y:S01]  /*3300*/  VOTE.ANY R21, PT, !P0 ;  /* 0x0000000000157806 */ /* 0x000fe200040e0100 */
[----:B------:R-:W-:-:S03]  /*3310*/  VIADD R17, R3, 0x2 ;  /* 0x0000000203117836 */ /* 0x000fc60000000000 */
[----:B0-----:R-:W-:-:S05]  /*3320*/  LOP3.LUT R21, R21, 0x80000000, R53, 0xec, !PT ;  /* 0x8000000015157812 */ /* 0x001fca00078eec35 */
[----:B------:R-:W-:-:S05]  /*3330*/  VIADD R16, R21, 0xffffffff ;  /* 0xffffffff15107836 */ /* 0x000fca0000000000 */
[----:B------:R-:W-:-:S06]  /*3340*/  LOP3.LUT R16, R21, R16, RZ, 0xc, !PT ;  /* 0x0000001015107212 */ /* 0x000fcc00078e0cff */
[----:B------:R-:W0:Y:S02]  /*3350*/  POPC R16, R16 ;  /* 0x0000001000107309 */ /* 0x000e240000000000 */
[----:B0-----:R-:W0:Y:S01]  /*3360*/  SHFL.DOWN PT, R22, R25, 0x1, R16 ;  /* 0x0820000019167989 */ /* 0x001e2200000e0010 */
[----:B------:R-:W-:-:S04]  /*3370*/  ISETP.GE.AND P0, PT, R3, R16, PT ;  /* 0x000000100300720c */ /* 0x000fc80003f06270 */
[----:B0-----:R-:W-:Y:S02]  /*3380*/  SEL R22, R22, RZ, !P0 ;  /* 0x000000ff16167207 */ /* 0x001fe40004000000 */
[----:B------:R-:W-:Y:S01]  /*3390*/  ISETP.GT.AND P0, PT, R17, R16, PT ;  /* 0x000000101100720c */ /* 0x000fe20003f04270 */
[----:B------:R-:W-:Y:S02]  /*33a0*/  VIADD R17, R3, 0x4 ;  /* 0x0000000403117836 */ /* 0x000fe40000000000 */
[----:B------:R-:W-:-:S05]  /*33b0*/  IMAD.IADD R43, R22, 0x1, R25 ;  /* 0x00000001162b7824 */ /* 0x000fca00078e0219 */
[----:B------:R-:W0:Y:S02]  /*33c0*/  SHFL.DOWN PT, R22, R43, 0x2, R16 ;  /* 0x084000002b167989 */ /* 0x000e2400000e0010 */
[----:B0-----:R-:W-:Y:S02]  /*33d0*/  SEL R22, R22, RZ, !P0 ;  /* 0x000000ff16167207 */ /* 0x001fe40004000000 */
[----:B------:R-:W-:Y:S01]  /*33e0*/  ISETP.GT.AND P0, PT, R17, R16, PT ;  /* 0x000000101100720c */ /* 0x000fe20003f04270 */
[----:B------:R-:W-:Y:S02]  /*33f0*/  VIADD R17, R3, 0x8 ;  /* 0x0000000803117836 */ /* 0x000fe40000000000 */
[----:B------:R-:W-:Y:S02]  /*3400*/  IMAD.IADD R26, R43, 0x1, R22 ;  /* 0x000000012b1a7824 */ /* 0x000fe400078e0216 */
[----:B------:R-:W0:Y:S03]  /*3410*/  LDC.64 R42, c[0x0][0x390] ;  /* 0x0000e400ff2a7b82 */ /* 0x000e260000000a00 */
[----:B------:R-:W1:Y:S02]  /*3420*/  SHFL.DOWN PT, R22, R26, 0x4, R16 ;  /* 0x088000001a167989 */ /* 0x000e6400000e0010 */
[----:B-1----:R-:W-:-:S02]  /*3430*/  SEL R25, R22, RZ, !P0 ;  /* 0x000000ff16197207 */ /* 0x002fc40004000000 */
[-C--:B------:R-:W-:Y:S01]  /*3440*/  ISETP.GT.AND P0, PT, R17, R16.reuse, PT ;  /* 0x000000101100720c */ /* 0x080fe20003f04270 */
[----:B------:R-:W-:Y:S02]  /*3450*/  VIADD R17, R3, 0x10 ;  /* 0x0000001003117836 */ /* 0x000fe40000000000 */
[----:B------:R-:W-:Y:S01]  /*3460*/  IMAD.IADD R25, R26, 0x1, R25 ;  /* 0x000000011a197824 */ /* 0x000fe200078e0219 */
[----:B0-----:R-:W-:Y:S02]  /*3470*/  IADD3 R26, P3, PT, R42, 0x100, RZ ;  /* 0x000001002a1a7810 */ /* 0x001fe40007f7e0ff */
[----:B------:R-:W-:Y:S02]  /*3480*/  ISETP.GT.AND P2, PT, R17, R16, PT ;  /* 0x000000101100720c */ /* 0x000fe40003f44270 */
[----:B------:R-:W0:Y:S01]  /*3490*/  SHFL.DOWN PT, R22, R25, 0x8, R16 ;  /* 0x0900000019167989 */ /* 0x000e2200000e0010 */
[----:B------:R-:W-:Y:S01]  /*34a0*/  IMAD.X R43, RZ, RZ, R43, P3 ;  /* 0x000000ffff2b7224 */ /* 0x000fe200018e062b */
[----:B0-----:R-:W-:-:S02]  /*34b0*/  SEL R20, R22, RZ, !P0 ;  /* 0x000000ff16147207 */ /* 0x001fc40004000000 */
[----:B------:R-:W-:-:S03]  /*34c0*/  ISETP.NE.AND P0, PT, R24, 0x65, PT ;  /* 0x000000651800780c */ /* 0x000fc60003f05270 */
[----:B------:R-:W-:-:S05]  /*34d0*/  IMAD.IADD R20, R25, 0x1, R20 ;  /* 0x0000000119147824 */ /* 0x000fca00078e0214 */
[----:B------:R-:W0:Y:S05]  /*34e0*/  SHFL.DOWN PT, R22, R20, 0x10, R16 ;  /* 0x0a00000014167989 */ /* 0x000e2a00000e0010 */
[----:B------:R-:W-:Y:S02]  /*34f0*/  VOTE.ALL P0, P0 ;  /* 0x0000000000ff7806 */ /* 0x000fe40000000000 */
[----:B0-----:R-:W-:-:S05]  /*3500*/  SEL R17, R22, RZ, !P2 ;  /* 0x000000ff16117207 */ /* 0x001fca0005000000 */
[----:B------:R-:W-:-:S07]  /*3510*/  IMAD.IADD R42, R20, 0x1, R17 ;  /* 0x00000001142a7824 */ /* 0x000fce00078e0211 */
.L_x_77:
[----:B------:R-:W-:Y:S05]  /*3520*/  @!P0 BRA `(.L_x_26) ;  /* 0x0000000400348947 */ /* 0x000fea0003800000 */
[----:B------:R-:W-:-:S07]  /*3530*/  IMAD.MOV.U32 R44, RZ, RZ, 0x3b8 ;  /* 0x000003b8ff2c7424 */ /* 0x000fce00078e00ff */
.L_x_32:
        /* <DEDUP_REMOVED lines=10> */
.L_x_80:
[----:B------:R-:W-:Y:S05]  /*35e0*/  @!P0 BRA `(.L_x_28) ;  /* 0x0000000000748947 */ /* 0x000fea0003800000 */
[----:B------:R-:W-:-:S07]  /*35f0*/  IMAD.MOV.U32 R22, RZ, RZ, R44 ;  /* 0x000000ffff167224 */ /* 0x000fce00078e002c */
.L_x_30:
        /* <DEDUP_REMOVED lines=8> */
[----:B------:R-:W0:Y:S02]  /*3680*/  F2I.FTZ.U32.TRUNC.NTZ R21, R21 ;  /* 0x0000001500157305 */ /* 0x000e24000021f000 */
[----:B0-----:R-:W-:Y:S02]  /*3690*/  IMAD R25, R20, R21, RZ ;  /* 0x0000001514197224 */ /* 0x001fe400078e02ff */
[----:B------:R-:W-:-:S04]  /*36a0*/  IMAD.MOV.U32 R20, RZ, RZ, RZ ;  /* 0x000000ffff147224 */ /* 0x000fc800078e00ff */
        /* <DEDUP_REMOVED lines=16> */
.L_x_83:
[----:B------:R-:W-:Y:S05]  /*37b0*/  @P0 BRA `(.L_x_30) ;  /* 0xfffffffc00900947 */ /* 0x000fea000383ffff */
.L_x_28:
[----:B------:R-:W-:Y:S01]  /*37c0*/  UMOV UR5, 0xffffffff ;  /* 0xffffffff00057882 */ /* 0x000fe20000000000 */
[----:B------:R-:W-:Y:S02]  /*37d0*/  ISETP.NE.AND P0, PT, R24, 0x65, PT ;  /* 0x000000651800780c */ /* 0x000fe40003f05270 */
[----:B------:R-:W-:Y:S11]  /*37e0*/  BRA.DIV UR5, `(.L_x_31) ;  /* 0x0000001a05fc7947 */ /* 0x000ff6000b800000 */
[----:B------:R-:W-:Y:S01]  /*37f0*/  VOTE.ANY R21, PT, !P0 ;  /* 0x0000000000157806 */ /* 0x000fe200040e0100 */
[----:B------:R-:W-:Y:S02]  /*3800*/  VIADD R17, R3, 0x2 ;  /* 0x0000000203117836 */ /* 0x000fe40000000000 */
[----:B------:R-:W-:Y:S01]  /*3810*/  VIADD R23, R23, 0xffffffe0 ;  /* 0xffffffe017177836 */ /* 0x000fe20000000000 */
[----:B------:R-:W-:-:S05]  /*3820*/  LOP3.LUT R21, R21, 0x80000000, R53, 0xec, !PT ;  /* 0x8000000015157812 */ /* 0x000fca00078eec35 */
        /* <DEDUP_REMOVED lines=18> */
[----:B------:R-:W-:-:S03]  /*3950*/  IMAD.IADD R25, R25, 0x1, R22 ;  /* 0x0000000119197824 */ /* 0x000fc600078e0216 */
[----:B------:R-:W-:Y:S02]  /*3960*/  ISETP.GT.AND P2, PT, R17, R16, PT ;  /* 0x000000101100720c */ /* 0x000fe40003f44270 */
        /* <DEDUP_REMOVED lines=8> */
.L_x_92:
[----:B------:R-:W-:Y:S05]  /*39f0*/  @P0 BRA `(.L_x_32) ;  /* 0xfffffff800d00947 */ /* 0x000fea000383ffff */
.L_x_26:
        /* <DEDUP_REMOVED lines=8> */
[----:B0-----:R-:W-:Y:S01]  /*3a80*/  @!P1 LEA R3, R16, R3, 0x18 ;  /* 0x0000000310039211 */ /* 0x001fe200078ec0ff */
[----:B------:R-:W-:Y:S02]  /*3a90*/  IMAD.MOV.U32 R16, RZ, RZ, R52 ;  /* 0x000000ffff107224 */ /* 0x000fe400078e0034 */
[----:B------:R-:W-:Y:S02]  /*3aa0*/  @!P0 IMAD.MOV.U32 R16, RZ, RZ, R42 ;  /* 0x000000ffff108224 */ /* 0x000fe400078e002a */
[----:B------:R1:W-:Y:S04]  /*3ab0*/  @!P1 STS [R3+0x8], R27 ;  /* 0x0000081b03009388 */ /* 0x0003e80000000800 */
[----:B------:R1:W-:Y:S01]  /*3ac0*/  @!P1 STS [R3+0x4], R42 ;  /* 0x0000042a03009388 */ /* 0x0003e20000000800 */
[----:B--2---:R-:W-:-:S05]  /*3ad0*/  @!P0 LEA R17, R20, R17, 0x18 ;  /* 0x0000001114118211 */ /* 0x004fca00078ec0ff */
[----:B------:R1:W-:Y:S02]  /*3ae0*/  @!P0 STS [R17+0x4c], R42 ;  /* 0x00004c2a11008388 */ /* 0x0003e40000000800 */
.L_x_20:
[----:B------:R-:W-:Y:S05]  /*3af0*/  WARPSYNC.ALL ;  /* 0x0000000000007948 */ /* 0x000fea0003800000 */
[----:B------:R-:W0:Y:S08]  /*3b00*/  S2UR UR5, SR_CgaCtaId ;  /* 0x00000000000579c3 */ /* 0x000e300000008800 */
[----:B------:R-:W-:Y:S06]  /*3b10*/  BAR.SYNC.DEFER_BLOCKING 0x0 ;  /* 0x0000000000007b1d */ /* 0x000fec0000010000 */
[----:B------:R-:W-:Y:S01]  /*3b20*/  UMOV UR4, 0x400 ;  /* 0x0000040000047882 */ /* 0x000fe20000000000 */
[----:B-1----:R-:W1:Y:S01]  /*3b30*/  S2R R17, SR_TID.X ;  /* 0x0000000000117919 */ /* 0x002e620000002100 */
[----:B0-----:R-:W-:-:S09]  /*3b40*/  ULEA UR4, UR5, UR4, 0x18 ;  /* 0x0000000405047291 */ /* 0x001fd2000f8ec0ff */
[----:B------:R-:W0:Y:S01]  /*3b50*/  LDS R3, [UR4+0x4c] ;  /* 0x00004c04ff037984 */ /* 0x000e220008000800 */
[----:B-1----:R-:W-:-:S04]  /*3b60*/  ISETP.NE.AND P0, PT, R17, RZ, PT ;  /* 0x000000ff1100720c */ /* 0x002fc80003f05270 */
[----:B0-----:R-:W-:-:S05]  /*3b70*/  SEL R3, R3, RZ, P0 ;  /* 0x000000ff03037207 */ /* 0x001fca0000000000 */
[----:B------:R-:W-:-:S07]  /*3b80*/  IMAD.IADD R39, R3, 0x1, R16 ;  /* 0x0000000103277824 */ /* 0x000fce00078e0210 */
.L_x_19:
[----:B------:R-:W-:Y:S01]  /*3b90*/  IMAD.IADD R4, R4, 0x1, R39 ;  /* 0x0000000104047824 */ /* 0x000fe200078e0227 */
[----:B------:R-:W0:Y:S01]  /*3ba0*/  S2R R16, SR_TID.X ;  /* 0x0000000000107919 */ /* 0x000e220000002100 */
[----:B------:R-:W1:Y:S01]  /*3bb0*/  S2UR UR5, SR_CTAID.X ;  /* 0x00000000000579c3 */ /* 0x000e620000002500 */
[----:B------:R-:W2:Y:S01]  /*3bc0*/  LDCU.64 UR6, c[0x0][0x388] ;  /* 0x00007100ff0677ac */ /* 0x000ea20008000a00 */
[----:B------:R-:W-:Y:S01]  /*3bd0*/  IMAD.IADD R5, R5, 0x1, R4 ;  /* 0x0000000105057824 */ /* 0x000fe200078e0204 */
[----:B------:R-:W3:Y:S03]  /*3be0*/  S2R R3, SR_LANEID ;  /* 0x0000000000037919 */ /* 0x000ee60000000000 */
[----:B------:R-:W-:Y:S02]  /*3bf0*/  IMAD.IADD R6, R6, 0x1, R5 ;  /* 0x0000000106067824 */ /* 0x000fe400078e0205 */
[----:B------:R-:W-:Y:S02]  /*3c00*/  BAR.SYNC.DEFER_BLOCKING 0x0 ;  /* 0x0000000000007b1d */ /* 0x000fe40000010000 */
[----:B------:R-:W-:-:S04]  /*3c10*/  IMAD.IADD R7, R7, 0x1, R6 ;  /* 0x0000000107077824 */ /* 0x000fc800078e0206 */
[----:B------:R-:W-:Y:S01]  /*3c20*/  IMAD.IADD R8, R8, 0x1, R7 ;  /* 0x0000000108087824 */ /* 0x000fe200078e0207 */
[----:B------:R-:W4:Y:S03]  /*3c30*/  S2R R18, SR_TID.X ;  /* 0x0000000000127919 */ /* 0x000f260000002100 */
[----:B------:R-:W-:-:S04]  /*3c40*/  IMAD.IADD R9, R9, 0x1, R8 ;  /* 0x0000000109097824 */ /* 0x000fc800078e0208 */
[----:B------:R-:W-:-:S04]  /*3c50*/  IMAD.IADD R10, R10, 0x1, R9 ;  /* 0x000000010a0a7824 */ /* 0x000fc800078e0209 */
[----:B------:R-:W-:-:S04]  /*3c60*/  IMAD.IADD R11, R11, 0x1, R10 ;  /* 0x000000010b0b7824 */ /* 0x000fc800078e020a */
[----:B------:R-:W-:Y:S01]  /*3c70*/  IMAD.IADD R12, R12, 0x1, R11 ;  /* 0x000000010c0c7824 */ /* 0x000fe200078e020b */
[----:B0-----:R-:W-:-:S03]  /*3c80*/  ISETP.NE.AND P0, PT, R16, RZ, PT ;  /* 0x000000ff1000720c */ /* 0x001fc60003f05270 */
[----:B------:R-:W-:Y:S02]  /*3c90*/  IMAD.IADD R13, R13, 0x1, R12 ;  /* 0x000000010d0d7824 */ /* 0x000fe400078e020c */
[----:B---3--:R-:W-:Y:S02]  /*3ca0*/  IMAD R3, R3, 0x54, R38 ;  /* 0x0000005403037824 */ /* 0x008fe400078e0226 */
[----:B------:R-:W-:-:S03]  /*3cb0*/  IMAD.IADD R14, R14, 0x1, R13 ;  /* 0x000000010e0e7824 */ /* 0x000fc600078e020d */
[----:B------:R0:W-:Y:S01]  /*3cc0*/  STS.64 [R3], R4 ;  /* 0x0000000403007388 */ /* 0x0001e20000000a00 */
[----:B------:R-:W-:-:S03]  /*3cd0*/  IMAD.IADD R15, R15, 0x1, R14 ;  /* 0x000000010f0f7824 */ /* 0x000fc600078e020e */
[----:B------:R-:W-:Y:S01]  /*3ce0*/  STS.64 [R3+0x8], R6 ;  /* 0x0000080603007388 */ /* 0x000fe20000000a00 */
[----:B------:R-:W-:-:S03]  /*3cf0*/  IMAD.IADD R28, R28, 0x1, R15 ;  /* 0x000000011c1c7824 */ /* 0x000fc600078e020f */
[----:B------:R-:W-:Y:S01]  /*3d00*/  STS.64 [R3+0x10], R8 ;  /* 0x0000100803007388 */ /* 0x000fe20000000a00 */
[----:B------:R-:W-:-:S03]  /*3d10*/  IMAD.IADD R29, R29, 0x1, R28 ;  /* 0x000000011d1d7824 */ /* 0x000fc600078e021c */
[----:B------:R-:W-:Y:S01]  /*3d20*/  STS.64 [R3+0x18], R10 ;  /* 0x0000180a03007388 */ /* 0x000fe20000000a00 */
[----:B------:R-:W-:Y:S01]  /*3d30*/  IMAD.IADD R30, R30, 0x1, R29 ;  /* 0x000000011e1e7824 */ /* 0x000fe200078e021d */
[----:B0-----:R-:W1:Y:S02]  /*3d40*/  LDC R4, c[0x0][0x398] ;  /* 0x0000e600ff047b82 */ /* 0x001e640000000800 */
[----:B------:R4:W-:Y:S01]  /*3d50*/  STS.64 [R3+0x20], R12 ;  /* 0x0000200c03007388 */ /* 0x0009e20000000a00 */
[----:B------:R-:W-:-:S03]  /*3d60*/  IMAD.IADD R31, R31, 0x1, R30 ;  /* 0x000000011f1f7824 */ /* 0x000fc600078e021e */
[----:B------:R0:W-:Y:S01]  /*3d70*/  STS.64 [R3+0x28], R14 ;  /* 0x0000280e03007388 */ /* 0x0001e20000000a00 */
[----:B------:R-:W-:-:S03]  /*3d80*/  IMAD.IADD R32, R32, 0x1, R31 ;  /* 0x0000000120207824 */ /* 0x000fc600078e021f */
[----:B------:R-:W-:Y:S01]  /*3d90*/  STS.64 [R3+0x30], R28 ;  /* 0x0000301c03007388 */ /* 0x000fe20000000a00 */
[----:B------:R-:W-:-:S03]  /*3da0*/  IMAD.IADD R33, R33, 0x1, R32 ;  /* 0x0000000121217824 */ /* 0x000fc600078e0220 */
[----:B------:R-:W-:Y:S01]  /*3db0*/  STS.64 [R3+0x38], R30 ;  /* 0x0000381e03007388 */ /* 0x000fe20000000a00 */
[----:B------:R-:W-:Y:S01]  /*3dc0*/  IMAD.IADD R34, R34, 0x1, R33 ;  /* 0x0000000122227824 */ /* 0x000fe200078e0221 */
[C---:B----4-:R-:W-:Y:S02]  /*3dd0*/  LOP3.LUT R12, R18.reuse, 0x1f, RZ, 0xc0, !PT ;  /* 0x0000001f120c7812 */ /* 0x050fe400078ec0ff */
[----:B------:R-:W-:Y:S01]  /*3de0*/  STS.64 [R3+0x40], R32 ;  /* 0x0000402003007388 */ /* 0x000fe20000000a00 */
[----:B------:R-:W-:Y:S01]  /*3df0*/  IMAD.IADD R35, R35, 0x1, R34 ;  /* 0x0000000123237824 */ /* 0x000fe200078e0222 */
[----:B------:R-:W-:Y:S01]  /*3e00*/  LOP3.LUT R18, R18, 0x3e0, RZ, 0xc0, !PT ;  /* 0x000003e012127812 */ /* 0x000fe200078ec0ff */
[----:B------:R-:W3:Y:S02]  /*3e10*/  S2R R5, SR_TID.X ;  /* 0x0000000000057919 */ /* 0x000ee40000002100 */
[----:B------:R-:W-:Y:S02]  /*3e20*/  IMAD.IADD R16, R36, 0x1, R35 ;  /* 0x0000000124107824 */ /* 0x000fe400078e0223 */
[----:B-1----:R-:W-:Y:S01]  /*3e30*/  VIADD R4, R4, UR5 ;  /* 0x0000000504047c36 */ /* 0x002fe20008000000 */
[----:B------:R-:W-:Y:S01]  /*3e40*/  STS.64 [R3+0x48], R34 ;  /* 0x0000482203007388 */ /* 0x000fe20000000a00 */
[----:B------:R-:W-:-:S02]  /*3e50*/  IMAD.IADD R17, R37, 0x1, R16 ;  /* 0x0000000125117824 */ /* 0x000fc400078e0210 */
[----:B------:R-:W-:Y:S02]  /*3e60*/  IMAD R18, R18, 0x16, R12 ;  /* 0x0000001612127824 */ /* 0x000fe400078e020c */
[----:B------:R-:W-:Y:S01]  /*3e70*/  IMAD R12, R4, 0x2100, RZ ;  /* 0x00002100040c7824 */ /* 0x000fe200078e02ff */
[----:B------:R-:W-:Y:S01]  /*3e80*/  STS.64 [R3+0x50], R16 ;  /* 0x0000501003007388 */ /* 0x000fe20000000a00 */
[----:B------:R-:W-:-:S03]  /*3e90*/  NOP ;  /* 0x0000000000007918 */ /* 0x000fc60000000000 */
[----:B------:R-:W-:Y:S01]  /*3ea0*/  LDS R10, [R38] ;  /* 0x00000000260a7984 */ /* 0x000fe20000000800 */
[----:B0-----:R-:W-:-:S03]  /*3eb0*/  VIADD R14, R18, 0x40 ;  /* 0x00000040120e7836 */ /* 0x001fc60000000000 */
[----:B------:R-:W-:Y:S04]  /*3ec0*/  LDS R39, [R38+0x80] ;  /* 0x0000800026277984 */ /* 0x000fe80000000800 */
[----:B------:R-:W-:Y:S04]  /*3ed0*/  LDS R8, [R38+0x100] ;  /* 0x0001000026087984 */ /* 0x000fe80000000800 */
[----:B------:R-:W-:Y:S01]  /*3ee0*/  LDS R43, [R38+0x180] ;  /* 0x00018000262b7984 */ /* 0x000fe20000000800 */
[----:B---3--:R-:W-:-:S03]  /*3ef0*/  LOP3.LUT R4, R5, 0x3e0, RZ, 0xc0, !PT ;  /* 0x000003e005047812 */ /* 0x008fc600078ec0ff */
[----:B------:R-:W-:Y:S01]  /*3f00*/  LDS R53, [R38+0x200] ;  /* 0x0002000026357984 */ /* 0x000fe20000000800 */
[----:B------:R-:W-:-:S03]  /*3f10*/  LOP3.LUT R5, R5, 0x1f, RZ, 0xc0, !PT ;  /* 0x0000001f05057812 */ /* 0x000fc600078ec0ff */
[----:B------:R-:W-:Y:S04]  /*3f20*/  LDS R37, [R38+0x280] ;  /* 0x0002800026257984 */ /* 0x000fe80000000800 */
        /* <DEDUP_REMOVED lines=16> */
[----:B------:R0:W-:Y:S01]  /*4030*/  @!P0 STS [UR4+0x8400], R0 ;  /* 0x00840000ff008988 */ /* 0x0001e20008000804 */
[----:B------:R-:W-:Y:S01]  /*4040*/  BAR.SYNC.DEFER_BLOCKING 0x0 ;  /* 0x0000000000007b1d */ /* 0x000fe20000010000 */
[----:B0-----:R-:W-:Y:S01]  /*4050*/  IADD3 R0, P0, PT, R12, R18, RZ ;  /* 0x000000120c007210 */ /* 0x001fe20007f1e0ff */
[----:B------:R-:W-:-:S04]  /*4060*/  IMAD R12, R4, 0x16, R5 ;  /* 0x00000016040c7824 */ /* 0x000fc800078e0205 */
[----:B------:R-:W-:Y:S01]  /*4070*/  IMAD.X R5, RZ, RZ, RZ, P0 ;  /* 0x000000ffff057224 */ /* 0x000fe200000e06ff */
[----:B--2---:R-:W-:-:S04]  /*4080*/  LEA R4, P0, R0, UR6, 0x2 ;  /* 0x0000000600047c11 */ /* 0x004fc8000f8010ff */
[----:B------:R-:W-:Y:S01]  /*4090*/  LEA.HI.X R5, R0, UR7, R5, 0x2, P0 ;  /* 0x0000000700057c11 */ /* 0x000fe200080f1405 */
[----:B------:R-:W-:Y:S01]  /*40a0*/  VIADD R0, R12, 0xa0 ;  /* 0x000000a00c007836 */ /* 0x000fe20000000000 */
[----:B------:R-:W0:Y:S02]  /*40b0*/  LDS R6, [UR4+0x8400] ;  /* 0x00840004ff067984 */ /* 0x000e240008000800 */
[-C--:B0-----:R-:W-:Y:S02]  /*40c0*/  ISETP.GE.AND P6, PT, R18, R6.reuse, PT ;  /* 0x000000061200720c */ /* 0x081fe40003fc6270 */
[-C--:B------:R-:W-:Y:S01]  /*40d0*/  ISETP.GE.AND P5, PT, R14, R6.reuse, PT ;  /* 0x000000060e00720c */ /* 0x080fe20003fa6270 */
[C---:B------:R-:W-:Y:S01]  /*40e0*/  VIADD R14, R12.reuse, 0xc0 ;  /* 0x000000c00c0e7836 */ /* 0x040fe20000000000 */
[-C--:B------:R-:W-:Y:S01]  /*40f0*/  ISETP.GE.AND P0, PT, R51, R6.reuse, PT ;  /* 0x000000063300720c */ /* 0x080fe20003f06270 */
[----:B------:R-:W-:Y:S01]  /*4100*/  VIADD R51, R12, 0x20 ;  /* 0x000000200c337836 */ /* 0x000fe20000000000 */
[----:B------:R-:W-:-:S02]  /*4110*/  ISETP.GE.AND P4, PT, R50, R6, PT ;  /* 0x000000063200720c */ /* 0x000fc40003f86270 */
[-C--:B------:R-:W-:Y:S02]  /*4120*/  ISETP.GE.AND P2, PT, R0, R6.reuse, PT ;  /* 0x000000060000720c */ /* 0x080fe40003f46270 */
[-C--:B------:R-:W-:Y:S01]  /*4130*/  ISETP.GE.AND P3, PT, R51, R6.reuse, PT ;  /* 0x000000063300720c */ /* 0x080fe20003f66270 */
[----:B------:R-:W-:Y:S01]  /*4140*/  VIADD R51, R12, 0x100 ;  /* 0x000001000c337836 */ /* 0x000fe20000000000 */
[-C--:B------:R-:W-:Y:S01]  /*4150*/  ISETP.GE.AND P1, PT, R14, R6.reuse, PT ;  /* 0x000000060e00720c */ /* 0x080fe20003f26270 */
[----:B------:R-:W-:Y:S01]  /*4160*/  @!P6 STG.E desc[UR8][R4.64], R10 ;  /* 0x0000000a0400e986 */ /* 0x000fe2000c101908 */
[-C--:B------:R-:W-:Y:S01]  /*4170*/  ISETP.GE.AND P6, PT, R49, R6.reuse, PT ;  /* 0x000000063100720c */ /* 0x080fe20003fc6270 */
[C---:B------:R-:W-:Y:S02]  /*4180*/  VIADD R49, R12.reuse, 0x120 ;  /* 0x000001200c317836 */ /* 0x040fe40000000000 */
[----:B------:R-:W-:Y:S01]  /*4190*/  @!P5 STG.E desc[UR8][R4.64+0x100], R8 ;  /* 0x000100080400d986 */ /* 0x000fe2000c101908 */
[----:B------:R-:W-:Y:S01]  /*41a0*/  ISETP.GE.AND P5, PT, R51, R6, PT ;  /* 0x000000063300720c */ /* 0x000fe20003fa6270 */
[----:B------:R-:W-:-:S02]  /*41b0*/  VIADD R51, R12, 0x140 ;  /* 0x000001400c337836 */ /* 0x000fc40000000000 */
[----:B------:R-:W-:Y:S01]  /*41c0*/  @!P0 STG.E desc[UR8][R4.64+0x180], R43 ;  /* 0x0001802b04008986 */ /* 0x000fe2000c101908 */
[----:B------:R-:W-:-:S03]  /*41d0*/  ISETP.GE.AND P0, PT, R49, R6, PT ;  /* 0x000000063100720c */ /* 0x000fc60003f06270 */
[----:B------:R-:W-:Y:S01]  /*41e0*/  @!P4 STG.E desc[UR8][R4.64+0x200], R53 ;  /* 0x000200350400c986 */ /* 0x000fe2000c101908 */
[----:B------:R-:W-:-:S03]  /*41f0*/  ISETP.GE.AND P4, PT, R51, R6, PT ;  /* 0x000000063300720c */ /* 0x000fc60003f86270 */
[----:B------:R0:W-:Y:S01]  /*4200*/  @!P3 STG.E desc[UR8][R4.64+0x80], R39 ;  /* 0x000080270400b986 */ /* 0x0001e2000c101908 */
[----:B------:R-:W-:-:S03]  /*4210*/  ISETP.GE.AND P3, PT, R48, R6, PT ;  /* 0x000000063000720c */ /* 0x000fc60003f66270 */
[----:B------:R1:W-:Y:S01]  /*4220*/  @!P2 STG.E desc[UR8][R4.64+0x280], R37 ;  /* 0x000280250400a986 */ /* 0x0003e2000c101908 */
[-C--:B------:R-:W-:Y:S01]  /*4230*/  ISETP.GE.AND P2, PT, R47, R6.reuse, PT ;  /* 0x000000062f00720c */ /* 0x080fe20003f46270 */
[----:B------:R-:W-:Y:S02]  /*4240*/  VIADD R47, R12, 0x1e0 ;  /* 0x000001e00c2f7836 */ /* 0x000fe40000000000 */
[----:B------:R-:W-:Y:S01]  /*4250*/  @!P1 STG.E desc[UR8][R4.64+0x300], R35 ;  /* 0x0003002304009986 */ /* 0x000fe2000c101908 */
[----:B------:R-:W-:-:S03]  /*4260*/  ISETP.GE.AND P1, PT, R46, R6, PT ;  /* 0x000000062e00720c */ /* 0x000fc60003f26270 */
[----:B------:R2:W-:Y:S01]  /*4270*/  @!P6 STG.E desc[UR8][R4.64+0x380], R31 ;  /* 0x0003801f0400e986 */ /* 0x0005e2000c101908 */
[-C--:B------:R-:W-:Y:S01]  /*4280*/  ISETP.GE.AND P6, PT, R45, R6.reuse, PT ;  /* 0x000000062d00720c */ /* 0x080fe20003fc6270 */
[C---:B0-----:R-:W-:Y:S02]  /*4290*/  VIADD R39, R12.reuse, 0x220 ;  /* 0x000002200c277836 */ /* 0x041fe40000000000 */
[----:B-1----:R-:W-:Y:S01]  /*42a0*/  VIADD R37, R12, 0x240 ;  /* 0x000002400c257836 */ /* 0x002fe20000000000 */
[----:B------:R0:W-:Y:S01]  /*42b0*/  @!P5 STG.E desc[UR8][R4.64+0x400], R33 ;  /* 0x000400210400d986 */ /* 0x0001e2000c101908 */
[----:B------:R-:W-:-:S03]  /*42c0*/  ISETP.GE.AND P5, PT, R47, R6, PT ;  /* 0x000000062f00720c */ /* 0x000fc60003fa6270 */
[----:B------:R0:W-:Y:S01]  /*42d0*/  @!P0 STG.E desc[UR8][R4.64+0x480], R29 ;  /* 0x0004801d04008986 */ /* 0x0001e2000c101908 */
[-C--:B------:R-:W-:Y:S01]  /*42e0*/  ISETP.GE.AND P0, PT, R41, R6.reuse, PT ;  /* 0x000000062900720c */ /* 0x080fe20003f06270 */
[----:B--2---:R-:W-:Y:S02]  /*42f0*/  VIADD R31, R12, 0x280 ;  /* 0x000002800c1f7836 */ /* 0x004fe40000000000 */
[----:B------:R0:W-:Y:S01]  /*4300*/  @!P4 STG.E desc[UR8][R4.64+0x500], R25 ;  /* 0x000500190400c986 */ /* 0x0001e2000c101908 */
[----:B------:R-:W-:-:S03]  /*4310*/  ISETP.GE.AND P4, PT, R39, R6, PT ;  /* 0x000000062700720c */ /* 0x000fc60003f86270 */
        /* <DEDUP_REMOVED lines=8> */
[----:B------:R0:W-:Y:S04]  /*43a0*/  @!P5 STG.E desc[UR8][R4.64+0x780], R15 ;  /* 0x0007800f0400d986 */ /* 0x0001e8000c101908 */
[----:B------:R0:W-:Y:S04]  /*43b0*/  @!P0 STG.E desc[UR8][R4.64+0x800], R13 ;  /* 0x0008000d04008986 */ /* 0x0001e8000c101908 */
[----:B------:R0:W-:Y:S04]  /*43c0*/  @!P4 STG.E desc[UR8][R4.64+0x880], R11 ;  /* 0x0008800b0400c986 */ /* 0x0001e8000c101908 */
[----:B------:R0:W-:Y:S04]  /*43d0*/  @!P3 STG.E desc[UR8][R4.64+0x900], R9 ;  /* 0x000900090400b986 */ /* 0x0001e8000c101908 */
[----:B------:R0:W-:Y:S04]  /*43e0*/  @!P2 STG.E desc[UR8][R4.64+0x980], R7 ;  /* 0x000980070400a986 */ /* 0x0001e8000c101908 */
[----:B------:R0:W-:Y:S01]  /*43f0*/  @!P1 STG.E desc[UR8][R4.64+0xa00], R3 ;  /* 0x000a000304009986 */ /* 0x0001e2000c101908 */
[----:B------:R-:W-:Y:S05]  /*4400*/  @P6 EXIT ;  /* 0x000000000000694d */ /* 0x000fea0003800000 */
[----:B------:R-:W-:Y:S01]  /*4410*/  STG.E desc[UR8][R4.64+0xa80], R27 ;  /* 0x000a801b04007986 */ /* 0x000fe2000c101908 */
[----:B------:R-:W-:Y:S05]  /*4420*/  EXIT ;  /* 0x000000000000794d */ /* 0x000fea0003800000 */
.L_x_6:
[----:B------:R-:W-:Y:S01]  /*4430*/  BSSY B1, `(.L_x_33) ;  /* 0x0000006000017945 */ /* 0x000fe20003800000 */
[----:B------:R-:W-:Y:S01]  /*4440*/  PLOP3.LUT P0, PT, P0, PT, PT, 0x8, 0x80 ;  /* 0x000000000080781c */ /* 0x000fe2000070e170 */
[----:B------:R-:W-:-:S12]  /*4450*/  IMAD.MOV.U32 R21, RZ, RZ, -0x1 ;  /* 0xffffffffff157424 */ /* 0x000fd800078e00ff */
[----:B------:R-:W-:Y:S05]  /*4460*/  WARPSYNC.COLLECTIVE R21, `(.L_x_34) ;  /* 0x0000000015087348 */ /* 0x000fea0003c00000 */
[----:B------:R-:W-:Y:S01]  /*4470*/  VOTE.ANY P0, P0 ;  /* 0x0000000000ff7806 */ /* 0x000fe20000000100 */
[----:B------:R-:W-:-:S12]  /*4480*/  ENDCOLLECTIVE ;  /* 0x000000000000791b */ /* 0x000fd80003800000 */
.L_x_34:
[----:B------:R-:W-:Y:S05]  /*4490*/  BSYNC B1 ;  /* 0x0000000000017941 */ /* 0x000fea0003800000 */
.L_x_33:
[----:B------:R-:W-:Y:S05]  /*44a0*/  BRA `(.L_x_35) ;  /* 0xffffffc8009c7947 */ /* 0x000fea000383ffff */
.L_x_8:
[----:B------:R-:W-:Y:S01]  /*44b0*/  BSSY B1, `(.L_x_36) ;  /* 0x0000006000017945 */ /* 0x000fe20003800000 */
[----:B------:R-:W-:Y:S01]  /*44c0*/  PLOP3.LUT P0, PT, P0, PT, PT, 0x8, 0x80 ;  /* 0x000000000080781c */ /* 0x000fe2000070e170 */
[----:B------:R-:W-:-:S12]  /*44d0*/  IMAD.MOV.U32 R21, RZ, RZ, -0x1 ;  /* 0xffffffffff157424 */ /* 0x000fd800078e00ff */
[----:B------:R-:W-:Y:S05]  /*44e0*/  WARPSYNC.COLLECTIVE R21, `(.L_x_37) ;  /* 0x0000000015087348 */ /* 0x000fea0003c00000 */
[----:B------:R-:W-:Y:S01]  /*44f0*/  VOTE.ANY P0, P0 ;  /* 0x0000000000ff7806 */ /* 0x000fe20000000100 */
[----:B------:R-:W-:-:S12]  /*4500*/  ENDCOLLECTIVE ;  /* 0x000000000000791b */ /* 0x000fd80003800000 */
.L_x_37:
[----:B------:R-:W-:Y:S05]  /*4510*/  BSYNC B1 ;  /* 0x0000000000017941 */ /* 0x000fea0003800000 */
.L_x_36:
[----:B------:R-:W-:Y:S05]  /*4520*/  BRA `(.L_x_38) ;  /* 0xffffffc800f07947 */ /* 0x000fea000383ffff */
.L_x_10:
[----:B------:R-:W0:Y:S01]  /*4530*/  S2R R49, SR_GEMASK ;  /* 0x0000000000317919 */ /* 0x000e220000003c00 */
[----:B------:R-:W-:Y:S01]  /*4540*/  BSSY B1, `(.L_x_39) ;  /* 0x0000006000017945 */ /* 0x000fe20003800000 */
[----:B------:R-:W-:Y:S01]  /*4550*/  PLOP3.LUT P0, PT, P0, PT, PT, 0x8, 0x80 ;  /* 0x000000000080781c */ /* 0x000fe2000070e170 */
[----:B------:R-:W-:-:S12]  /*4560*/  IMAD.MOV.U32 R21, RZ, RZ, -0x1 ;  /* 0xffffffffff157424 */ /* 0x000fd800078e00ff */
[----:B0-----:R-:W-:Y:S05]  /*4570*/  WARPSYNC.COLLECTIVE R21, `(.L_x_40) ;  /* 0x0000000015087348 */ /* 0x001fea0003c00000 */
[----:B------:R-:W-:Y:S01]  /*4580*/  VOTE.ANY R21, PT, P0 ;  /* 0x0000000000157806 */ /* 0x000fe200000e0100 */
[----:B0-----:R-:W-:Y:S06]  /*4590*/  ENDCOLLECTIVE ;  /* 0x000000000000791b */ /* 0x001fec0003800000 */
.L_x_40:
[----:B------:R-:W-:Y:S05]  /*45a0*/  BSYNC B1 ;  /* 0x0000000000017941 */ /* 0x000fea0003800000 */
.L_x_39:
[----:B------:R-:W-:Y:S01]  /*45b0*/  LOP3.LUT R21, R21, 0x80000000, R49, 0xec, !PT ;  /* 0x8000000015157812 */ /* 0x000fe200078eec31 */
[----:B------:R-:W-:Y:S02]  /*45c0*/  IMAD.MOV.U32 R20, RZ, RZ, R29 ;  /* 0x000000ffff147224 */ /* 0x000fe400078e001d */
[----:B------:R-:W-:Y:S02]  /*45d0*/  IMAD.MOV.U32 R17, RZ, RZ, 0x1 ;  /* 0x00000001ff117424 */ /* 0x000fe400078e00ff */
[C---:B------:R-:W-:Y:S02]  /*45e0*/  VIADD R16, R21.reuse, 0xffffffff ;  /* 0xffffffff15107836 */ /* 0x040fe40000000000 */
[C---:B------:R-:W-:Y:S02]  /*45f0*/  VIADD R30, R48.reuse, 0x2 ;  /* 0x00000002301e7836 */ /* 0x040fe40000000000 */
[----:B------:R-:W-:Y:S01]  /*4600*/  VIADD R25, R48, 0x4 ;  /* 0x0000000430197836 */ /* 0x000fe20000000000 */
[----:B------:R-:W-:Y:S01]  /*4610*/  LOP3.LUT R24, R21, R16, RZ, 0xc, !PT ;  /* 0x0000001015187212 */ /* 0x000fe200078e0cff */
[----:B------:R-:W-:-:S02]  /*4620*/  IMAD.MOV.U32 R21, RZ, RZ, -0x1 ;  /* 0xffffffffff157424 */ /* 0x000fc400078e00ff */
[C---:B------:R-:W-:Y:S01]  /*4630*/  VIADD R42, R48.reuse, 0x10 ;  /* 0x00000010302a7836 */ /* 0x040fe20000000000 */
[----:B------:R0:W1:Y:S02]  /*4640*/  POPC R16, R24 ;  /* 0x0000001800107309 */ /* 0x0000640000000000 */
[----:B0-----:R-:W-:-:S07]  /*4650*/  VIADD R24, R48, 0x8 ;  /* 0x0000000830187836 */ /* 0x001fce0000000000 */
[----:B-1----:R-:W-:Y:S05]  /*4660*/  WARPSYNC.COLLECTIVE R21, `(.L_x_41) ;  /* 0x0000000015087348 */ /* 0x002fea0003c00000 */
[----:B-1----:R0:W1:Y:S02]  /*4670*/  SHFL.DOWN P2, R22, R20, R17, R16 ;  /* 0x0800001114167389 */ /* 0x0020640000040010 */
[----:B01----:R-:W-:Y:S05]  /*4680*/  ENDCOLLECTIVE ;  /* 0x000000000000791b */ /* 0x003fea0003800000 */
.L_x_41:
[----:B------:R-:W-:Y:S01]  /*4690*/  ISETP.GE.AND P0, PT, R48, R16, PT ;  /* 0x000000103000720c */ /* 0x000fe20003f06270 */
[----:B------:R-:W-:-:S03]  /*46a0*/  IMAD.MOV.U32 R17, RZ, RZ, 0x2 ;  /* 0x00000002ff117424 */ /* 0x000fc600078e00ff */
[----:B------:R-:W-:Y:S02]  /*46b0*/  SEL R22, R22, RZ, !P0 ;  /* 0x000000ff16167207 */ /* 0x000fe40004000000 */
[----:B------:R-:W-:-:S03]  /*46c0*/  ISETP.GT.AND P0, PT, R30, R16, PT ;  /* 0x000000101e00720c */ /* 0x000fc60003f04270 */
[----:B------:R-:W-:-:S04]  /*46d0*/  IMAD.IADD R41, R22, 0x1, R29 ;  /* 0x0000000116297824 */ /* 0x000fc800078e021d */
[----:B------:R-:W-:-:S07]  /*46e0*/  IMAD.MOV.U32 R20, RZ, RZ, R41 ;  /* 0x000000ffff147224 */ /* 0x000fce00078e0029 */
[----:B------:R-:W-:Y:S05]  /*46f0*/  WARPSYNC.COLLECTIVE R21, `(.L_x_42) ;  /* 0x0000000015087348 */ /* 0x000fea0003c00000 */
[----:B------:R0:W1:Y:S02]  /*4700*/  SHFL.DOWN P2, R22, R20, R17, R16 ;  /* 0x0800001114167389 */ /* 0x0000640000040010 */
[----:B01----:R-:W-:Y:S05]  /*4710*/  ENDCOLLECTIVE ;  /* 0x000000000000791b */ /* 0x003fea0003800000 */
.L_x_42:
[----:B------:R-:W-:Y:S01]  /*4720*/  IMAD.MOV.U32 R17, RZ, RZ, 0x4 ;  /* 0x00000004ff117424 */ /* 0x000fe200078e00ff */
[----:B------:R-:W-:Y:S02]  /*4730*/  SEL R22, R22, RZ, !P0 ;  /* 0x000000ff16167207 */ /* 0x000fe40004000000 */
[----:B------:R-:W-:-:S03]  /*4740*/  ISETP.GT.AND P0, PT, R25, R16, PT ;  /* 0x000000101900720c */ /* 0x000fc60003f04270 */
[----:B------:R-:W-:Y:S02]  /*4750*/  IMAD.IADD R43, R41, 0x1, R22 ;  /* 0x00000001292b7824 */ /* 0x000fe400078e0216 */
[----:B------:R-:W0:Y:S02]  /*4760*/  LDC.64 R40, c[0x0][0x390] ;  /* 0x0000e400ff287b82 */ /* 0x000e240000000a00 */
[----:B------:R-:W-:-:S07]  /*4770*/  IMAD.MOV.U32 R20, RZ, RZ, R43 ;  /* 0x000000ffff147224 */ /* 0x000fce00078e002b */
[----:B0-----:R-:W-:Y:S05]  /*4780*/  WARPSYNC.COLLECTIVE R21, `(.L_x_43) ;  /* 0x0000000015087348 */ /* 0x001fea0003c00000 */
[----:B------:R1:W2:Y:S02]  /*4790*/  SHFL.DOWN P2, R22, R20, R17, R16 ;  /* 0x0800001114167389 */ /* 0x0002a40000040010 */
[----:B012---:R-:W-:Y:S05]  /*47a0*/  ENDCOLLECTIVE ;  /* 0x000000000000791b */ /* 0x007fea0003800000 */
.L_x_43:
[----:B------:R-:W-:Y:S01]  /*47b0*/  IMAD.MOV.U32 R17, RZ, RZ, 0x8 ;  /* 0x00000008ff117424 */ /* 0x000fe200078e00ff */
[----:B------:R-:W-:-:S05]  /*47c0*/  IADD3 R40, P3, PT, R40, 0x100, RZ ;  /* 0x0000010028287810 */ /* 0x000fca0007f7e0ff */
[----:B------:R-:W-:Y:S01]  /*47d0*/  IMAD.X R41, RZ, RZ, R41, P3 ;  /* 0x000000ffff297224 */ /* 0x000fe200018e0629 */
[----:B------:R-:W-:Y:S02]  /*47e0*/  SEL R22, R22, RZ, !P0 ;  /* 0x000000ff16167207 */ /* 0x000fe40004000000 */
[----:B------:R-:W-:-:S03]  /*47f0*/  ISETP.GT.AND P0, PT, R24, R16, PT ;  /* 0x000000101800720c */ /* 0x000fc60003f04270 */
[----:B------:R-:W-:-:S04]  /*4800*/  IMAD.IADD R51, R43, 0x1, R22 ;  /* 0x000000012b337824 */ /* 0x000fc800078e0216 */
[----:B------:R-:W-:-:S07]  /*4810*/  IMAD.MOV.U32 R20, RZ, RZ, R51 ;  /* 0x000000ffff147224 */ /* 0x000fce00078e0033 */
[----:B------:R-:W-:Y:S05]  /*4820*/  WARPSYNC.COLLECTIVE R21, `(.L_x_44) ;  /* 0x0000000015087348 */ /* 0x000fea0003c00000 */
[----:B------:R0:W1:Y:S02]  /*4830*/  SHFL.DOWN P2, R22, R20, R17, R16 ;  /* 0x0800001114167389 */ /* 0x0000640000040010 */
[----:B01----:R-:W-:Y:S05]  /*4840*/  ENDCOLLECTIVE ;  /* 0x000000000000791b */ /* 0x003fea0003800000 */
.L_x_44:
[----:B------:R-:W-:Y:S01]  /*4850*/  IMAD.MOV.U32 R17, RZ, RZ, 0x10 ;  /* 0x00000010ff117424 */ /* 0x000fe200078e00ff */
[----:B------:R-:W-:Y:S02]  /*4860*/  SEL R22, R22, RZ, !P0 ;  /* 0x000000ff16167207 */ /* 0x000fe40004000000 */
[----:B------:R-:W-:-:S03]  /*4870*/  ISETP.NE.AND P0, PT, R28, 0x65, PT ;  /* 0x000000651c00780c */ /* 0x000fc60003f05270 */
[----:B------:R-:W-:-:S04]  /*4880*/  IMAD.IADD R29, R51, 0x1, R22 ;  /* 0x00000001331d7824 */ /* 0x000fc800078e0216 */
[----:B------:R-:W-:-:S07]  /*4890*/  IMAD.MOV.U32 R20, RZ, RZ, R29 ;  /* 0x000000ffff147224 */ /* 0x000fce00078e001d */
[----:B------:R-:W-:Y:S05]  /*48a0*/  WARPSYNC.COLLECTIVE R21, `(.L_x_45) ;  /* 0x0000000015087348 */ /* 0x000fea0003c00000 */
[----:B------:R0:W1:Y:S02]  /*48b0*/  SHFL.DOWN P2, R22, R20, R17, R16 ;  /* 0x0800001114167389 */ /* 0x0000640000040010 */
[----:B01----:R-:W-:Y:S05]  /*48c0*/  ENDCOLLECTIVE ;  /* 0x000000000000791b */ /* 0x003fea0003800000 */
.L_x_45:
[----:B------:R-:W-:Y:S05]  /*48d0*/  WARPSYNC.COLLECTIVE R21, `(.L_x_46) ;  /* 0x0000000015087348 */ /* 0x000fea0003c00000 */
[----:B------:R-:W-:Y:S01]  /*48e0*/  VOTE.ALL P0, P0 ;  /* 0x0000000000ff7806 */ /* 0x000fe20000000000 */
[----:B------:R-:W-:-:S12]  /*48f0*/  ENDCOLLECTIVE ;  /* 0x000000000000791b */ /* 0x000fd80003800000 */
.L_x_46:
[----:B------:R-:W-:-:S04]  /*4900*/  ISETP.GT.AND P2, PT, R42, R16, PT ;  /* 0x000000102a00720c */ /* 0x000fc80003f44270 */
[----:B------:R-:W-:-:S05]  /*4910*/  SEL R22, R22, RZ, !P2 ;  /* 0x000000ff16167207 */ /* 0x000fca0005000000 */
[----:B------:R-:W-:Y:S01]  /*4920*/  IMAD.IADD R43, R29, 0x1, R22 ;  /* 0x000000011d2b7824 */ /* 0x000fe200078e0216 */
[----:B------:R-:W-:Y:S06]  /*4930*/  BRA `(.L_x_47) ;  /* 0xffffffc800887947 */ /* 0x000fec000383ffff */
.L_x_12:
[----:B------:R-:W-:Y:S01]  /*4940*/  BSSY B1, `(.L_x_48) ;  /* 0x0000006000017945 */ /* 0x000fe20003800000 */
[----:B------:R-:W-:Y:S01]  /*4950*/  PLOP3.LUT P0, PT, P0, PT, PT, 0x8, 0x80 ;  /* 0x000000000080781c */ /* 0x000fe2000070e170 */
[----:B------:R-:W-:-:S12]  /*4960*/  IMAD.MOV.U32 R21, RZ, RZ, -0x1 ;  /* 0xffffffffff157424 */ /* 0x000fd800078e00ff */
[----:B------:R-:W-:Y:S05]  /*4970*/  WARPSYNC.COLLECTIVE R21, `(.L_x_49) ;  /* 0x0000000015087348 */ /* 0x000fea0003c00000 */
[----:B------:R-:W-:Y:S01]  /*4980*/  VOTE.ANY P0, P0 ;  /* 0x0000000000ff7806 */ /* 0x000fe20000000100 */
[----:B------:R-:W-:-:S12]  /*4990*/  ENDCOLLECTIVE ;  /* 0x000000000000791b */ /* 0x000fd80003800000 */
.L_x_49:
[----:B------:R-:W-:Y:S05]  /*49a0*/  BSYNC B1 ;  /* 0x0000000000017941 */ /* 0x000fea0003800000 */
.L_x_48:
[----:B------:R-:W-:Y:S05]  /*49b0*/  BRA `(.L_x_50) ;  /* 0xffffffc800987947 */ /* 0x000fea000383ffff */
.L_x_14:
[----:B------:R-:W-:Y:S01]  /*49c0*/  BSSY B1, `(.L_x_51) ;  /* 0x0000006000017945 */ /* 0x000fe20003800000 */
[----:B------:R-:W-:Y:S01]  /*49d0*/  PLOP3.LUT P0, PT, P0, PT, PT, 0x8, 0x80 ;  /* 0x000000000080781c */ /* 0x000fe2000070e170 */
[----:B------:R-:W-:-:S12]  /*49e0*/  IMAD.MOV.U32 R21, RZ, RZ, -0x1 ;  /* 0xffffffffff157424 */ /* 0x000fd800078e00ff */
[----:B------:R-:W-:Y:S05]  /*49f0*/  WARPSYNC.COLLECTIVE R21, `(.L_x_52) ;  /* 0x0000000015087348 */ /* 0x000fea0003c00000 */
[----:B------:R-:W-:Y:S01]  /*4a00*/  VOTE.ANY P0, P0 ;  /* 0x0000000000ff7806 */ /* 0x000fe20000000100 */
[----:B------:R-:W-:-:S12]  /*4a10*/  ENDCOLLECTIVE ;  /* 0x000000000000791b */ /* 0x000fd80003800000 */
.L_x_52:
[----:B------:R-:W-:Y:S05]  /*4a20*/  BSYNC B1 ;  /* 0x0000000000017941 */ /* 0x000fea0003800000 */
.L_x_51:
[----:B------:R-:W-:Y:S05]  /*4a30*/  BRA `(.L_x_53) ;  /* 0xffffffc800ec7947 */ /* 0x000fea000383ffff */
.L_x_16:
[----:B------:R-:W-:Y:S01]  /*4a40*/  BSSY B1, `(.L_x_54) ;  /* 0x0000006000017945 */ /* 0x000fe20003800000 */
[----:B------:R-:W-:Y:S01]  /*4a50*/  PLOP3.LUT P0, PT, P0, PT, PT, 0x8, 0x80 ;  /* 0x000000000080781c */ /* 0x000fe2000070e170 */
[----:B------:R-:W-:-:S12]  /*4a60*/  IMAD.MOV.U32 R21, RZ, RZ, -0x1 ;  /* 0xffffffffff157424 */ /* 0x000fd800078e00ff */
[----:B------:R-:W-:Y:S05]  /*4a70*/  WARPSYNC.COLLECTIVE R21, `(.L_x_55) ;  /* 0x0000000015087348 */ /* 0x000fea0003c00000 */
[----:B------:R-:W-:Y:S01]  /*4a80*/  VOTE.ANY R21, PT, P0 ;  /* 0x0000000000157806 */ /* 0x000fe200000e0100 */
[----:B------:R-:W-:Y:S06]  /*4a90*/  ENDCOLLECTIVE ;  /* 0x000000000000791b */ /* 0x000fec0003800000 */
.L_x_55:
[----:B------:R-:W-:Y:S05]  /*4aa0*/  BSYNC B1 ;  /* 0x0000000000017941 */ /* 0x000fea0003800000 */
.L_x_54:
[----:B------:R-:W-:Y:S01]  /*4ab0*/  LOP3.LUT R21, R21, 0x80000000, R49, 0xec, !PT ;  /* 0x8000000015157812 */ /* 0x000fe200078eec31 */
[----:B------:R-:W-:Y:S02]  /*4ac0*/  IMAD.MOV.U32 R20, RZ, RZ, R29 ;  /* 0x000000ffff147224 */ /* 0x000fe400078e001d */
[----:B------:R-:W-:Y:S02]  /*4ad0*/  IMAD.MOV.U32 R17, RZ, RZ, 0x1 ;  /* 0x00000001ff117424 */ /* 0x000fe400078e00ff */
[----:B------:R-:W-:Y:S02]  /*4ae0*/  VIADD R16, R21, 0xffffffff ;  /* 0xffffffff15107836 */ /* 0x000fe40000000000 */
[----:B------:R-:W-:-:S03]  /*4af0*/  VIADD R23, R23, 0xffffffe0 ;  /* 0xffffffe017177836 */ /* 0x000fc60000000000 */
[----:B------:R-:W-:Y:S01]  /*4b00*/  LOP3.LUT R52, R21, R16, RZ, 0xc, !PT ;  /* 0x0000001015347212 */ /* 0x000fe200078e0cff */
[----:B------:R-:W-:-:S03]  /*4b10*/  IMAD.MOV.U32 R21, RZ, RZ, -0x1 ;  /* 0xffffffffff157424 */ /* 0x000fc600078e00ff */
[----:B------:R0:W1:Y:S04]  /*4b20*/  POPC R16, R52 ;  /* 0x0000003400107309 */ /* 0x0000680000000000 */
[----:B01----:R-:W-:Y:S05]  /*4b30*/  WARPSYNC.COLLECTIVE R21, `(.L_x_56) ;  /* 0x0000000015087348 */ /* 0x003fea0003c00000 */
[----:B-1----:R1:W2:Y:S02]  /*4b40*/  SHFL.DOWN P2, R22, R20, R17, R16 ;  /* 0x0800001114167389 */ /* 0x0022a40000040010 */
[----:B012---:R-:W-:Y:S05]  /*4b50*/  ENDCOLLECTIVE ;  /* 0x000000000000791b */ /* 0x007fea0003800000 */
.L_x_56:
        /* <DEDUP_REMOVED lines=9> */
.L_x_57:
[----:B------:R-:W-:Y:S01]  /*4bf0*/  IMAD.MOV.U32 R17, RZ, RZ, 0x4 ;  /* 0x00000004ff117424 */ /* 0x000fe200078e00ff */
[----:B------:R-:W-:Y:S02]  /*4c00*/  SEL R22, R22, RZ, !P0 ;  /* 0x000000ff16167207 */ /* 0x000fe40004000000 */
[----:B------:R-:W-:-:S03]  /*4c10*/  ISETP.GT.AND P0, PT, R25, R16, PT ;  /* 0x000000101900720c */ /* 0x000fc60003f04270 */
[----:B------:R-:W-:-:S04]  /*4c20*/  IMAD.IADD R53, R51, 0x1, R22 ;  /* 0x0000000133357824 */ /* 0x000fc800078e0216 */
[----:B------:R-:W-:-:S07]  /*4c30*/  IMAD.MOV.U32 R20, RZ, RZ, R53 ;  /* 0x000000ffff147224 */ /* 0x000fce00078e0035 */
[----:B------:R-:W-:Y:S05]  /*4c40*/  WARPSYNC.COLLECTIVE R21, `(.L_x_58) ;  /* 0x0000000015087348 */ /* 0x000fea0003c00000 */
[----:B------:R0:W1:Y:S02]  /*4c50*/  SHFL.DOWN P2, R22, R20, R17, R16 ;  /* 0x0800001114167389 */ /* 0x0000640000040010 */
[----:B01----:R-:W-:Y:S05]  /*4c60*/  ENDCOLLECTIVE ;  /* 0x000000000000791b */ /* 0x003fea0003800000 */
.L_x_58:
        /* <DEDUP_REMOVED lines=8> */
.L_x_59:
        /* <DEDUP_REMOVED lines=8> */
.L_x_60:
[----:B------:R-:W-:Y:S05]  /*4d70*/  WARPSYNC.COLLECTIVE R21, `(.L_x_61) ;  /* 0x0000000015087348 */ /* 0x000fea0003c00000 */
[----:B------:R-:W-:Y:S01]  /*4d80*/  VOTE.ALL P0, P0 ;  /* 0x0000000000ff7806 */ /* 0x000fe20000000000 */
[----:B------:R-:W-:-:S12]  /*4d90*/  ENDCOLLECTIVE ;  /* 0x000000000000791b */ /* 0x000fd80003800000 */
.L_x_61:
[----:B------:R-:W-:-:S04]  /*4da0*/  ISETP.GT.AND P2, PT, R42, R16, PT ;  /* 0x000000102a00720c */ /* 0x000fc80003f44270 */
[----:B------:R-:W-:-:S04]  /*4db0*/  SEL R22, R22, RZ, !P2 ;  /* 0x000000ff16167207 */ /* 0x000fc80005000000 */
[----:B------:R-:W-:Y:S01]  /*4dc0*/  IADD3 R43, PT, PT, R52, R22, R43 ;  /* 0x00000016342b7210 */ /* 0x000fe20007ffe02b */
[----:B------:R-:W-:Y:S06]  /*4dd0*/  BRA `(.L_x_62) ;  /* 0xffffffc800847947 */ /* 0x000fec000383ffff */
.L_x_21:
[----:B------:R-:W-:Y:S01]  /*4de0*/  BSSY B0, `(.L_x_63) ;  /* 0x0000006000007945 */ /* 0x000fe20003800000 */
[----:B------:R-:W-:Y:S01]  /*4df0*/  PLOP3.LUT P0, PT, P0, PT, PT, 0x8, 0x80 ;  /* 0x000000000080781c */ /* 0x000fe2000070e170 */
[----:B------:R-:W-:-:S12]  /*4e00*/  IMAD.MOV.U32 R21, RZ, RZ, -0x1 ;  /* 0xffffffffff157424 */ /* 0x000fd800078e00ff */
[----:B------:R-:W-:Y:S05]  /*4e10*/  WARPSYNC.COLLECTIVE R21, `(.L_x_64) ;  /* 0x0000000015087348 */ /* 0x000fea0003c00000 */
[----:B------:R-:W-:Y:S01]  /*4e20*/  VOTE.ANY P0, P0 ;  /* 0x0000000000ff7806 */ /* 0x000fe20000000100 */
[----:B------:R-:W-:-:S12]  /*4e30*/  ENDCOLLECTIVE ;  /* 0x000000000000791b */ /* 0x000fd80003800000 */
.L_x_64:
[----:B------:R-:W-:Y:S05]  /*4e40*/  BSYNC B0 ;  /* 0x0000000000007941 */ /* 0x000fea0003800000 */
.L_x_63:
[----:B------:R-:W-:Y:S05]  /*4e50*/  BRA `(.L_x_65) ;  /* 0xffffffe000a07947 */ /* 0x000fea000383ffff */
.L_x_23:
[----:B------:R-:W-:Y:S01]  /*4e60*/  BSSY B0, `(.L_x_66) ;  /* 0x0000006000007945 */ /* 0x000fe20003800000 */
[----:B------:R-:W-:Y:S01]  /*4e70*/  PLOP3.LUT P0, PT, P0, PT, PT, 0x8, 0x80 ;  /* 0x000000000080781c */ /* 0x000fe2000070e170 */
[----:B------:R-:W-:-:S12]  /*4e80*/  IMAD.MOV.U32 R21, RZ, RZ, -0x1 ;  /* 0xffffffffff157424 */ /* 0x000fd800078e00ff */
[----:B------:R-:W-:Y:S05]  /*4e90*/  WARPSYNC.COLLECTIVE R21, `(.L_x_67) ;  /* 0x0000000015087348 */ /* 0x000fea0003c00000 */
[----:B------:R-:W-:Y:S01]  /*4ea0*/  VOTE.ANY P0, P0 ;  /* 0x0000000000ff7806 */ /* 0x000fe20000000100 */
[----:B------:R-:W-:-:S12]  /*4eb0*/  ENDCOLLECTIVE ;  /* 0x000000000000791b */ /* 0x000fd80003800000 */
.L_x_67:
[----:B------:R-:W-:Y:S05]  /*4ec0*/  BSYNC B0 ;  /* 0x0000000000007941 */ /* 0x000fea0003800000 */
.L_x_66:
[----:B------:R-:W-:Y:S05]  /*4ed0*/  BRA `(.L_x_68) ;  /* 0xffffffe000f47947 */ /* 0x000fea000383ffff */
.L_x_25:
[----:B------:R-:W0:Y:S01]  /*4ee0*/  S2R R53, SR_GEMASK ;  /* 0x0000000000357919 */ /* 0x000e220000003c00 */
[----:B------:R-:W-:Y:S01]  /*4ef0*/  BSSY B0, `(.L_x_69) ;  /* 0x0000006000007945 */ /* 0x000fe20003800000 */
[----:B------:R-:W-:Y:S01]  /*4f00*/  PLOP3.LUT P0, PT, P0, PT, PT, 0x8, 0x80 ;  /* 0x000000000080781c */ /* 0x000fe2000070e170 */
[----:B------:R-:W-:-:S12]  /*4f10*/  IMAD.MOV.U32 R21, RZ, RZ, -0x1 ;  /* 0xffffffffff157424 */ /* 0x000fd800078e00ff */
[----:B0-----:R-:W-:Y:S05]  /*4f20*/  WARPSYNC.COLLECTIVE R21, `(.L_x_70) ;  /* 0x0000000015087348 */ /* 0x001fea0003c00000 */
[----:B------:R-:W-:Y:S01]  /*4f30*/  VOTE.ANY R21, PT, P0 ;  /* 0x0000000000157806 */ /* 0x000fe200000e0100 */
[----:B0-----:R-:W-:Y:S06]  /*4f40*/  ENDCOLLECTIVE ;  /* 0x000000000000791b */ /* 0x001fec0003800000 */
.L_x_70:
[----:B------:R-:W-:Y:S05]  /*4f50*/  BSYNC B0 ;  /* 0x0000000000007941 */ /* 0x000fea0003800000 */
.L_x_69:
[----:B------:R-:W-:Y:S01]  /*4f60*/  LOP3.LUT R21, R21, 0x80000000, R53, 0xec, !PT ;  /* 0x8000000015157812 */ /* 0x000fe200078eec35 */
[----:B------:R-:W-:Y:S02]  /*4f70*/  IMAD.MOV.U32 R20, RZ, RZ, R25 ;  /* 0x000000ffff147224 */ /* 0x000fe400078e0019 */
[----:B------:R-:W-:Y:S02]  /*4f80*/  IMAD.MOV.U32 R17, RZ, RZ, 0x1 ;  /* 0x00000001ff117424 */ /* 0x000fe400078e00ff */
[----:B------:R-:W-:-:S05]  /*4f90*/  VIADD R16, R21, 0xffffffff ;  /* 0xffffffff15107836 */ /* 0x000fca0000000000 */
[----:B------:R-:W-:Y:S01]  /*4fa0*/  LOP3.LUT R26, R21, R16, RZ, 0xc, !PT ;  /* 0x00000010151a7212 */ /* 0x000fe200078e0cff */
[----:B------:R-:W-:-:S03]  /*4fb0*/  IMAD.MOV.U32 R21, RZ, RZ, -0x1 ;  /* 0xffffffffff157424 */ /* 0x000fc600078e00ff */
[----:B------:R0:W1:Y:S04]  /*4fc0*/  POPC R16, R26 ;  /* 0x0000001a00107309 */ /* 0x0000680000000000 */
[----:B01----:R-:W-:Y:S05]  /*4fd0*/  WARPSYNC.COLLECTIVE R21, `(.L_x_71) ;  /* 0x0000000015087348 */ /* 0x003fea0003c00000 */
[----:B-1----:R1:W2:Y:S02]  /*4fe0*/  SHFL.DOWN P2, R22, R20, R17, R16 ;  /* 0x0800001114167389 */ /* 0x0022a40000040010 */
[----:B012---:R-:W-:Y:S05]  /*4ff0*/  ENDCOLLECTIVE ;  /* 0x000000000000791b */ /* 0x007fea0003800000 */
.L_x_71:
[----:B------:R-:W-:Y:S01]  /*5000*/  ISETP.GE.AND P0, PT, R3, R16, PT ;  /* 0x000000100300720c */ /* 0x000fe20003f06270 */
[----:B------:R-:W-:-:S03]  /*5010*/  IMAD.MOV.U32 R17, RZ, RZ, 0x2 ;  /* 0x00000002ff117424 */ /* 0x000fc600078e00ff */
[----:B------:R-:W-:-:S05]  /*5020*/  SEL R22, R22, RZ, !P0 ;  /* 0x000000ff16167207 */ /* 0x000fca0004000000 */
[----:B------:R-:W-:Y:S02]  /*5030*/  IMAD.IADD R43, R22, 0x1, R25 ;  /* 0x00000001162b7824 */ /* 0x000fe400078e0219 */
[----:B------:R-:W-:Y:S02]  /*5040*/  VIADD R25, R3, 0x2 ;  /* 0x0000000203197836 */ /* 0x000fe40000000000 */
[----:B------:R-:W-:-:S03]  /*5050*/  IMAD.MOV.U32 R20, RZ, RZ, R43 ;  /* 0x000000ffff147224 */ /* 0x000fc600078e002b */
[----:B------:R-:W-:Y:S01]  /*5060*/  ISETP.GT.AND P0, PT, R25, R16, PT ;  /* 0x000000101900720c */ /* 0x000fe20003f04270 */
[----:B------:R-:W-:-:S12]  /*5070*/  VIADD R25, R3, 0x4 ;  /* 0x0000000403197836 */ /* 0x000fd80000000000 */
[----:B------:R-:W-:Y:S05]  /*5080*/  WARPSYNC.COLLECTIVE R21, `(.L_x_72) ;  /* 0x0000000015087348 */ /* 0x000fea0003c00000 */
[----:B------:R0:W1:Y:S02]  /*5090*/  SHFL.DOWN P2, R22, R20, R17, R16 ;  /* 0x0800001114167389 */ /* 0x0000640000040010 */
[----:B01----:R-:W-:Y:S05]  /*50a0*/  ENDCOLLECTIVE ;  /* 0x000000000000791b */ /* 0x003fea0003800000 */
.L_x_72:
[----:B------:R-:W-:Y:S01]  /*50b0*/  IMAD.MOV.U32 R17, RZ, RZ, 0x4 ;  /* 0x00000004ff117424 */ /* 0x000fe200078e00ff */
[----:B------:R-:W-:Y:S02]  /*50c0*/  SEL R22, R22, RZ, !P0 ;  /* 0x000000ff16167207 */ /* 0x000fe40004000000 */
[----:B------:R-:W-:-:S03]  /*50d0*/  ISETP.GT.AND P0, PT, R25, R16, PT ;  /* 0x000000101900720c */ /* 0x000fc60003f04270 */
[----:B------:R-:W-:Y:S02]  /*50e0*/  IMAD.IADD R26, R43, 0x1, R22 ;  /* 0x000000012b1a7824 */ /* 0x000fe400078e0216 */
[----:B------:R-:W-:Y:S02]  /*50f0*/  VIADD R43, R3, 0x8 ;  /* 0x00000008032b7836 */ /* 0x000fe40000000000 */
[----:B------:R-:W-:-:S07]  /*5100*/  IMAD.MOV.U32 R20, RZ, RZ, R26 ;  /* 0x000000ffff147224 */ /* 0x000fce00078e001a */
[----:B------:R-:W-:Y:S05]  /*5110*/  WARPSYNC.COLLECTIVE R21, `(.L_x_73) ;  /* 0x0000000015087348 */ /* 0x000fea0003c00000 */
[----:B------:R0:W1:Y:S02]  /*5120*/  SHFL.DOWN P2, R22, R20, R17, R16 ;  /* 0x0800001114167389 */ /* 0x0000640000040010 */
[----:B01----:R-:W-:Y:S05]  /*5130*/  ENDCOLLECTIVE ;  /* 0x000000000000791b */ /* 0x003fea0003800000 */
.L_x_73:
[----:B------:R-:W-:Y:S01]  /*5140*/  IMAD.MOV.U32 R17, RZ, RZ, 0x8 ;  /* 0x00000008ff117424 */ /* 0x000fe200078e00ff */
[----:B------:R-:W-:Y:S02]  /*5150*/  SEL R25, R22, RZ, !P0 ;  /* 0x000000ff16197207 */ /* 0x000fe40004000000 */
[----:B------:R-:W-:Y:S02]  /*5160*/  ISETP.GT.AND P0, PT, R43, R16, PT ;  /* 0x000000102b00720c */ /* 0x000fe40003f04270 */
[----:B------:R-:W0:Y:S01]  /*5170*/  LDC.64 R42, c[0x0][0x390] ;  /* 0x0000e400ff2a7b82 */ /* 0x000e220000000a00 */
[----:B------:R-:W-:-:S04]  /*5180*/  IMAD.IADD R25, R26, 0x1, R25 ;  /* 0x000000011a197824 */ /* 0x000fc800078e0219 */
[----:B------:R-:W-:-:S07]  /*5190*/  IMAD.MOV.U32 R20, RZ, RZ, R25 ;  /* 0x000000ffff147224 */ /* 0x000fce00078e0019 */
[----:B0-----:R-:W-:Y:S05]  /*51a0*/  WARPSYNC.COLLECTIVE R21, `(.L_x_74) ;  /* 0x0000000015087348 */ /* 0x001fea0003c00000 */
[----:B------:R1:W2:Y:S02]  /*51b0*/  SHFL.DOWN P2, R22, R20, R17, R16 ;  /* 0x0800001114167389 */ /* 0x0002a40000040010 */
[----:B012---:R-:W-:Y:S05]  /*51c0*/  ENDCOLLECTIVE ;  /* 0x000000000000791b */ /* 0x007fea0003800000 */
.L_x_74:
[----:B------:R-:W-:Y:S01]  /*51d0*/  IMAD.MOV.U32 R17, RZ, RZ, 0x10 ;  /* 0x00000010ff117424 */ /* 0x000fe200078e00ff */
[----:B------:R-:W-:Y:S02]  /*51e0*/  SEL R22, R22, RZ, !P0 ;  /* 0x000000ff16167207 */ /* 0x000fe40004000000 */
[----:B------:R-:W-:-:S03]  /*51f0*/  ISETP.NE.AND P0, PT, R24, 0x65, PT ;  /* 0x000000651800780c */ /* 0x000fc60003f05270 */
[----:B------:R-:W-:Y:S02]  /*5200*/  IMAD.IADD R20, R25, 0x1, R22 ;  /* 0x0000000119147824 */ /* 0x000fe400078e0216 */
[----:B------:R-:W-:-:S08]  /*5210*/  VIADD R25, R3, 0x10 ;  /* 0x0000001003197836 */ /* 0x000fd00000000000 */
[----:B------:R-:W-:Y:S05]  /*5220*/  WARPSYNC.COLLECTIVE R21, `(.L_x_75) ;  /* 0x0000000015087348 */ /* 0x000fea0003c00000 */
[----:B------:R0:W1:Y:S02]  /*5230*/  SHFL.DOWN P2, R22, R20, R17, R16 ;  /* 0x0800001114167389 */ /* 0x0000640000040010 */
[----:B01----:R-:W-:Y:S05]  /*5240*/  ENDCOLLECTIVE ;  /* 0x000000000000791b */ /* 0x003fea0003800000 */
.L_x_75:
[----:B------:R-:W-:-:S13]  /*5250*/  ISETP.GT.AND P3, PT, R25, R16, PT ;  /* 0x000000101900720c */ /* 0x000fda0003f64270 */
[----:B------:R-:W-:Y:S05]  /*5260*/  WARPSYNC.COLLECTIVE R21, `(.L_x_76) ;  /* 0x0000000015087348 */ /* 0x000fea0003c00000 */
[----:B------:R-:W-:Y:S01]  /*5270*/  VOTE.ALL P0, P0 ;  /* 0x0000000000ff7806 */ /* 0x000fe20000000000 */
[----:B------:R-:W-:-:S12]  /*5280*/  ENDCOLLECTIVE ;  /* 0x000000000000791b */ /* 0x000fd80003800000 */
.L_x_76:
[----:B------:R-:W-:Y:S02]  /*5290*/  IADD3 R26, P2, PT, R42, 0x100, RZ ;  /* 0x000001002a1a7810 */ /* 0x000fe40007f5e0ff */
[----:B------:R-:W-:-:S03]  /*52a0*/  SEL R25, R22, RZ, !P3 ;  /* 0x000000ff16197207 */ /* 0x000fc60005800000 */
[----:B------:R-:W-:Y:S02]  /*52b0*/  IMAD.X R43, RZ, RZ, R43, P2 ;  /* 0x000000ffff2b7224 */ /* 0x000fe400010e062b */
[----:B------:R-:W-:Y:S01]  /*52c0*/  IMAD.IADD R42, R20, 0x1, R25 ;  /* 0x00000001142a7824 */ /* 0x000fe200078e0219 */
[----:B------:R-:W-:Y:S06]  /*52d0*/  BRA `(.L_x_77) ;  /* 0xffffffe000907947 */ /* 0x000fec000383ffff */
.L_x_27:
[----:B------:R-:W-:Y:S01]  /*52e0*/  BSSY B0, `(.L_x_78) ;  /* 0x0000006000007945 */ /* 0x000fe20003800000 */
[----:B------:R-:W-:Y:S01]  /*52f0*/  PLOP3.LUT P0, PT, P0, PT, PT, 0x8, 0x80 ;  /* 0x000000000080781c */ /* 0x000fe2000070e170 */
[----:B------:R-:W-:-:S12]  /*5300*/  IMAD.MOV.U32 R21, RZ, RZ, -0x1 ;  /* 0xffffffffff157424 */ /* 0x000fd800078e00ff */
[----:B------:R-:W-:Y:S05]  /*5310*/  WARPSYNC.COLLECTIVE R21, `(.L_x_79) ;  /* 0x0000000015087348 */ /* 0x000fea0003c00000 */
[----:B------:R-:W-:Y:S01]  /*5320*/  VOTE.ANY P0, P0 ;  /* 0x0000000000ff7806 */ /* 0x000fe20000000100 */
[----:B------:R-:W-:-:S12]  /*5330*/  ENDCOLLECTIVE ;  /* 0x000000000000791b */ /* 0x000fd80003800000 */
.L_x_79:
[----:B------:R-:W-:Y:S05]  /*5340*/  BSYNC B0 ;  /* 0x0000000000007941 */ /* 0x000fea0003800000 */
.L_x_78:
[----:B------:R-:W-:Y:S05]  /*5350*/  BRA `(.L_x_80) ;  /* 0xffffffe000a07947 */ /* 0x000fea000383ffff */
.L_x_29:
[----:B------:R-:W-:Y:S01]  /*5360*/  BSSY B0, `(.L_x_81) ;  /* 0x0000006000007945 */ /* 0x000fe20003800000 */
[----:B------:R-:W-:Y:S01]  /*5370*/  PLOP3.LUT P0, PT, P0, PT, PT, 0x8, 0x80 ;  /* 0x000000000080781c */ /* 0x000fe2000070e170 */
[----:B------:R-:W-:-:S12]  /*5380*/  IMAD.MOV.U32 R21, RZ, RZ, -0x1 ;  /* 0xffffffffff157424 */ /* 0x000fd800078e00ff */
[----:B------:R-:W-:Y:S05]  /*5390*/  WARPSYNC.COLLECTIVE R21, `(.L_x_82) ;  /* 0x0000000015087348 */ /* 0x000fea0003c00000 */
[----:B------:R-:W-:Y:S01]  /*53a0*/  VOTE.ANY P0, P0 ;  /* 0x0000000000ff7806 */ /* 0x000fe20000000100 */
[----:B------:R-:W-:-:S12]  /*53b0*/  ENDCOLLECTIVE ;  /* 0x000000000000791b */ /* 0x000fd80003800000 */
.L_x_82:
[----:B------:R-:W-:Y:S05]  /*53c0*/  BSYNC B0 ;  /* 0x0000000000007941 */ /* 0x000fea0003800000 */
.L_x_81:
[----:B------:R-:W-:Y:S05]  /*53d0*/  BRA `(.L_x_83) ;  /* 0xffffffe000f47947 */ /* 0x000fea000383ffff */
.L_x_31:
[----:B------:R-:W-:Y:S01]  /*53e0*/  BSSY B0, `(.L_x_84) ;  /* 0x0000006000007945 */ /* 0x000fe20003800000 */
[----:B------:R-:W-:Y:S01]  /*53f0*/  PLOP3.LUT P0, PT, P0, PT, PT, 0x8, 0x80 ;  /* 0x000000000080781c */ /* 0x000fe2000070e170 */
[----:B------:R-:W-:-:S12]  /*5400*/  IMAD.MOV.U32 R21, RZ, RZ, -0x1 ;  /* 0xffffffffff157424 */ /* 0x000fd800078e00ff */
[----:B------:R-:W-:Y:S05]  /*5410*/  WARPSYNC.COLLECTIVE R21, `(.L_x_85) ;  /* 0x0000000015087348 */ /* 0x000fea0003c00000 */
[----:B------:R-:W-:Y:S01]  /*5420*/  VOTE.ANY R21, PT, P0 ;  /* 0x0000000000157806 */ /* 0x000fe200000e0100 */
[----:B------:R-:W-:Y:S06]  /*5430*/  ENDCOLLECTIVE ;  /* 0x000000000000791b */ /* 0x000fec0003800000 */
.L_x_85:
[----:B------:R-:W-:Y:S05]  /*5440*/  BSYNC B0 ;  /* 0x0000000000007941 */ /* 0x000fea0003800000 */
.L_x_84:
[----:B------:R-:W-:Y:S01]  /*5450*/  LOP3.LUT R21, R21, 0x80000000, R53, 0xec, !PT ;  /* 0x8000000015157812 */ /* 0x000fe200078eec35 */
[----:B------:R-:W-:Y:S02]  /*5460*/  IMAD.MOV.U32 R20, RZ, RZ, R25 ;  /* 0x000000ffff147224 */ /* 0x000fe400078e0019 */
[----:B------:R-:W-:Y:S02]  /*5470*/  IMAD.MOV.U32 R17, RZ, RZ, 0x1 ;  /* 0x00000001ff117424 */ /* 0x000fe400078e00ff */
[----:B------:R-:W-:Y:S02]  /*5480*/  VIADD R16, R21, 0xffffffff ;  /* 0xffffffff15107836 */ /* 0x000fe40000000000 */
[----:B------:R-:W-:-:S03]  /*5490*/  VIADD R23, R23, 0xffffffe0 ;  /* 0xffffffe017177836 */ /* 0x000fc60000000000 */
[----:B------:R-:W-:Y:S01]  /*54a0*/  LOP3.LUT R16, R21, R16, RZ, 0xc, !PT ;  /* 0x0000001015107212 */ /* 0x000fe200078e0cff */
[----:B------:R-:W-:-:S05]  /*54b0*/  IMAD.MOV.U32 R21, RZ, RZ, -0x1 ;  /* 0xffffffffff157424 */ /* 0x000fca00078e00ff */
[----:B------:R-:W0:Y:S02]  /*54c0*/  POPC R16, R16 ;  /* 0x0000001000107309 */ /* 0x000e240000000000 */
[----:B0-----:R-:W-:Y:S05]  /*54d0*/  WARPSYNC.COLLECTIVE R21, `(.L_x_86) ;  /* 0x0000000015087348 */ /* 0x001fea0003c00000 */
[----:B0-----:R0:W1:Y:S02]  /*54e0*/  SHFL.DOWN P2, R22, R20, R17, R16 ;  /* 0x0800001114167389 */ /* 0x0010640000040010 */
[----:B01----:R-:W-:Y:S05]  /*54f0*/  ENDCOLLECTIVE ;  /* 0x000000000000791b */ /* 0x003fea0003800000 */
.L_x_86:
[----:B------:R-:W-:Y:S01]  /*5500*/  ISETP.GE.AND P0, PT, R3, R16, PT ;  /* 0x000000100300720c */ /* 0x000fe20003f06270 */
[----:B------:R-:W-:-:S03]  /*5510*/  IMAD.MOV.U32 R17, RZ, RZ, 0x2 ;  /* 0x00000002ff117424 */ /* 0x000fc600078e00ff */
[----:B------:R-:W-:-:S05]  /*5520*/  SEL R22, R22, RZ, !P0 ;  /* 0x000000ff16167207 */ /* 0x000fca0004000000 */
[----:B------:R-:W-:Y:S02]  /*5530*/  IMAD.IADD R25, R22, 0x1, R25 ;  /* 0x0000000116197824 */ /* 0x000fe400078e0219 */
[----:B------:R-:W-:Y:S02]  /*5540*/  VIADD R22, R3, 0x2 ;  /* 0x0000000203167836 */ /* 0x000fe40000000000 */
[----:B------:R-:W-:-:S03]  /*5550*/  IMAD.MOV.U32 R20, RZ, RZ, R25 ;  /* 0x000000ffff147224 */ /* 0x000fc600078e0019 */
[----:B------:R-:W-:-:S13]  /*5560*/  ISETP.GT.AND P0, PT, R22, R16, PT ;  /* 0x000000101600720c */ /* 0x000fda0003f04270 */
[----:B------:R-:W-:Y:S05]  /*5570*/  WARPSYNC.COLLECTIVE R21, `(.L_x_87) ;  /* 0x0000000015087348 */ /* 0x000fea0003c00000 */
[----:B------:R0:W1:Y:S02]  /*5580*/  SHFL.DOWN P2, R22, R20, R17, R16 ;  /* 0x0800001114167389 */ /* 0x0000640000040010 */
[----:B01----:R-:W-:Y:S05]  /*5590*/  ENDCOLLECTIVE ;  /* 0x000000000000791b */ /* 0x003fea0003800000 */
.L_x_87:
[----:B------:R-:W-:Y:S01]  /*55a0*/  IMAD.MOV.U32 R17, RZ, RZ, 0x4 ;  /* 0x00000004ff117424 */ /* 0x000fe200078e00ff */
        /* <DEDUP_REMOVED lines=8> */
.L_x_88:
        /* <DEDUP_REMOVED lines=9> */
.L_x_89:
[----:B------:R-:W-:Y:S01]  /*56c0*/  IMAD.MOV.U32 R17, RZ, RZ, 0x10 ;  /* 0x00000010ff117424 */ /* 0x000fe200078e00ff */
[----:B------:R-:W-:-:S05]  /*56d0*/  SEL R22, R22, RZ, !P0 ;  /* 0x000000ff16167207 */ /* 0x000fca0004000000 */
[----:B------:R-:W-:-:S04]  /*56e0*/  IMAD.IADD R25, R25, 0x1, R22 ;  /* 0x0000000119197824 */ /* 0x000fc800078e0216 */
[----:B------:R-:W-:-:S07]  /*56f0*/  IMAD.MOV.U32 R20, RZ, RZ, R25 ;  /* 0x000000ffff147224 */ /* 0x000fce00078e0019 */
[----:B------:R-:W-:Y:S05]  /*5700*/  WARPSYNC.COLLECTIVE R21, `(.L_x_90) ;  /* 0x0000000015087348 */ /* 0x000fea0003c00000 */
[----:B------:R0:W1:Y:S02]  /*5710*/  SHFL.DOWN P2, R22, R20, R17, R16 ;  /* 0x0800001114167389 */ /* 0x0000640000040010 */
[----:B01----:R-:W-:Y:S05]  /*5720*/  ENDCOLLECTIVE ;  /* 0x000000000000791b */ /* 0x003fea0003800000 */
.L_x_90:
[----:B------:R-:W-:-:S05]  /*5730*/  VIADD R17, R3, 0x10 ;  /* 0x0000001003117836 */ /* 0x000fca0000000000 */
[----:B------:R-:W-:-:S04]  /*5740*/  ISETP.GT.AND P0, PT, R17, R16, PT ;  /* 0x000000101100720c */ /* 0x000fc80003f04270 */
[----:B------:R-:W-:Y:S02]  /*5750*/  SEL R22, R22, RZ, !P0 ;  /* 0x000000ff16167207 */ /* 0x000fe40004000000 */
[----:B------:R-:W-:Y:S02]  /*5760*/  ISETP.NE.AND P0, PT, R24, 0x65, PT ;  /* 0x000000651800780c */ /* 0x000fe40003f05270 */
[----:B------:R-:W-:-:S11]  /*5770*/  IADD3 R42, PT, PT, R25, R22, R42 ;  /* 0x00000016192a7210 */ /* 0x000fd60007ffe02a */
[----:B------:R-:W-:Y:S05]  /*5780*/  WARPSYNC.COLLECTIVE R21, `(.L_x_91) ;  /* 0x0000000015087348 */ /* 0x000fea0003c00000 */
[----:B------:R-:W-:Y:S01]  /*5790*/  VOTE.ALL P0, P0 ;  /* 0x0000000000ff7806 */ /* 0x000fe20000000000 */
[----:B------:R-:W-:-:S12]  /*57a0*/  ENDCOLLECTIVE ;  /* 0x000000000000791b */ /* 0x000fd80003800000 */
.L_x_91:
[----:B------:R-:W-:Y:S05]  /*57b0*/  BRA `(.L_x_92) ;  /* 0xffffffe0008c7947 */ /* 0x000fea000383ffff */
.L_x_93:
        /* <DEDUP_REMOVED lines=12> */
.L_x_379:


//--------------------- .text._ZN3cub18CUB_300001_SM_10006detail4scan20DeviceScanInitKernelINS0_13ScanTileStateIjLb1EEEEEvT_i --------------------------
	.section	.text._ZN3cub18CUB_300001_SM_10006detail4scan20DeviceScanInitKernelINS0_13ScanTileStateIjLb1EEEEEvT_i,"ax",@progbits
	.align	128
        .global         _ZN3cub18CUB_300001_SM_10006detail4scan20DeviceScanInitKernelINS0_13ScanTileStateIjLb1EEEEEvT_i
        .type           _ZN3cub18CUB_300001_SM_10006detail4scan20DeviceScanInitKernelINS0_13ScanTileStateIjLb1EEEEEvT_i,@function
        .size           _ZN3cub18CUB_300001_SM_10006detail4scan20DeviceScanInitKernelINS0_13ScanTileStateIjLb1EEEEEvT_i,(.L_x_380 - _ZN3cub18CUB_300001_SM_10006detail4scan20DeviceScanInitKernelINS0_13ScanTileStateIjLb1EEEEEvT_i)
        .other          _ZN3cub18CUB_300001_SM_10006detail4scan20DeviceScanInitKernelINS0_13ScanTileStateIjLb1EEEEEvT_i,@"STO_CUDA_ENTRY STV_DEFAULT"
_ZN3cub18CUB_300001_SM_10006detail4scan20DeviceScanInitKernelINS0_13ScanTileStateIjLb1EEEEEvT_i:
.text._ZN3cub18CUB_300001_SM_10006detail4scan20DeviceScanInitKernelINS0_13ScanTileStateIjLb1EEEEEvT_i:
[----:B------:R-:W-:Y:S01]  /*0000*/  LDC R1, c[0x0][0x37c] ;  /* 0x0000df00ff017b82 */ /* 0x000fe20000000800 */
[----:B------:R-:W0:Y:S07]  /*0010*/  S2R R0, SR_TID.X ;  /* 0x0000000000007919 */ /* 0x000e2e0000002100 */
[----:B------:R-:W1:Y:S01]  /*0020*/  S2UR UR6, SR_CTAID.X ;  /* 0x00000000000679c3 */ /* 0x000e620000002500 */
[----:B------:R-:W2:Y:S07]  /*0030*/  LDCU UR4, c[0x0][0x388] ;  /* 0x00007100ff0477ac */ /* 0x000eae0008000800 */
[----:B------:R-:W1:Y:S01]  /*0040*/  LDC R5, c[0x0][0x360] ;  /* 0x0000d800ff057b82 */ /* 0x000e620000000800 */
[----:B0-----:R-:W-:Y:S01]  /*0050*/  ISETP.GT.U32.AND P0, PT, R0, 0x1f, PT ;  /* 0x0000001f0000780c */ /* 0x001fe20003f04070 */
[----:B-1----:R-:W-:-:S03]  /*0060*/  IMAD R5, R5, UR6, R0 ;  /* 0x0000000605057c24 */ /* 0x002fc6000f8e0200 */
[----:B------:R-:W-:Y:S02]  /*0070*/  ISETP.NE.OR P0, PT, RZ, UR6, P0 ;  /* 0x00000006ff007c0c */ /* 0x000fe40008705670 */
[----:B--2---:R-:W-:Y:S01]  /*0080*/  ISETP.GE.AND P1, PT, R5, UR4, PT ;  /* 0x0000000405007c0c */ /* 0x004fe2000bf26270 */
[----:B------:R-:W0:-:S12]  /*0090*/  LDCU.64 UR4, c[0x0][0x358] ;  /* 0x00006b00ff0477ac */ /* 0x000e180008000a00 */
[----:B------:R-:W1:Y:S01]  /*00a0*/  @!P1 LDC.64 R2, c[0x0][0x380] ;  /* 0x0000e000ff029b82 */ /* 0x000e620000000a00 */
[----:B------:R-:W-:Y:S01]  /*00b0*/  @!P1 MOV R4, 0x63 ;  /* 0x0000006300049802 */ /* 0x000fe20000000f00 */
[----:B-1----:R-:W-:-:S04]  /*00c0*/  @!P1 IMAD.WIDE R2, R5, 0x8, R2 ;  /* 0x0000000805029825 */ /* 0x002fc800078e0202 */
[----:B------:R-:W-:-:S05]  /*00d0*/  HFMA2 R5, -RZ, RZ, 0, 0 ;  /* 0x00000000ff057431 */ /* 0x000fca00000001ff */
[----:B0-----:R0:W-:Y:S01]  /*00e0*/  @!P1 STG.E.64 desc[UR4][R2.64+0x100], R4 ;  /* 0x0001000402009986 */ /* 0x0011e2000c101b04 */
[----:B------:R-:W-:Y:S05]  /*00f0*/  @P0 EXIT ;  /* 0x000000000000094d */ /* 0x000fea0003800000 */
[----:B0-----:R-:W0:Y:S02]  /*0100*/  LDC.64 R2, c[0x0][0x380] ;  /* 0x0000e000ff027b82 */ /* 0x001e240000000a00 */
[----:B0-----:R-:W-:-:S05]  /*0110*/  IMAD.WIDE.U32 R2, R0, 0x8, R2 ;  /* 0x0000000800027825 */ /* 0x001fca00078e0002 */
[----:B------:R-:W-:Y:S01]  /*0120*/  STG.E.64 desc[UR4][R2.64], RZ ;  /* 0x000000ff02007986 */ /* 0x000fe2000c101b04 */
[----:B------:R-:W-:Y:S05]  /*0130*/  EXIT ;  /* 0x000000000000794d */ /* 0x000fea0003800000 */
.L_x_94:
        /* <DEDUP_REMOVED lines=12> */
.L_x_380:


//--------------------- .text._ZN3cub18CUB_300001_SM_10006detail6select23DeviceSelectSweepKernelINS2_10policy_hubIjjiLb0ELNS0_10SelectImplE0EE10Policy1000EPKjS9_PjPiNS0_13ScanTileStateIiLb1EEENS0_8NullTypeESE_iNS2_19streaming_context_tIlLb1EEELS5_0EEEvT0_T1_T2_T3_T4_T5_T6_T7_iT8_NS1_7vsmem_tE --------------------------
	.section	.text._ZN3cub18CUB_300001_SM_10006detail6select23DeviceSelectSweepKernelINS2_10policy_hubIjjiLb0ELNS0_10SelectImplE0EE10Policy1000EPKjS9_PjPiNS0_13ScanTileStateIiLb1EEENS0_8NullTypeESE_iNS2_19streaming_context_tIlLb1EEELS5_0EEEvT0_T1_T2_T3_T4_T5_T6_T7_iT8_NS1_7vsmem_tE,"ax",@progbits
	.align	128
        .global         _ZN3cub18CUB_300001_SM_10006detail6select23DeviceSelectSweepKernelINS2_10policy_hubIjjiLb0ELNS0_10SelectImplE0EE10Policy1000EPKjS9_PjPiNS0_13ScanTileStateIiLb1EEENS0_8NullTypeESE_iNS2_19streaming_context_tIlLb1EEELS5_0EEEvT0_T1_T2_T3_T4_T5_T6_T7_iT8_NS1_7vsmem_tE
        .type           _ZN3cub18CUB_300001_SM_10006detail6select23DeviceSelectSweepKernelINS2_10policy_hubIjjiLb0ELNS0_10SelectImplE0EE10Policy1000EPKjS9_PjPiNS0_13ScanTileStateIiLb1EEENS0_8NullTypeESE_iNS2_19streaming_context_tIlLb1EEELS5_0EEEvT0_T1_T2_T3_T4_T5_T6_T7_iT8_NS1_7vsmem_tE,@function
        .size           _ZN3cub18CUB_300001_SM_10006detail6select23DeviceSelectSweepKernelINS2_10policy_hubIjjiLb0ELNS0_10SelectImplE0EE10Policy1000EPKjS9_PjPiNS0_13ScanTileStateIiLb1EEENS0_8NullTypeESE_iNS2_19streaming_context_tIlLb1EEELS5_0EEEvT0_T1_T2_T3_T4_T5_T6_T7_iT8_NS1_7vsmem_tE,(.L_x_381 - _ZN3cub18CUB_300001_SM_10006detail6select23DeviceSelectSweepKernelINS2_10policy_hubIjjiLb0ELNS0_10SelectImplE0EE10Policy1000EPKjS9_PjPiNS0_13ScanTileStateIiLb1EEENS0_8NullTypeESE_iNS2_19streaming_context_tIlLb1EEELS5_0EEEvT0_T1_T2_T3_T4_T5_T6_T7_iT8_NS1_7vsmem_tE)
        .other          _ZN3cub18CUB_300001_SM_10006detail6select23DeviceSelectSweepKernelINS2_10policy_hubIjjiLb0ELNS0_10SelectImplE0EE10Policy1000EPKjS9_PjPiNS0_13ScanTileStateIiLb1EEENS0_8NullTypeESE_iNS2_19streaming_context_tIlLb1EEELS5_0EEEvT0_T1_T2_T3_T4_T5_T6_T7_iT8_NS1_7vsmem_tE,@"STO_CUDA_ENTRY STV_DEFAULT"
_ZN3cub18CUB_300001_SM_10006detail6select23DeviceSelectSweepKernelINS2_10policy_hubIjjiLb0ELNS0_10SelectImplE0EE10Policy1000EPKjS9_PjPiNS0_13ScanTileStateIiLb1EEENS0_8NullTypeESE_iNS2_19streaming_context_tIlLb1EEELS5_0EEEvT0_T1_T2_T3_T4_T5_T6_T7_iT8_NS1_7vsmem_tE:
.text._ZN3cub18CUB_300001_SM_10006detail6select23DeviceSelectSweepKernelINS2_10policy_hubIjjiLb0ELNS0_10SelectImplE0EE10Policy1000EPKjS9_PjPiNS0_13ScanTileStateIiLb1EEENS0_8NullTypeESE_iNS2_19streaming_context_tIlLb1EEELS5_0EEEvT0_T1_T2_T3_T4_T5_T6_T7_iT8_NS1_7vsmem_tE:
[----:B------:R-:W0:Y:S08]  /*0000*/  LDC R1, c[0x0][0x37c] ;  /* 0x0000df00ff017b82 */ /* 0x000e300000000800 */
[----:B------:R-:W-:Y:S01]  /*0010*/  S2UR UR4, SR_CTAID.X ;  /* 0x00000000000479c3 */ /* 0x000fe20000002500 */
[----:B------:R-:W1:Y:S01]  /*0020*/  LDCU UR5, c[0x0][0x374] ;  /* 0x00006e80ff0577ac */ /* 0x000e620008000800 */
[----:B0-----:R-:W-:Y:S01]  /*0030*/  VIADD R1, R1, 0xfffffff8 ;  /* 0xfffffff801017836 */ /* 0x001fe20000000000 */
[----:B------:R-:W0:Y:S05]  /*0040*/  LDCU UR7, c[0x0][0x3b0] ;  /* 0x00007600ff0777ac */ /* 0x000e2a0008000800 */
[----:B------:R-:W1:Y:S01]  /*0050*/  S2UR UR6, SR_CTAID.Y ;  /* 0x00000000000679c3 */ /* 0x000e620000002600 */
[----:B------:R-:W2:Y:S01]  /*0060*/  LDCU.64 UR8, c[0x0][0x358] ;  /* 0x00006b00ff0877ac */ /* 0x000ea20008000a00 */
[----:B-1----:R-:W-:-:S02]  /*0070*/  UIMAD UR4, UR4, UR5, UR6 ;  /* 0x00000005040472a4 */ /* 0x002fc4000f8e0206 */
[----:B0-----:R-:W-:Y:S02]  /*0080*/  UIADD3 UR5, UPT, UPT, UR7, -0x1, URZ ;  /* 0xffffffff07057890 */ /* 0x001fe4000fffe0ff */
[----:B------:R-:W-:Y:S02]  /*0090*/  UIMAD UR7, UR4, 0x1c00, URZ ;  /* 0x00001c00040778a4 */ /* 0x000fe4000f8e02ff */
[----:B------:R-:W-:Y:S02]  /*00a0*/  UISETP.GE.AND UP0, UPT, UR4, UR5, UPT ;  /* 0x000000050400728c */ /* 0x000fe4000bf06270 */
[----:B------:R-:W-:-:S07]  /*00b0*/  IMAD.U32 R38, RZ, RZ, UR4 ;  /* 0x00000004ff267e24 */ /* 0x000fce000f8e00ff */
[----:B--2---:R-:W-:Y:S05]  /*00c0*/  BRA.U UP0, `(.L_x_95) ;  /* 0x0000005100707547 */ /* 0x004fea000b800000 */
[----:B------:R-:W-:-:S13]  /*00d0*/  ISETP.NE.AND P0, PT, R38, RZ, PT ;  /* 0x000000ff2600720c */ /* 0x000fda0003f05270 */
[----:B------:R-:W-:Y:S05]  /*00e0*/  @P0 BRA `(.L_x_96) ;  /* 0x0000002000f80947 */ /* 0x000fea0003800000 */
[----:B------:R-:W0:Y:S01]  /*00f0*/  S2R R60, SR_TID.X ;  /* 0x00000000003c7919 */ /* 0x000e220000002100 */
[----:B------:R-:W1:Y:S01]  /*0100*/  LDC.64 R4, c[0x0][0x3c8] ;  /* 0x0000f200ff047b82 */ /* 0x000e620000000a00 */
[----:B------:R-:W2:Y:S01]  /*0110*/  LDCU.U8 UR6, c[0x0][0x3b8] ;  /* 0x00007700ff0677ac */ /* 0x000ea20008000000 */
[----:B------:R-:W3:Y:S01]  /*0120*/  LDCU.64 UR4, c[0x0][0x380] ;  /* 0x00007000ff0477ac */ /* 0x000ee20008000a00 */
[----:B------:R-:W4:Y:S01]  /*0130*/  LDCU.64 UR10, c[0x0][0x388] ;  /* 0x00007100ff0a77ac */ /* 0x000f220008000a00 */
[----:B--2---:R-:W-:-:S04]  /*0140*/  ISETP.NE.AND P0, PT, RZ, UR6, PT ;  /* 0x00000006ff007c0c */ /* 0x004fc8000bf05270 */
[----:B-1----:R-:W-:Y:S01]  /*0150*/  SEL R3, R4, RZ, !P0 ;  /* 0x000000ff04037207 */ /* 0x002fe20004000000 */
[----:B0-----:R-:W-:-:S05]  /*0160*/  IMAD R0, R60, 0xe, RZ ;  /* 0x0000000e3c007824 */ /* 0x001fca00078e02ff */
[----:B------:R-:W-:Y:S02]  /*0170*/  IADD3 R0, P1, P2, R0, UR7, R3 ;  /* 0x0000000700007c10 */ /* 0x000fe4000fa3e003 */
[----:B------:R-:W-:-:S03]  /*0180*/  SEL R3, R5, RZ, !P0 ;  /* 0x000000ff05037207 */ /* 0x000fc60004000000 */
[----:B------:R-:W-:Y:S01]  /*0190*/  IMAD.SHL.U32 R12, R0, 0x4, RZ ;  /* 0x00000004000c7824 */ /* 0x000fe200078e00ff */
[----:B------:R-:W-:-:S04]  /*01a0*/  IADD3.X R3, PT, PT, RZ, R3, RZ, P1, P2 ;  /* 0x00000003ff037210 */ /* 0x000fc80000fe44ff */
[----:B------:R-:W-:Y:S02]  /*01b0*/  SHF.L.U64.HI R0, R0, 0x2, R3 ;  /* 0x0000000200007819 */ /* 0x000fe40000010203 */
[C---:B---3--:R-:W-:Y:S02]  /*01c0*/  IADD3 R14, P0, PT, R12.reuse, UR4, RZ ;  /* 0x000000040c0e7c10 */ /* 0x048fe4000ff1e0ff */
[----:B----4-:R-:W-:Y:S02]  /*01d0*/  IADD3 R12, P1, PT, R12, UR10, RZ ;  /* 0x0000000a0c0c7c10 */ /* 0x010fe4000ff3e0ff */
[C---:B------:R-:W-:Y:S02]  /*01e0*/  IADD3.X R15, PT, PT, R0.reuse, UR5, RZ, P0, !PT ;  /* 0x00000005000f7c10 */ /* 0x040fe400087fe4ff */
[----:B------:R-:W-:-:S03]  /*01f0*/  IADD3.X R13, PT, PT, R0, UR11, RZ, P1, !PT ;  /* 0x0000000b000d7c10 */ /* 0x000fc60008ffe4ff */
        /* <DEDUP_REMOVED lines=13> */
[----:B------:R0:W5:Y:S01]  /*02d0*/  LDG.E R9, desc[UR8][R14.64+0x34] ;  /* 0x000034080e097981 */ /* 0x000162000c1e1900 */
[----:B------:R-:W-:Y:S06]  /*02e0*/  BAR.SYNC.DEFER_BLOCKING 0x0 ;  /* 0x0000000000007b1d */ /* 0x000fec0000010000 */
[----:B------:R-:W2:Y:S04]  /*02f0*/  LDG.E R58, desc[UR8][R12.64] ;  /* 0x000000080c3a7981 */ /* 0x000ea8000c1e1900 */
[----:B------:R-:W3:Y:S04]  /*0300*/  LDG.E R56, desc[UR8][R12.64+0x4] ;  /* 0x000004080c387981 */ /* 0x000ee8000c1e1900 */
[----:B------:R-:W4:Y:S04]  /*0310*/  LDG.E R52, desc[UR8][R12.64+0x8] ;  /* 0x000008080c347981 */ /* 0x000f28000c1e1900 */
        /* <DEDUP_REMOVED lines=8> */
[----:B------:R-:W4:Y:S01]  /*03a0*/  LDG.E R33, desc[UR8][R12.64+0x2c] ;  /* 0x00002c080c217981 */ /* 0x000f22000c1e1900 */
[----:B0-----:R-:W-:Y:S01]  /*03b0*/  IMAD.MOV.U32 R14, RZ, RZ, 0x2 ;  /* 0x00000002ff0e7424 */ /* 0x001fe200078e00ff */
[----:B------:R-:W-:-:S02]  /*03c0*/  LOP3.LUT R16, R16, 0xffffffef, RZ, 0xc0, !PT ;  /* 0xffffffef10107812 */ /* 0x000fc400078ec0ff */
[----:B------:R-:W4:Y:S04]  /*03d0*/  LDG.E R34, desc[UR8][R12.64+0x30] ;  /* 0x000030080c227981 */ /* 0x000f28000c1e1900 */
[----:B------:R0:W4:Y:S02]  /*03e0*/  LDG.E R35, desc[UR8][R12.64+0x34] ;  /* 0x000034080c237981 */ /* 0x000124000c1e1900 */
[----:B0-----:R-:W0:Y:S01]  /*03f0*/  S2R R13, SR_LANEID ;  /* 0x00000000000d7919 */ /* 0x001e220000000000 */
[----:B------:R-:W1:Y:S01]  /*0400*/  S2UR UR5, SR_CgaCtaId ;  /* 0x00000000000579c3 */ /* 0x000e620000008800 */
[----:B------:R-:W-:Y:S01]  /*0410*/  UMOV UR4, 0x400 ;  /* 0x0000040000047882 */ /* 0x000fe20000000000 */
[----:B--2---:R-:W-:Y:S02]  /*0420*/  ISETP.NE.AND P0, PT, R58, RZ, PT ;  /* 0x000000ff3a00720c */ /* 0x004fe40003f05270 */
[----:B---3--:R-:W-:-:S02]  /*0430*/  ISETP.NE.AND P4, PT, R56, RZ, PT ;  /* 0x000000ff3800720c */ /* 0x008fc40003f85270 */
[----:B------:R-:W-:Y:S02]  /*0440*/  SEL R54, RZ, 0x1, !P0 ;  /* 0x00000001ff367807 */ /* 0x000fe40004000000 */
[----:B----4-:R-:W-:Y:S02]  /*0450*/  ISETP.NE.AND P3, PT, R52, RZ, PT ;  /* 0x000000ff3400720c */ /* 0x010fe40003f65270 */
[----:B------:R-:W-:-:S05]  /*0460*/  ISETP.NE.AND P2, PT, R49, RZ, PT ;  /* 0x000000ff3100720c */ /* 0x000fca0003f45270 */
[----:B------:R-:W-:Y:S01]  /*0470*/  @!P0 IMAD.MOV R14, RZ, RZ, 0x1 ;  /* 0x00000001ff0e8424 */ /* 0x000fe200078e02ff */
[----:B------:R-:W-:Y:S01]  /*0480*/  ISETP.NE.AND P1, PT, R10, RZ, PT ;  /* 0x000000ff0a00720c */ /* 0x000fe20003f25270 */
[----:B------:R-:W-:Y:S01]  /*0490*/  @!P4 IMAD.MOV R14, RZ, RZ, R54 ;  /* 0x000000ffff0ec224 */ /* 0x000fe200078e0236 */
[----:B------:R-:W-:-:S03]  /*04a0*/  ISETP.NE.AND P4, PT, R11, RZ, PT ;  /* 0x000000ff0b00720c */ /* 0x000fc60003f85270 */
[----:B------:R-:W-:Y:S01]  /*04b0*/  VIADD R15, R14, 0x1 ;  /* 0x000000010e0f7836 */ /* 0x000fe20000000000 */
[----:B------:R-:W-:Y:S01]  /*04c0*/  @P3 LOP3.LUT R16, R16, 0x10, RZ, 0xfc, !PT ;  /* 0x0000001010103812 */ /* 0x000fe200078efcff */
[----:B------:R-:W-:Y:S01]  /*04d0*/  @!P3 IMAD.MOV R15, RZ, RZ, R14 ;  /* 0x000000ffff0fb224 */ /* 0x000fe200078e020e */
[----:B------:R-:W-:Y:S02]  /*04e0*/  ISETP.NE.AND P3, PT, R28, RZ, PT ;  /* 0x000000ff1c00720c */ /* 0x000fe40003f65270 */
[----:B------:R-:W-:Y:S01]  /*04f0*/  LOP3.LUT R16, R16, 0xfffffff7, RZ, 0xc0, !PT ;  /* 0xfffffff710107812 */ /* 0x000fe200078ec0ff */
[----:B------:R-:W-:Y:S02]  /*0500*/  VIADD R14, R15, 0x1 ;  /* 0x000000010f0e7836 */ /* 0x000fe40000000000 */
[----:B------:R-:W-:Y:S01]  /*0510*/  @!P2 IMAD.MOV R14, RZ, RZ, R15 ;  /* 0x000000ffff0ea224 */ /* 0x000fe200078e020f */
[----:B------:R-:W-:Y:S02]  /*0520*/  @P2 LOP3.LUT R16, R16, 0x8, RZ, 0xfc, !PT ;  /* 0x0000000810102812 */ /* 0x000fe400078efcff */
[----:B------:R-:W-:Y:S01]  /*0530*/  ISETP.NE.AND P2, PT, R29, RZ, PT ;  /* 0x000000ff1d00720c */ /* 0x000fe20003f45270 */
[----:B------:R-:W-:Y:S01]  /*0540*/  VIADD R36, R14, 0x1 ;  /* 0x000000010e247836 */ /* 0x000fe20000000000 */
[----:B------:R-:W-:Y:S01]  /*0550*/  LOP3.LUT R16, R16, 0xfffffffb, RZ, 0xc0, !PT ;  /* 0xfffffffb10107812 */ /* 0x000fe200078ec0ff */
[----:B------:R-:W-:Y:S01]  /*0560*/  @!P1 IMAD.MOV R36, RZ, RZ, R14 ;  /* 0x000000ffff249224 */ /* 0x000fe200078e020e */
[----:B------:R-:W-:Y:S01]  /*0570*/  BAR.SYNC.DEFER_BLOCKING 0x0 ;  /* 0x0000000000007b1d */ /* 0x000fe20000010000 */
[----:B------:R-:W-:-:S02]  /*0580*/  ISETP.NE.AND P1, PT, R30, RZ, PT ;  /* 0x000000ff1e00720c */ /* 0x000fc40003f25270 */
[----:B------:R-:W-:Y:S01]  /*0590*/  VIADD R14, R36, 0x1 ;  /* 0x00000001240e7836 */ /* 0x000fe20000000000 */
[----:B------:R-:W-:Y:S01]  /*05a0*/  ISETP.NE.AND P5, PT, R31, RZ, PT ;  /* 0x000000ff1f00720c */ /* 0x000fe20003fa5270 */
[----:B------:R-:W-:-:S04]  /*05b0*/  @!P4 IMAD.MOV R14, RZ, RZ, R36 ;  /* 0x000000ffff0ec224 */ /* 0x000fc800078e0224 */
[----:B------:R-:W-:Y:S02]  /*05c0*/  VIADD R15, R14, 0x1 ;  /* 0x000000010e0f7836 */ /* 0x000fe40000000000 */
[----:B------:R-:W-:-:S04]  /*05d0*/  @!P3 IMAD.MOV R15, RZ, RZ, R14 ;  /* 0x000000ffff0fb224 */ /* 0x000fc800078e020e */
[----:B------:R-:W-:Y:S02]  /*05e0*/  VIADD R14, R15, 0x1 ;  /* 0x000000010f0e7836 */ /* 0x000fe40000000000 */
[----:B------:R-:W-:Y:S01]  /*05f0*/  @!P2 IMAD.MOV R14, RZ, RZ, R15 ;  /* 0x000000ffff0ea224 */ /* 0x000fe200078e020f */
[----:B------:R-:W-:-:S03]  /*0600*/  @P5 LOP3.LUT R16, R16, 0x4, RZ, 0xfc, !PT ;  /* 0x0000000410105812 */ /* 0x000fc600078efcff */
[----:B------:R-:W-:Y:S01]  /*0610*/  VIADD R15, R14, 0x1 ;  /* 0x000000010e0f7836 */ /* 0x000fe20000000000 */
[----:B------:R-:W-:Y:S01]  /*0620*/  LOP3.LUT R16, R16, 0xfffffffd, RZ, 0xc0, !PT ;  /* 0xfffffffd10107812 */ /* 0x000fe200078ec0ff */
[----:B------:R-:W-:-:S04]  /*0630*/  @!P1 IMAD.MOV R15, RZ, RZ, R14 ;  /* 0x000000ffff0f9224 */ /* 0x000fc800078e020e */
[----:B------:R-:W-:Y:S02]  /*0640*/  VIADD R14, R15, 0x1 ;  /* 0x000000010f0e7836 */ /* 0x000fe40000000000 */
[----:B------:R-:W-:Y:S01]  /*0650*/  @!P5 IMAD.MOV R14, RZ, RZ, R15 ;  /* 0x000000ffff0ed224 */ /* 0x000fe200078e020f */
[----:B------:R-:W-:-:S03]  /*0660*/  ISETP.NE.AND P5, PT, R32, RZ, PT ;  /* 0x000000ff2000720c */ /* 0x000fc60003fa5270 */
[----:B------:R-:W-:-:S10]  /*0670*/  VIADD R15, R14, 0x1 ;  /* 0x000000010e0f7836 */ /* 0x000fd40000000000 */
[----:B------:R-:W-:Y:S01]  /*0680*/  @P5 LOP3.LUT R16, R16, 0x2, RZ, 0xfc, !PT ;  /* 0x0000000210105812 */ /* 0x000fe200078efcff */
[----:B------:R-:W-:Y:S01]  /*0690*/  @!P5 IMAD.MOV R15, RZ, RZ, R14 ;  /* 0x000000ffff0fd224 */ /* 0x000fe200078e020e */
[----:B------:R-:W-:-:S03]  /*06a0*/  ISETP.NE.AND P5, PT, R33, RZ, PT ;  /* 0x000000ff2100720c */ /* 0x000fc60003fa5270 */
[----:B------:R-:W-:-:S10]  /*06b0*/  VIADD R44, R15, 0x1 ;  /* 0x000000010f2c7836 */ /* 0x000fd40000000000 */
[----:B------:R-:W-:Y:S01]  /*06c0*/  @!P5 IMAD.MOV R44, RZ, RZ, R15 ;  /* 0x000000ffff2cd224 */ /* 0x000fe200078e020f */
[----:B------:R-:W-:-:S03]  /*06d0*/  ISETP.NE.AND P5, PT, R34, RZ, PT ;  /* 0x000000ff2200720c */ /* 0x000fc60003fa5270 */
[----:B------:R-:W-:-:S10]  /*06e0*/  VIADD R45, R44, 0x1 ;  /* 0x000000012c2d7836 */ /* 0x000fd40000000000 */
[----:B------:R-:W-:Y:S01]  /*06f0*/  @!P5 IMAD.MOV R45, RZ, RZ, R44 ;  /* 0x000000ffff2dd224 */ /* 0x000fe200078e022c */
[----:B------:R-:W-:-:S03]  /*0700*/  ISETP.NE.AND P5, PT, R35, RZ, PT ;  /* 0x000000ff2300720c */ /* 0x000fc60003fa5270 */
[----:B------:R-:W-:-:S10]  /*0710*/  VIADD R14, R45, 0x1 ;  /* 0x000000012d0e7836 */ /* 0x000fd40000000000 */
[----:B------:R-:W-:-:S05]  /*0720*/  @!P5 IMAD.MOV R14, RZ, RZ, R45 ;  /* 0x000000ffff0ed224 */ /* 0x000fca00078e022d */
[----:B------:R-:W2:Y:S02]  /*0730*/  SHFL.UP P6, R15, R14, 0x1, RZ ;  /* 0x042000000e0f7989 */ /* 0x000ea400000c00ff */
[----:B--2---:R-:W-:-:S05]  /*0740*/  @P6 IMAD.IADD R15, R15, 0x1, R14 ;  /* 0x000000010f0f6824 */ /* 0x004fca00078e020e */
[----:B------:R-:W2:Y:S02]  /*0750*/  SHFL.UP P6, R16, R15, 0x2, RZ ;  /* 0x044000000f107989 */ /* 0x000ea400000c00ff */
[----:B--2---:R-:W-:-:S05]  /*0760*/  @P6 IMAD.IADD R16, R15, 0x1, R16 ;  /* 0x000000010f106824 */ /* 0x004fca00078e0210 */
[----:B------:R-:W2:Y:S02]  /*0770*/  SHFL.UP P6, R17, R16, 0x4, RZ ;  /* 0x0480000010117989 */ /* 0x000ea400000c00ff */
[----:B--2---:R-:W-:-:S05]  /*0780*/  @P6 IMAD.IADD R17, R16, 0x1, R17 ;  /* 0x0000000110116824 */ /* 0x004fca00078e0211 */
[----:B------:R-:W2:Y:S01]  /*0790*/  SHFL.UP P6, R18, R17, 0x8, RZ ;  /* 0x0500000011127989 */ /* 0x000ea200000c00ff */
[----:B------:R-:W-:Y:S02]  /*07a0*/  VIADD R12, R45, 0x1 ;  /* 0x000000012d0c7836 */ /* 0x000fe40000000000 */
[----:B------:R-:W-:Y:S02]  /*07b0*/  @!P5 IMAD.MOV R12, RZ, RZ, R45 ;  /* 0x000000ffff0cd224 */ /* 0x000fe400078e022d */
[----:B--2---:R-:W-:-:S05]  /*07c0*/  @P6 IMAD.IADD R18, R17, 0x1, R18 ;  /* 0x0000000111126824 */ /* 0x004fca00078e0212 */
[----:B------:R-:W2:Y:S01]  /*07d0*/  SHFL.UP P5, R19, R18, 0x10, RZ ;  /* 0x0600000012137989 */ /* 0x000ea200000a00ff */
[----:B-1----:R-:W-:Y:S01]  /*07e0*/  ULEA UR4, UR5, UR4, 0x18 ;  /* 0x0000000405047291 */ /* 0x002fe2000f8ec0ff */
[----:B------:R-:W-:Y:S01]  /*07f0*/  SHF.R.U32.HI R37, RZ, 0x5, R60 ;  /* 0x00000005ff257819 */ /* 0x000fe2000001163c */
[----:B--2---:R-:W-:Y:S01]  /*0800*/  @P5 IMAD.IADD R19, R18, 0x1, R19 ;  /* 0x0000000112135824 */ /* 0x004fe200078e0213 */
[----:B0-----:R-:W-:-:S13]  /*0810*/  ISETP.NE.AND P5, PT, R13, 0x1f, PT ;  /* 0x0000001f0d00780c */ /* 0x001fda0003fa5270 */
[----:B------:R-:W-:-:S05]  /*0820*/  @!P5 LEA R16, R37, UR4, 0x2 ;  /* 0x000000042510dc11 */ /* 0x000fca000f8e10ff */
[----:B------:R-:W-:Y:S01]  /*0830*/  @!P5 STS [R16], R19 ;  /* 0x000000131000d388 */ /* 0x000fe20000000800 */
[----:B------:R-:W-:Y:S01]  /*0840*/  IMAD.IADD R12, R19, 0x1, -R12 ;  /* 0x00000001130c7824 */ /* 0x000fe200078e0a0c */
[----:B------:R-:W-:Y:S01]  /*0850*/  BAR.SYNC.DEFER_BLOCKING 0x0 ;  /* 0x0000000000007b1d */ /* 0x000fe20000010000 */
[----:B------:R-:W-:-:S04]  /*0860*/  ISETP.NE.AND P5, PT, R13, RZ, PT ;  /* 0x000000ff0d00720c */ /* 0x000fc80003fa5270 */
[----:B------:R-:W-:Y:S02]  /*0870*/  SEL R57, R12, RZ, P5 ;  /* 0x000000ff0c397207 */ /* 0x000fe40002800000 */
[----:B------:R-:W0:Y:S01]  /*0880*/  LDS.128 R12, [UR4] ;  /* 0x00000004ff0c7984 */ /* 0x000e220008000c00 */
[----:B------:R-:W-:Y:S01]  /*0890*/  ISETP.NE.AND P5, PT, R37, 0x2, PT ;  /* 0x000000022500780c */ /* 0x000fe20003fa5270 */
[----:B0-----:R-:W-:-:S05]  /*08a0*/  IMAD.IADD R17, R12, 0x1, R13 ;  /* 0x000000010c117824 */ /* 0x001fca00078e020d */
[----:B------:R-:W-:Y:S01]  /*08b0*/  SEL R18, R17, R12, !P5 ;  /* 0x0000000c11127207 */ /* 0x000fe20006800000 */
[----:B------:R-:W-:Y:S01]  /*08c0*/  IMAD.IADD R17, R14, 0x1, R17 ;  /* 0x000000010e117824 */ /* 0x000fe200078e0211 */
[----:B------:R-:W-:-:S03]  /*08d0*/  ISETP.NE.AND P5, PT, R37, 0x3, PT ;  /* 0x000000032500780c */ /* 0x000fc60003fa5270 */
[----:B------:R-:W-:Y:S01]  /*08e0*/  IMAD.IADD R21, R15, 0x1, R17 ;  /* 0x000000010f157824 */ /* 0x000fe200078e0211 */
[----:B------:R-:W-:Y:S02]  /*08f0*/  SEL R18, R17, R18, !P5 ;  /* 0x0000001211127207 */ /* 0x000fe40006800000 */
[----:B------:R-:W-:-:S04]  /*0900*/  ISETP.NE.AND P5, PT, R37, 0x4, PT ;  /* 0x000000042500780c */ /* 0x000fc80003fa5270 */
[----:B------:R-:W-:Y:S02]  /*0910*/  SEL R20, R21, R18, !P5 ;  /* 0x0000001215147207 */ /* 0x000fe40006800000 */
[----:B------:R-:W0:Y:S01]  /*0920*/  LDS.128 R16, [UR4+0x10] ;  /* 0x00001004ff107984 */ /* 0x000e220008000c00 */
[----:B------:R-:W-:Y:S01]  /*0930*/  ISETP.NE.AND P5, PT, R37, 0x5, PT ;  /* 0x000000052500780c */ /* 0x000fe20003fa5270 */
[----:B0-----:R-:W-:-:S05]  /*0940*/  IMAD.IADD R21, R21, 0x1, R16 ;  /* 0x0000000115157824 */ /* 0x001fca00078e0210 */
[----:B------:R-:W-:Y:S01]  /*0950*/  SEL R20, R21, R20, !P5 ;  /* 0x0000001415147207 */ /* 0x000fe20006800000 */
[----:B------:R-:W-:Y:S01]  /*0960*/  IMAD.IADD R21, R17, 0x1, R21 ;  /* 0x0000000111157824 */ /* 0x000fe200078e0215 */
[----:B------:R-:W-:-:S04]  /*0970*/  ISETP.NE.AND P5, PT, R37, 0x6, PT ;  /* 0x000000062500780c */ /* 0x000fc80003fa5270 */
        /* <DEDUP_REMOVED lines=26> */
[----:B------:R-:W-:Y:S02]  /*0b20*/  SEL R38, R39, R38, !P5 ;  /* 0x0000002627267207 */ /* 0x000fe40006800000 */
[----:B------:R-:W-:-:S13]  /*0b30*/  ISETP.NE.AND P5, PT, R37, 0xf, PT ;  /* 0x0000000f2500780c */ /* 0x000fda0003fa5270 */
[----:B------:R-:W-:Y:S01]  /*0b40*/  @!P5 IMAD.IADD R38, R26, 0x1, R39 ;  /* 0x000000011a26d824 */ /* 0x000fe200078e0227 */
[----:B------:R-:W-:-:S04]  /*0b50*/  ISETP.GE.U32.AND P5, PT, R60, 0x20, PT ;  /* 0x000000203c00780c */ /* 0x000fc80003fa6070 */
[----:B------:R-:W-:-:S05]  /*0b60*/  SEL R38, R38, RZ, P5 ;  /* 0x000000ff26267207 */ /* 0x000fca0002800000 */
[----:B------:R-:W-:Y:S01]  /*0b70*/  IMAD.IADD R57, R38, 0x1, R57 ;  /* 0x0000000126397824 */ /* 0x000fe200078e0239 */
[----:B------:R-:W-:-:S03]  /*0b80*/  IADD3 R39, PT, PT, R14, R13, R12 ;  /* 0x0000000d0e277210 */ /* 0x000fc60007ffe00c */
[----:B------:R-:W-:Y:S01]  /*0b90*/  IMAD.IADD R36, R36, 0x1, R57 ;  /* 0x0000000124247824 */ /* 0x000fe200078e0239 */
[----:B------:R-:W-:-:S03]  /*0ba0*/  IADD3 R39, PT, PT, R16, R39, R15 ;  /* 0x0000002710277210 */ /* 0x000fc60007ffe00f */
[----:B------:R-:W-:Y:S02]  /*0bb0*/  VIADD R37, R36, 0x1 ;  /* 0x0000000124257836 */ /* 0x000fe40000000000 */
[----:B------:R-:W-:Y:S01]  /*0bc0*/  @!P4 IMAD.MOV R37, RZ, RZ, R36 ;  /* 0x000000ffff25c224 */ /* 0x000fe200078e0224 */
[----:B------:R-:W-:Y:S02]  /*0bd0*/  IADD3 R39, PT, PT, R18, R39, R17 ;  /* 0x0000002712277210 */ /* 0x000fe40007ffe011 */
[----:B------:R-:W-:Y:S01]  /*0be0*/  ISETP.NE.AND P6, PT, R56, RZ, PT ;  /* 0x000000ff3800720c */ /* 0x000fe20003fc5270 */
[----:B------:R-:W-:Y:S02]  /*0bf0*/  VIADD R38, R37, 0x1 ;  /* 0x0000000125267836 */ /* 0x000fe40000000000 */
[----:B------:R-:W-:Y:S01]  /*0c00*/  @!P3 IMAD.MOV R38, RZ, RZ, R37 ;  /* 0x000000ffff26b224 */ /* 0x000fe200078e0225 */
[----:B------:R-:W-:-:S03]  /*0c10*/  IADD3 R40, PT, PT, R20, R39, R19 ;  /* 0x0000002714287210 */ /* 0x000fc60007ffe013 */
[----:B------:R-:W-:Y:S02]  /*0c20*/  VIADD R39, R38, 0x1 ;  /* 0x0000000126277836 */ /* 0x000fe40000000000 */
[----:B------:R-:W-:Y:S01]  /*0c30*/  @!P2 IMAD.MOV R39, RZ, RZ, R38 ;  /* 0x000000ffff27a224 */ /* 0x000fe200078e0226 */
[----:B------:R-:W-:Y:S02]  /*0c40*/  ISETP.NE.AND P2, PT, R60, RZ, PT ;  /* 0x000000ff3c00720c */ /* 0x000fe40003f45270 */
[----:B------:R-:W-:Y:S01]  /*0c50*/  IADD3 R40, PT, PT, R22, R40, R21 ;  /* 0x0000002816287210 */ /* 0x000fe20007ffe015 */
[----:B------:R-:W-:-:S03]  /*0c60*/  VIADD R42, R54, 0x1 ;  /* 0x00000001362a7836 */ /* 0x000fc60000000000 */
[----:B------:R-:W-:Y:S01]  /*0c70*/  IADD3 R41, PT, PT, R24, R40, R23 ;  /* 0x0000002818297210 */ /* 0x000fe20007ffe017 */
[----:B------:R-:W-:Y:S02]  /*0c80*/  @!P6 IMAD.MOV R42, RZ, RZ, R54 ;  /* 0x000000ffff2ae224 */ /* 0x000fe400078e0236 */
[----:B------:R-:W-:Y:S01]  /*0c90*/  VIADD R40, R39, 0x1 ;  /* 0x0000000127287836 */ /* 0x000fe20000000000 */
[----:B------:R-:W-:Y:S01]  /*0ca0*/  IADD3 R41, PT, PT, R26, R41, R25 ;  /* 0x000000291a297210 */ /* 0x000fe20007ffe019 */
[----:B------:R-:W-:Y:S01]  /*0cb0*/  IMAD.IADD R51, R57, 0x1, R42 ;  /* 0x0000000139337824 */ /* 0x000fe200078e022a */
[----:B------:R-:W-:Y:S01]  /*0cc0*/  BSSY.RECONVERGENT B0, `(.L_x_97) ;  /* 0x0000013000007945 */ /* 0x000fe20003800200 */
[----:B------:R-:W-:Y:S02]  /*0cd0*/  @!P1 IMAD.MOV R40, RZ, RZ, R39 ;  /* 0x000000ffff289224 */ /* 0x000fe400078e0227 */
[----:B------:R-:W-:Y:S02]  /*0ce0*/  IMAD.IADD R59, R27, 0x1, R41 ;  /* 0x000000011b3b7824 */ /* 0x000fe400078e0229 */
[----:B------:R-:W-:-:S02]  /*0cf0*/  VIADD R47, R51, 0x1 ;  /* 0x00000001332f7836 */ /* 0x000fc40000000000 */
[----:B------:R-:W-:Y:S01]  /*0d00*/  VIADD R41, R40, 0x1 ;  /* 0x0000000128297836 */ /* 0x000fe20000000000 */
[----:B------:R-:W-:Y:S06]  /*0d10*/  @P2 BRA `(.L_x_98) ;  /* 0x0000000000342947 */ /* 0x000fec0003800000 */
[----:B------:R-:W-:Y:S01]  /*0d20*/  IADD3 R42, PT, PT, R14, R13, R12 ;  /* 0x0000000d0e2a7210 */ /* 0x000fe20007ffe00c */
[----:B-----5:R0:W-:Y:S03]  /*0d30*/  STL.64 [R1], R2 ;  /* 0x0000000201007387 */ /* 0x0201e60000100a00 */
[----:B------:R-:W-:-:S04]  /*0d40*/  IADD3 R42, PT, PT, R16, R42, R15 ;  /* 0x0000002a102a7210 */ /* 0x000fc80007ffe00f */
[----:B------:R-:W-:-:S04]  /*0d50*/  IADD3 R42, PT, PT, R18, R42, R17 ;  /* 0x0000002a122a7210 */ /* 0x000fc80007ffe011 */
[----:B------:R-:W-:Y:S01]  /*0d60*/  IADD3 R42, PT, PT, R20, R42, R19 ;  /* 0x0000002a142a7210 */ /* 0x000fe20007ffe013 */
[----:B0-----:R-:W0:Y:S03]  /*0d70*/  LDC.64 R2, c[0x0][0x3a0] ;  /* 0x0000e800ff027b82 */ /* 0x001e260000000a00 */
[----:B------:R-:W-:-:S04]  /*0d80*/  IADD3 R42, PT, PT, R22, R42, R21 ;  /* 0x0000002a162a7210 */ /* 0x000fc80007ffe015 */
[----:B------:R-:W-:-:S04]  /*0d90*/  IADD3 R42, PT, PT, R24, R42, R23 ;  /* 0x0000002a182a7210 */ /* 0x000fc80007ffe017 */
[----:B------:R-:W-:-:S05]  /*0da0*/  IADD3 R42, PT, PT, R26, R42, R25 ;  /* 0x0000002a1a2a7210 */ /* 0x000fca0007ffe019 */
[----:B------:R-:W-:Y:S02]  /*0db0*/  IMAD.IADD R43, R27, 0x1, R42 ;  /* 0x000000011b2b7824 */ /* 0x000fe400078e022a */
[----:B------:R-:W-:-:S05]  /*0dc0*/  IMAD.MOV.U32 R42, RZ, RZ, 0x65 ;  /* 0x00000065ff2a7424 */ /* 0x000fca00078e00ff */
[----:B0-----:R0:W-:Y:S04]  /*0dd0*/  ST.E.64.STRONG.GPU desc[UR8][R2.64+0x100], R42 ;  /* 0x0001002a02007985 */ /* 0x0011e8000c10fb08 */
[----:B0-----:R0:W5:Y:S02]  /*0de0*/  LDL.LU.64 R2, [R1] ;  /* 0x0000000001027983 */ /* 0x0011640000300a00 */
.L_x_98:
[----:B------:R-:W-:Y:S05]  /*0df0*/  BSYNC.RECONVERGENT B0 ;  /* 0x0000000000007941 */ /* 0x000fea0003800200 */
.L_x_97:
[----:B------:R-:W-:Y:S01]  /*0e00*/  ISETP.NE.AND P1, PT, R31, RZ, PT ;  /* 0x000000ff1f00720c */ /* 0x000fe20003f25270 */
[--C-:B------:R-:W-:Y:S01]  /*0e10*/  IMAD.IADD R54, R54, 0x1, R57.reuse ;  /* 0x0000000136367824 */ /* 0x100fe200078e0239 */
[----:B------:R-:W-:Y:S01]  /*0e20*/  ISETP.NE.AND P2, PT, R52, RZ, PT ;  /* 0x000000ff3400720c */ /* 0x000fe20003f45270 */
[--C-:B------:R-:W-:Y:S01]  /*0e30*/  IMAD.IADD R44, R44, 0x1, R57.reuse ;  /* 0x000000012c2c7824 */ /* 0x100fe200078e0239 */
[----:B------:R-:W-:Y:S01]  /*0e40*/  ISETP.NE.AND P3, PT, R49, RZ, PT ;  /* 0x000000ff3100720c */ /* 0x000fe20003f65270 */
[----:B------:R-:W-:-:S08]  /*0e50*/  IMAD.IADD R45, R45, 0x1, R57 ;  /* 0x000000012d2d7824 */ /* 0x000fd000078e0239 */
[----:B------:R-:W-:Y:S01]  /*0e60*/  @!P1 IMAD.MOV R41, RZ, RZ, R40 ;  /* 0x000000ffff299224 */ /* 0x000fe200078e0228 */
[----:B------:R-:W-:Y:S01]  /*0e70*/  ISETP.GT.AND P1, PT, R59, 0x200, PT ;  /* 0x000002003b00780c */ /* 0x000fe20003f24270 */
[----:B------:R-:W-:Y:S01]  /*0e80*/  @!P2 IMAD.MOV R47, RZ, RZ, R51 ;  /* 0x000000ffff2fa224 */ /* 0x000fe200078e0233 */
[----:B------:R-:W-:Y:S01]  /*0e90*/  ISETP.NE.AND P2, PT, R32, RZ, PT ;  /* 0x000000ff2000720c */ /* 0x000fe20003f45270 */
[----:B------:R-:W-:Y:S02]  /*0ea0*/  VIADD R43, R41, 0x1 ;  /* 0x00000001292b7836 */ /* 0x000fe40000000000 */
[----:B------:R-:W-:Y:S02]  /*0eb0*/  VIADD R42, R47, 0x1 ;  /* 0x000000012f2a7836 */ /* 0x000fe40000000000 */
[----:B------:R-:W-:-:S08]  /*0ec0*/  @!P3 IMAD.MOV R42, RZ, RZ, R47 ;  /* 0x000000ffff2ab224 */ /* 0x000fd000078e022f */
[----:B------:R-:W-:Y:S01]  /*0ed0*/  @!P2 IMAD.MOV R43, RZ, RZ, R41 ;  /* 0x000000ffff2ba224 */ /* 0x000fe200078e0229 */
[----:B------:R-:W-:Y:S06]  /*0ee0*/  @P1 BRA `(.L_x_99) ;  /* 0x0000000c00401947 */ /* 0x000fec0003800000 */
[----:B------:R-:W-:Y:S04]  /*0ef0*/  BSSY.RECONVERGENT B0, `(.L_x_100) ;  /* 0x000000d000007945 */ /* 0x000fe80003800200 */
[----:B------:R-:W-:Y:S05]  /*0f00*/  @!P0 BRA `(.L_x_101) ;  /* 0x00000000002c8947 */ /* 0x000fea0003800000 */
[----:B------:R-:W-:Y:S01]  /*0f10*/  UISETP.NE.AND UP0, UPT, UR6, URZ, UPT ;  /* 0x000000ff0600728c */ /* 0x000fe2000bf05270 */
[----:B------:R-:W-:Y:S01]  /*0f20*/  CS2R R12, SRZ ;  /* 0x00000000000c7805 */ /* 0x000fe2000001ff00 */
[----:B------:R-:W1:Y:S07]  /*0f30*/  LDCU.64 UR4, c[0x0][0x390] ;  /* 0x00007200ff0477ac */ /* 0x000e6e0008000a00 */
[----:B------:R-:W-:Y:S05]  /*0f40*/  BRA.U UP0, `(.L_x_102) ;  /* 0x0000000100087547 */ /* 0x000fea000b800000 */
[----:B------:R-:W2:Y:S02]  /*0f50*/  LDC.64 R12, c[0x0][0x3d0] ;  /* 0x0000f400ff0c7b82 */ /* 0x000ea40000000a00 */
[----:B--2---:R-:W5:Y:S02]  /*0f60*/  LDG.E.64 R12, desc[UR8][R12.64] ;  /* 0x000000080c0c7981 */ /* 0x004f64000c1e1b00 */
.L_x_102:
[----:B-----5:R-:W-:-:S04]  /*0f70*/  IADD3 R14, P0, PT, R57, R12, RZ ;  /* 0x0000000c390e7210 */ /* 0x020fc80007f1e0ff */
[----:B------:R-:W-:Y:S02]  /*0f80*/  LEA.HI.X.SX32 R13, R57, R13, 0x1, P0 ;  /* 0x0000000d390d7211 */ /* 0x000fe400000f0eff */
[----:B-1----:R-:W-:-:S04]  /*0f90*/  LEA R12, P0, R14, UR4, 0x2 ;  /* 0x000000040e0c7c11 */ /* 0x002fc8000f8010ff */
[----:B------:R-:W-:-:S05]  /*0fa0*/  LEA.HI.X R13, R14, UR5, R13, 0x2, P0 ;  /* 0x000000050e0d7c11 */ /* 0x000fca00080f140d */
[----:B------:R1:W-:Y:S04]  /*0fb0*/  STG.E desc[UR8][R12.64], R55 ;  /* 0x000000370c007986 */ /* 0x0003e8000c101908 */
.L_x_101:
[----:B------:R-:W-:Y:S05]  /*0fc0*/  BSYNC.RECONVERGENT B0 ;  /* 0x0000000000007941 */ /* 0x000fea0003800200 */
.L_x_100:
[----:B------:R-:W-:Y:S01]  /*0fd0*/  ISETP.NE.AND P0, PT, R56, RZ, PT ;  /* 0x000000ff3800720c */ /* 0x000fe20003f05270 */
[----:B------:R-:W-:-:S12]  /*0fe0*/  BSSY.RECONVERGENT B0, `(.L_x_103) ;  /* 0x000000d000007945 */ /* 0x000fd80003800200 */
[----:B------:R-:W-:Y:S05]  /*0ff0*/  @!P0 BRA `(.L_x_104) ;  /* 0x00000000002c8947 */ /* 0x000fea0003800000 */
[----:B------:R-:W-:Y:S01]  /*1000*/  UISETP.NE.AND UP0, UPT, UR6, URZ, UPT ;  /* 0x000000ff0600728c */ /* 0x000fe2000bf05270 */
[----:B-1----:R-:W-:Y:S01]  /*1010*/  CS2R R12, SRZ ;  /* 0x00000000000c7805 */ /* 0x002fe2000001ff00 */
[----:B------:R-:W1:Y:S07]  /*1020*/  LDCU.64 UR4, c[0x0][0x390] ;  /* 0x00007200ff0477ac */ /* 0x000e6e0008000a00 */
[----:B------:R-:W-:Y:S05]  /*1030*/  BRA.U UP0, `(.L_x_105) ;  /* 0x0000000100087547 */ /* 0x000fea000b800000 */
[----:B------:R-:W2:Y:S02]  /*1040*/  LDC.64 R12, c[0x0][0x3d0] ;  /* 0x0000f400ff0c7b82 */ /* 0x000ea40000000a00 */
[----:B--2---:R-:W5:Y:S02]  /*1050*/  LDG.E.64 R12, desc[UR8][R12.64] ;  /* 0x000000080c0c7981 */ /* 0x004f64000c1e1b00 */
.L_x_105:
[----:B-----5:R-:W-:-:S04]  /*1060*/  IADD3 R14, P0, PT, R54, R12, RZ ;  /* 0x0000000c360e7210 */ /* 0x020fc80007f1e0ff */
[----:B------:R-:W-:Y:S02]  /*1070*/  LEA.HI.X.SX32 R13, R54, R13, 0x1, P0 ;  /* 0x0000000d360d7211 */ /* 0x000fe400000f0eff */
[----:B-1----:R-:W-:-:S04]  /*1080*/  LEA R12, P0, R14, UR4, 0x2 ;  /* 0x000000040e0c7c11 */ /* 0x002fc8000f8010ff */
[----:B------:R-:W-:-:S05]  /*1090*/  LEA.HI.X R13, R14, UR5, R13, 0x2, P0 ;  /* 0x000000050e0d7c11 */ /* 0x000fca00080f140d */
[----:B------:R2:W-:Y:S04]  /*10a0*/  STG.E desc[UR8][R12.64], R53 ;  /* 0x000000350c007986 */ /* 0x0005e8000c101908 */
.L_x_104:
[----:B------:R-:W-:Y:S05]  /*10b0*/  BSYNC.RECONVERGENT B0 ;  /* 0x0000000000007941 */ /* 0x000fea0003800200 */
.L_x_103:
[----:B------:R-:W-:Y:S01]  /*10c0*/  ISETP.NE.AND P0, PT, R52, RZ, PT ;  /* 0x000000ff3400720c */ /* 0x000fe20003f05270 */
[----:B------:R-:W-:-:S12]  /*10d0*/  BSSY.RECONVERGENT B0, `(.L_x_106) ;  /* 0x000000d000007945 */ /* 0x000fd80003800200 */
[----:B------:R-:W-:Y:S05]  /*10e0*/  @!P0 BRA `(.L_x_107) ;  /* 0x00000000002c8947 */ /* 0x000fea0003800000 */
[----:B------:R-:W-:Y:S01]  /*10f0*/  UISETP.NE.AND UP0, UPT, UR6, URZ, UPT ;  /* 0x000000ff0600728c */ /* 0x000fe2000bf05270 */
[----:B-12---:R-:W-:Y:S01]  /*1100*/  CS2R R12, SRZ ;  /* 0x00000000000c7805 */ /* 0x006fe2000001ff00 */
[----:B------:R-:W1:Y:S07]  /*1110*/  LDCU.64 UR4, c[0x0][0x390] ;  /* 0x00007200ff0477ac */ /* 0x000e6e0008000a00 */
[----:B------:R-:W-:Y:S05]  /*1120*/  BRA.U UP0, `(.L_x_108) ;  /* 0x0000000100087547 */ /* 0x000fea000b800000 */
[----:B------:R-:W2:Y:S02]  /*1130*/  LDC.64 R12, c[0x0][0x3d0] ;  /* 0x0000f400ff0c7b82 */ /* 0x000ea40000000a00 */
[----:B--2---:R-:W5:Y:S02]  /*1140*/  LDG.E.64 R12, desc[UR8][R12.64] ;  /* 0x000000080c0c7981 */ /* 0x004f64000c1e1b00 */
.L_x_108:
[----:B-----5:R-:W-:-:S04]  /*1150*/  IADD3 R14, P0, PT, R51, R12, RZ ;  /* 0x0000000c330e7210 */ /* 0x020fc80007f1e0ff */
[----:B------:R-:W-:Y:S02]  /*1160*/  LEA.HI.X.SX32 R13, R51, R13, 0x1, P0 ;  /* 0x0000000d330d7211 */ /* 0x000fe400000f0eff */
[----:B-1----:R-:W-:-:S04]  /*1170*/  LEA R12, P0, R14, UR4, 0x2 ;  /* 0x000000040e0c7c11 */ /* 0x002fc8000f8010ff */
[----:B------:R-:W-:-:S05]  /*1180*/  LEA.HI.X R13, R14, UR5, R13, 0x2, P0 ;  /* 0x000000050e0d7c11 */ /* 0x000fca00080f140d */
[----:B------:R3:W-:Y:S04]  /*1190*/  STG.E desc[UR8][R12.64], R48 ;  /* 0x000000300c007986 */ /* 0x0007e8000c101908 */
.L_x_107:
[----:B------:R-:W-:Y:S05]  /*11a0*/  BSYNC.RECONVERGENT B0 ;  /* 0x0000000000007941 */ /* 0x000fea0003800200 */
.L_x_106:
[----:B------:R-:W-:Y:S01]  /*11b0*/  ISETP.NE.AND P0, PT, R49, RZ, PT ;  /* 0x000000ff3100720c */ /* 0x000fe20003f05270 */
[----:B------:R-:W-:-:S12]  /*11c0*/  BSSY.RECONVERGENT B0, `(.L_x_109) ;  /* 0x000000d000007945 */ /* 0x000fd80003800200 */
[----:B------:R-:W-:Y:S05]  /*11d0*/  @!P0 BRA `(.L_x_110) ;  /* 0x00000000002c8947 */ /* 0x000fea0003800000 */
[----:B------:R-:W-:Y:S01]  /*11e0*/  UISETP.NE.AND UP0, UPT, UR6, URZ, UPT ;  /* 0x000000ff0600728c */ /* 0x000fe2000bf05270 */
[----:B-123--:R-:W-:Y:S01]  /*11f0*/  CS2R R12, SRZ ;  /* 0x00000000000c7805 */ /* 0x00efe2000001ff00 */
[----:B------:R-:W1:Y:S07]  /*1200*/  LDCU.64 UR4, c[0x0][0x390] ;  /* 0x00007200ff0477ac */ /* 0x000e6e0008000a00 */
[----:B------:R-:W-:Y:S05]  /*1210*/  BRA.U UP0, `(.L_x_111) ;  /* 0x0000000100087547 */ /* 0x000fea000b800000 */
[----:B------:R-:W2:Y:S02]  /*1220*/  LDC.64 R12, c[0x0][0x3d0] ;  /* 0x0000f400ff0c7b82 */ /* 0x000ea40000000a00 */
[----:B--2---:R-:W5:Y:S02]  /*1230*/  LDG.E.64 R12, desc[UR8][R12.64] ;  /* 0x000000080c0c7981 */ /* 0x004f64000c1e1b00 */
.L_x_111:
[----:B-----5:R-:W-:-:S04]  /*1240*/  IADD3 R14, P0, PT, R47, R12, RZ ;  /* 0x0000000c2f0e7210 */ /* 0x020fc80007f1e0ff */
[----:B------:R-:W-:Y:S02]  /*1250*/  LEA.HI.X.SX32 R13, R47, R13, 0x1, P0 ;  /* 0x0000000d2f0d7211 */ /* 0x000fe400000f0eff */
[----:B-1----:R-:W-:-:S04]  /*1260*/  LEA R12, P0, R14, UR4, 0x2 ;  /* 0x000000040e0c7c11 */ /* 0x002fc8000f8010ff */
[----:B------:R-:W-:-:S05]  /*1270*/  LEA.HI.X R13, R14, UR5, R13, 0x2, P0 ;  /* 0x000000050e0d7c11 */ /* 0x000fca00080f140d */
[----:B------:R4:W-:Y:S04]  /*1280*/  STG.E desc[UR8][R12.64], R50 ;  /* 0x000000320c007986 */ /* 0x0009e8000c101908 */
.L_x_110:
[----:B------:R-:W-:Y:S05]  /*1290*/  BSYNC.RECONVERGENT B0 ;  /* 0x0000000000007941 */ /* 0x000fea0003800200 */
.L_x_109:
[----:B------:R-:W-:Y:S01]  /*12a0*/  ISETP.NE.AND P0, PT, R10, RZ, PT ;  /* 0x000000ff0a00720c */ /* 0x000fe20003f05270 */
[----:B------:R-:W-:-:S12]  /*12b0*/  BSSY.RECONVERGENT B0, `(.L_x_112) ;  /* 0x000000d000007945 */ /* 0x000fd80003800200 */
[----:B------:R-:W-:Y:S05]  /*12c0*/  @!P0 BRA `(.L_x_113) ;  /* 0x00000000002c8947 */ /* 0x000fea0003800000 */
[----:B------:R-:W-:Y:S01]  /*12d0*/  UISETP.NE.AND UP0, UPT, UR6, URZ, UPT ;  /* 0x000000ff0600728c */ /* 0x000fe2000bf05270 */
[----:B-1234-:R-:W-:Y:S01]  /*12e0*/  CS2R R12, SRZ ;  /* 0x00000000000c7805 */ /* 0x01efe2000001ff00 */
[----:B------:R-:W1:Y:S07]  /*12f0*/  LDCU.64 UR4, c[0x0][0x390] ;  /* 0x00007200ff0477ac */ /* 0x000e6e0008000a00 */
[----:B------:R-:W-:Y:S05]  /*1300*/  BRA.U UP0, `(.L_x_114) ;  /* 0x0000000100087547 */ /* 0x000fea000b800000 */
[----:B------:R-:W2:Y:S02]  /*1310*/  LDC.64 R12, c[0x0][0x3d0] ;  /* 0x0000f400ff0c7b82 */ /* 0x000ea40000000a00 */
[----:B--2---:R-:W5:Y:S02]  /*1320*/  LDG.E.64 R12, desc[UR8][R12.64] ;  /* 0x000000080c0c7981 */ /* 0x004f64000c1e1b00 */
.L_x_114:
[----:B-----5:R-:W-:-:S04]  /*1330*/  IADD3 R10, P0, PT, R42, R12, RZ ;  /* 0x0000000c2a0a7210 */ /* 0x020fc80007f1e0ff */
[----:B------:R-:W-:Y:S02]  /*1340*/  LEA.HI.X.SX32 R13, R42, R13, 0x1, P0 ;  /* 0x0000000d2a0d7211 */ /* 0x000fe400000f0eff */
[----:B-1----:R-:W-:-:S04]  /*1350*/  LEA R12, P0, R10, UR4, 0x2 ;  /* 0x000000040a0c7c11 */ /* 0x002fc8000f8010ff */
[----:B------:R-:W-:-:S05]  /*1360*/  LEA.HI.X R13, R10, UR5, R13, 0x2, P0 ;  /* 0x000000050a0d7c11 */ /* 0x000fca00080f140d */
[----:B------:R1:W-:Y:S04]  /*1370*/  STG.E desc[UR8][R12.64], R46 ;  /* 0x0000002e0c007986 */ /* 0x0003e8000c101908 */
.L_x_113:
[----:B------:R-:W-:Y:S05]  /*1380*/  BSYNC.RECONVERGENT B0 ;  /* 0x0000000000007941 */ /* 0x000fea0003800200 */
.L_x_112:
[----:B------:R-:W-:Y:S01]  /*1390*/  ISETP.NE.AND P0, PT, R11, RZ, PT ;  /* 0x000000ff0b00720c */ /* 0x000fe20003f05270 */
[----:B------:R-:W-:-:S12]  /*13a0*/  BSSY.RECONVERGENT B0, `(.L_x_115) ;  /* 0x000000d000007945 */ /* 0x000fd80003800200 */
[----:B------:R-:W-:Y:S05]  /*13b0*/  @!P0 BRA `(.L_x_116) ;  /* 0x00000000002c8947 */ /* 0x000fea0003800000 */
[----:B------:R-:W-:Y:S01]  /*13c0*/  UISETP.NE.AND UP0, UPT, UR6, URZ, UPT ;  /* 0x000000ff0600728c */ /* 0x000fe2000bf05270 */
[----:B------:R-:W-:Y:S01]  /*13d0*/  CS2R R10, SRZ ;  /* 0x00000000000a7805 */ /* 0x000fe2000001ff00 */
[----:B------:R-:W0:Y:S07]  /*13e0*/  LDCU.64 UR4, c[0x0][0x390] ;  /* 0x00007200ff0477ac */ /* 0x000e2e0008000a00 */
[----:B------:R-:W-:Y:S05]  /*13f0*/  BRA.U UP0, `(.L_x_117) ;  /* 0x0000000100087547 */ /* 0x000fea000b800000 */
[----:B------:R-:W1:Y:S02]  /*1400*/  LDC.64 R10, c[0x0][0x3d0] ;  /* 0x0000f400ff0a7b82 */ /* 0x000e640000000a00 */
[----:B-1----:R-:W5:Y:S02]  /*1410*/  LDG.E.64 R10, desc[UR8][R10.64] ;  /* 0x000000080a0a7981 */ /* 0x002f64000c1e1b00 */
.L_x_117:
[----:B-12345:R-:W-:-:S04]  /*1420*/  IADD3 R12, P0, PT, R36, R10, RZ ;  /* 0x0000000a240c7210 */ /* 0x03efc80007f1e0ff */
[----:B------:R-:W-:Y:S02]  /*1430*/  LEA.HI.X.SX32 R11, R36, R11, 0x1, P0 ;  /* 0x0000000b240b7211 */ /* 0x000fe400000f0eff */
[----:B0-----:R-:W-:-:S04]  /*1440*/  LEA R10, P0, R12, UR4, 0x2 ;  /* 0x000000040c0a7c11 */ /* 0x001fc8000f8010ff */
[----:B------:R-:W-:-:S05]  /*1450*/  LEA.HI.X R11, R12, UR5, R11, 0x2, P0 ;  /* 0x000000050c0b7c11 */ /* 0x000fca00080f140b */
[----:B------:R0:W-:Y:S04]  /*1460*/  STG.E desc[UR8][R10.64], R0 ;  /* 0x000000000a007986 */ /* 0x0001e8000c101908 */
.L_x_116:
[----:B------:R-:W-:Y:S05]  /*1470*/  BSYNC.RECONVERGENT B0 ;  /* 0x0000000000007941 */ /* 0x000fea0003800200 */
.L_x_115:
[----:B------:R-:W-:Y:S01]  /*1480*/  ISETP.NE.AND P0, PT, R28, RZ, PT ;  /* 0x000000ff1c00720c */ /* 0x000fe20003f05270 */
[----:B------:R-:W-:-:S12]  /*1490*/  BSSY.RECONVERGENT B0, `(.L_x_118) ;  /* 0x000000d000007945 */ /* 0x000fd80003800200 */
[----:B------:R-:W-:Y:S05]  /*14a0*/  @!P0 BRA `(.L_x_119) ;  /* 0x00000000002c8947 */ /* 0x000fea0003800000 */
[----:B------:R-:W-:Y:S01]  /*14b0*/  UISETP.NE.AND UP0, UPT, UR6, URZ, UPT ;  /* 0x000000ff0600728c */ /* 0x000fe2000bf05270 */
[----:B0-----:R-:W-:Y:S01]  /*14c0*/  CS2R R10, SRZ ;  /* 0x00000000000a7805 */ /* 0x001fe2000001ff00 */
[----:B------:R-:W0:Y:S07]  /*14d0*/  LDCU.64 UR4, c[0x0][0x390] ;  /* 0x00007200ff0477ac */ /* 0x000e2e0008000a00 */
[----:B------:R-:W-:Y:S05]  /*14e0*/  BRA.U UP0, `(.L_x_120) ;  /* 0x0000000100087547 */ /* 0x000fea000b800000 */
[----:B------:R-:W1:Y:S02]  /*14f0*/  LDC.64 R10, c[0x0][0x3d0] ;  /* 0x0000f400ff0a7b82 */ /* 0x000e640000000a00 */
[----:B-1----:R-:W5:Y:S02]  /*1500*/  LDG.E.64 R10, desc[UR8][R10.64] ;  /* 0x000000080a0a7981 */ /* 0x002f64000c1e1b00 */
.L_x_120:
[----:B-----5:R-:W-:-:S04]  /*1510*/  IADD3 R0, P0, PT, R37, R10, RZ ;  /* 0x0000000a25007210 */ /* 0x020fc80007f1e0ff */
[----:B------:R-:W-:Y:S02]  /*1520*/  LEA.HI.X.SX32 R11, R37, R11, 0x1, P0 ;  /* 0x0000000b250b7211 */ /* 0x000fe400000f0eff */
[----:B0-----:R-:W-:-:S04]  /*1530*/  LEA R10, P0, R0, UR4, 0x2 ;  /* 0x00000004000a7c11 */ /* 0x001fc8000f8010ff */
[----:B------:R-:W-:-:S05]  /*1540*/  LEA.HI.X R11, R0, UR5, R11, 0x2, P0 ;  /* 0x00000005000b7c11 */ /* 0x000fca00080f140b */
[----:B------:R0:W-:Y:S04]  /*1550*/  STG.E desc[UR8][R10.64], R2 ;  /* 0x000000020a007986 */ /* 0x0001e8000c101908 */
.L_x_119:
[----:B------:R-:W-:Y:S05]  /*1560*/  BSYNC.RECONVERGENT B0 ;  /* 0x0000000000007941 */ /* 0x000fea0003800200 */
.L_x_118:
        /* <DEDUP_REMOVED lines=9> */
.L_x_123:
[----:B-----5:R-:W-:-:S04]  /*1600*/  IADD3 R0, P0, PT, R38, R10, RZ ;  /* 0x0000000a26007210 */ /* 0x020fc80007f1e0ff */
[----:B------:R-:W-:Y:S02]  /*1610*/  LEA.HI.X.SX32 R11, R38, R11, 0x1, P0 ;  /* 0x0000000b260b7211 */ /* 0x000fe400000f0eff */
[----:B0-----:R-:W-:-:S04]  /*1620*/  LEA R10, P0, R0, UR4, 0x2 ;  /* 0x00000004000a7c11 */ /* 0x001fc8000f8010ff */
[----:B------:R-:W-:-:S05]  /*1630*/  LEA.HI.X R11, R0, UR5, R11, 0x2, P0 ;  /* 0x00000005000b7c11 */ /* 0x000fca00080f140b */
[----:B------:R0:W-:Y:S04]  /*1640*/  STG.E desc[UR8][R10.64], R3 ;  /* 0x000000030a007986 */ /* 0x0001e8000c101908 */
.L_x_122:
[----:B------:R-:W-:Y:S05]  /*1650*/  BSYNC.RECONVERGENT B0 ;  /* 0x0000000000007941 */ /* 0x000fea0003800200 */
.L_x_121:
[----:B------:R-:W-:Y:S01]  /*1660*/  ISETP.NE.AND P0, PT, R30, RZ, PT ;  /* 0x000000ff1e00720c */ /* 0x000fe20003f05270 */
[----:B------:R-:W-:-:S12]  /*1670*/  BSSY.RECONVERGENT B0, `(.L_x_124) ;  /* 0x000000d000007945 */ /* 0x000fd80003800200 */
[----:B------:R-:W-:Y:S05]  /*1680*/  @!P0 BRA `(.L_x_125) ;  /* 0x00000000002c8947 */ /* 0x000fea0003800000 */
[----:B------:R-:W-:Y:S01]  /*1690*/  UISETP.NE.AND UP0, UPT, UR6, URZ, UPT ;  /* 0x000000ff0600728c */ /* 0x000fe2000bf05270 */
[----:B0----5:R-:W-:Y:S01]  /*16a0*/  CS2R R2, SRZ ;  /* 0x0000000000027805 */ /* 0x021fe2000001ff00 */
[----:B------:R-:W0:Y:S07]  /*16b0*/  LDCU.64 UR4, c[0x0][0x390] ;  /* 0x00007200ff0477ac */ /* 0x000e2e0008000a00 */
[----:B------:R-:W-:Y:S05]  /*16c0*/  BRA.U UP0, `(.L_x_126) ;  /* 0x0000000100087547 */ /* 0x000fea000b800000 */
[----:B------:R-:W1:Y:S02]  /*16d0*/  LDC.64 R2, c[0x0][0x3d0] ;  /* 0x0000f400ff027b82 */ /* 0x000e640000000a00 */
[----:B-1----:R-:W5:Y:S02]  /*16e0*/  LDG.E.64 R2, desc[UR8][R2.64] ;  /* 0x0000000802027981 */ /* 0x002f64000c1e1b00 */
.L_x_126:
[----:B-----5:R-:W-:-:S04]  /*16f0*/  IADD3 R0, P0, PT, R39, R2, RZ ;  /* 0x0000000227007210 */ /* 0x020fc80007f1e0ff */
[----:B------:R-:W-:Y:S02]  /*1700*/  LEA.HI.X.SX32 R3, R39, R3, 0x1, P0 ;  /* 0x0000000327037211 */ /* 0x000fe400000f0eff */
[----:B0-----:R-:W-:-:S04]  /*1710*/  LEA R2, P0, R0, UR4, 0x2 ;  /* 0x0000000400027c11 */ /* 0x001fc8000f8010ff */
[----:B------:R-:W-:-:S05]  /*1720*/  LEA.HI.X R3, R0, UR5, R3, 0x2, P0 ;  /* 0x0000000500037c11 */ /* 0x000fca00080f1403 */
[----:B------:R0:W-:Y:S04]  /*1730*/  STG.E desc[UR8][R2.64], R4 ;  /* 0x0000000402007986 */ /* 0x0001e8000c101908 */
.L_x_125:
[----:B------:R-:W-:Y:S05]  /*1740*/  BSYNC.RECONVERGENT B0 ;  /* 0x0000000000007941 */ /* 0x000fea0003800200 */
.L_x_124:
        /* <DEDUP_REMOVED lines=9> */
.L_x_129:
[----:B-----5:R-:W-:-:S04]  /*17e0*/  IADD3 R0, P0, PT, R40, R2, RZ ;  /* 0x0000000228007210 */ /* 0x020fc80007f1e0ff */
[----:B------:R-:W-:Y:S02]  /*17f0*/  LEA.HI.X.SX32 R3, R40, R3, 0x1, P0 ;  /* 0x0000000328037211 */ /* 0x000fe400000f0eff */
[----:B0-----:R-:W-:-:S04]  /*1800*/  LEA R2, P0, R0, UR4, 0x2 ;  /* 0x0000000400027c11 */ /* 0x001fc8000f8010ff */
[----:B------:R-:W-:-:S05]  /*1810*/  LEA.HI.X R3, R0, UR5, R3, 0x2, P0 ;  /* 0x0000000500037c11 */ /* 0x000fca00080f1403 */
[----:B------:R0:W-:Y:S04]  /*1820*/  STG.E desc[UR8][R2.64], R5 ;  /* 0x0000000502007986 */ /* 0x0001e8000c101908 */
.L_x_128:
[----:B------:R-:W-:Y:S05]  /*1830*/  BSYNC.RECONVERGENT B0 ;  /* 0x0000000000007941 */ /* 0x000fea0003800200 */
.L_x_127:
        /* <DEDUP_REMOVED lines=9> */
.L_x_132:
[----:B-----5:R-:W-:-:S04]  /*18d0*/  IADD3 R0, P0, PT, R41, R2, RZ ;  /* 0x0000000229007210 */ /* 0x020fc80007f1e0ff */
[----:B------:R-:W-:Y:S02]  /*18e0*/  LEA.HI.X.SX32 R3, R41, R3, 0x1, P0 ;  /* 0x0000000329037211 */ /* 0x000fe400000f0eff */
[----:B0-----:R-:W-:-:S04]  /*18f0*/  LEA R2, P0, R0, UR4, 0x2 ;  /* 0x0000000400027c11 */ /* 0x001fc8000f8010ff */
[----:B------:R-:W-:-:S05]  /*1900*/  LEA.HI.X R3, R0, UR5, R3, 0x2, P0 ;  /* 0x0000000500037c11 */ /* 0x000fca00080f1403 */
[----:B------:R0:W-:Y:S04]  /*1910*/  STG.E desc[UR8][R2.64], R6 ;  /* 0x0000000602007986 */ /* 0x0001e8000c101908 */
.L_x_131:
[----:B------:R-:W-:Y:S05]  /*1920*/  BSYNC.RECONVERGENT B0 ;  /* 0x0000000000007941 */ /* 0x000fea0003800200 */
.L_x_130:
        /* <DEDUP_REMOVED lines=9> */
.L_x_135:
[----:B-----5:R-:W-:-:S04]  /*19c0*/  IADD3 R0, P0, PT, R43, R2, RZ ;  /* 0x000000022b007210 */ /* 0x020fc80007f1e0ff */
[----:B------:R-:W-:Y:S02]  /*19d0*/  LEA.HI.X.SX32 R3, R43, R3, 0x1, P0 ;  /* 0x000000032b037211 */ /* 0x000fe400000f0eff */
[----:B0-----:R-:W-:-:S04]  /*19e0*/  LEA R2, P0, R0, UR4, 0x2 ;  /* 0x0000000400027c11 */ /* 0x001fc8000f8010ff */
[----:B------:R-:W-:-:S05]  /*19f0*/  LEA.HI.X R3, R0, UR5, R3, 0x2, P0 ;  /* 0x0000000500037c11 */ /* 0x000fca00080f1403 */
[----:B------:R0:W-:Y:S04]  /*1a00*/  STG.E desc[UR8][R2.64], R7 ;  /* 0x0000000702007986 */ /* 0x0001e8000c101908 */
.L_x_134:
[----:B------:R-:W-:Y:S05]  /*1a10*/  BSYNC.RECONVERGENT B0 ;  /* 0x0000000000007941 */ /* 0x000fea0003800200 */
.L_x_133:
        /* <DEDUP_REMOVED lines=9> */
.L_x_138:
[----:B-----5:R-:W-:-:S04]  /*1ab0*/  IADD3 R0, P0, PT, R44, R2, RZ ;  /* 0x000000022c007210 */ /* 0x020fc80007f1e0ff */
[----:B------:R-:W-:Y:S02]  /*1ac0*/  LEA.HI.X.SX32 R3, R44, R3, 0x1, P0 ;  /* 0x000000032c037211 */ /* 0x000fe400000f0eff */
[----:B0-----:R-:W-:-:S04]  /*1ad0*/  LEA R2, P0, R0, UR4, 0x2 ;  /* 0x0000000400027c11 */ /* 0x001fc8000f8010ff */
[----:B------:R-:W-:-:S05]  /*1ae0*/  LEA.HI.X R3, R0, UR5, R3, 0x2, P0 ;  /* 0x0000000500037c11 */ /* 0x000fca00080f1403 */
[----:B------:R0:W-:Y:S04]  /*1af0*/  STG.E desc[UR8][R2.64], R8 ;  /* 0x0000000802007986 */ /* 0x0001e8000c101908 */
.L_x_137:
[----:B------:R-:W-:Y:S05]  /*1b00*/  BSYNC.RECONVERGENT B0 ;  /* 0x0000000000007941 */ /* 0x000fea0003800200 */
.L_x_136:
[----:B------:R-:W-:-:S13]  /*1b10*/  ISETP.NE.AND P0, PT, R35, RZ, PT ;  /* 0x000000ff2300720c */ /* 0x000fda0003f05270 */
[----:B------:R-:W-:Y:S05]  /*1b20*/  @!P0 EXIT ;  /* 0x000000000000894d */ /* 0x000fea0003800000 */
[----:B------:R-:W-:Y:S01]  /*1b30*/  UISETP.NE.AND UP0, UPT, UR6, URZ, UPT ;  /* 0x000000ff0600728c */ /* 0x000fe2000bf05270 */
[----:B0----5:R-:W-:-:S08]  /*1b40*/  CS2R R2, SRZ ;  /* 0x0000000000027805 */ /* 0x021fd0000001ff00 */
[----:B------:R-:W-:Y:S05]  /*1b50*/  BRA.U UP0, `(.L_x_139) ;  /* 0x0000000100087547 */ /* 0x000fea000b800000 */
[----:B------:R-:W0:Y:S02]  /*1b60*/  LDC.64 R2, c[0x0][0x3d0] ;  /* 0x0000f400ff027b82 */ /* 0x000e240000000a00 */
[----:B0-----:R-:W5:Y:S02]  /*1b70*/  LDG.E.64 R2, desc[UR8][R2.64] ;  /* 0x0000000802027981 */ /* 0x001f64000c1e1b00 */
.L_x_139:
[----:B------:R-:W0:Y:S01]  /*1b80*/  LDCU.64 UR4, c[0x0][0x390] ;  /* 0x00007200ff0477ac */ /* 0x000e220008000a00 */
[----:B-----5:R-:W-:-:S04]  /*1b90*/  IADD3 R0, P0, PT, R45, R2, RZ ;  /* 0x000000022d007210 */ /* 0x020fc80007f1e0ff */
[----:B------:R-:W-:Y:S02]  /*1ba0*/  LEA.HI.X.SX32 R3, R45, R3, 0x1, P0 ;  /* 0x000000032d037211 */ /* 0x000fe400000f0eff */
[----:B0-----:R-:W-:-:S04]  /*1bb0*/  LEA R2, P0, R0, UR4, 0x2 ;  /* 0x0000000400027c11 */ /* 0x001fc8000f8010ff */
[----:B------:R-:W-:-:S05]  /*1bc0*/  LEA.HI.X R3, R0, UR5, R3, 0x2, P0 ;  /* 0x0000000500037c11 */ /* 0x000fca00080f1403 */
[----:B------:R-:W-:Y:S01]  /*1bd0*/  STG.E desc[UR8][R2.64], R9 ;  /* 0x0000000902007986 */ /* 0x000fe2000c101908 */
[----:B------:R-:W-:Y:S05]  /*1be0*/  EXIT ;  /* 0x000000000000794d */ /* 0x000fea0003800000 */
.L_x_99:
[----:B------:R-:W-:Y:S01]  /*1bf0*/  BAR.SYNC.DEFER_BLOCKING 0x0 ;  /* 0x0000000000007b1d */ /* 0x000fe20000010000 */
[----:B------:R-:W-:Y:S02]  /*1c00*/  ISETP.NE.AND P3, PT, R58, RZ, PT ;  /* 0x000000ff3a00720c */ /* 0x000fe40003f65270 */
[----:B------:R-:W-:Y:S02]  /*1c10*/  ISETP.NE.AND P4, PT, R56, RZ, PT ;  /* 0x000000ff3800720c */ /* 0x000fe40003f85270 */
[----:B------:R-:W-:Y:S02]  /*1c20*/  ISETP.NE.AND P5, PT, R52, RZ, PT ;  /* 0x000000ff3400720c */ /* 0x000fe40003fa5270 */
[----:B------:R-:W-:Y:S02]  /*1c30*/  ISETP.NE.AND P6, PT, R49, RZ, PT ;  /* 0x000000ff3100720c */ /* 0x000fe40003fc5270 */
[----:B------:R-:W-:Y:S02]  /*1c40*/  ISETP.NE.AND P0, PT, R10, RZ, PT ;  /* 0x000000ff0a00720c */ /* 0x000fe40003f05270 */
[----:B------:R-:W-:-:S02]  /*1c50*/  ISETP.NE.AND P1, PT, R11, RZ, PT ;  /* 0x000000ff0b00720c */ /* 0x000fc40003f25270 */
[----:B------:R-:W-:Y:S02]  /*1c60*/  ISETP.NE.AND P2, PT, R28, RZ, PT ;  /* 0x000000ff1c00720c */ /* 0x000fe40003f45270 */
[----:B------:R-:W-:Y:S02]  /*1c70*/  @P3 LEA R10, R57, UR4, 0x2 ;  /* 0x00000004390a3c11 */ /* 0x000fe4000f8e10ff */
[----:B------:R-:W-:Y:S02]  /*1c80*/  @P4 LEA R54, R54, UR4, 0x2 ;  /* 0x0000000436364c11 */ /* 0x000fe4000f8e10ff */
[----:B------:R-:W-:Y:S02]  /*1c90*/  @P5 LEA R51, R51, UR4, 0x2 ;  /* 0x0000000433335c11 */ /* 0x000fe4000f8e10ff */
[----:B------:R-:W-:Y:S02]  /*1ca0*/  @P6 LEA R47, R47, UR4, 0x2 ;  /* 0x000000042f2f6c11 */ /* 0x000fe4000f8e10ff */
[----:B------:R-:W-:Y:S01]  /*1cb0*/  @P0 LEA R11, R42, UR4, 0x2 ;  /* 0x000000042a0b0c11 */ /* 0x000fe2000f8e10ff */
[----:B-----5:R-:W-:Y:S01]  /*1cc0*/  @P3 STS [R10], R55 ;  /* 0x000000370a003388 */ /* 0x020fe20000000800 */
[----:B------:R-:W-:-:S02]  /*1cd0*/  ISETP.NE.AND P3, PT, R29, RZ, PT ;  /* 0x000000ff1d00720c */ /* 0x000fc40003f65270 */
[----:B------:R-:W-:Y:S01]  /*1ce0*/  @P1 LEA R29, R36, UR4, 0x2 ;  /* 0x00000004241d1c11 */ /* 0x000fe2000f8e10ff */
[----:B------:R-:W-:Y:S01]  /*1cf0*/  @P4 STS [R54], R53 ;  /* 0x0000003536004388 */ /* 0x000fe20000000800 */
[----:B------:R-:W-:Y:S02]  /*1d00*/  @P2 LEA R37, R37, UR4, 0x2 ;  /* 0x0000000425252c11 */ /* 0x000fe4000f8e10ff */
[----:B------:R-:W-:Y:S01]  /*1d10*/  ISETP.NE.AND P4, PT, R30, RZ, PT ;  /* 0x000000ff1e00720c */ /* 0x000fe20003f85270 */
[----:B------:R-:W-:Y:S01]  /*1d20*/  @P5 STS [R51], R48 ;  /* 0x0000003033005388 */ /* 0x000fe20000000800 */
[----:B------:R-:W-:-:S03]  /*1d30*/  ISETP.NE.AND P5, PT, R31, RZ, PT ;  /* 0x000000ff1f00720c */ /* 0x000fc60003fa5270 */
[----:B------:R-:W-:Y:S01]  /*1d40*/  @P6 STS [R47], R50 ;  /* 0x000000322f006388 */ /* 0x000fe20000000800 */
[----:B------:R-:W-:Y:S02]  /*1d50*/  ISETP.NE.AND P6, PT, R32, RZ, PT ;  /* 0x000000ff2000720c */ /* 0x000fe40003fc5270 */
[----:B------:R-:W-:Y:S01]  /*1d60*/  @P3 LEA R38, R38, UR4, 0x2 ;  /* 0x0000000426263c11 */ /* 0x000fe2000f8e10ff */
[----:B------:R-:W-:Y:S01]  /*1d70*/  @P0 STS [R11], R46 ;  /* 0x0000002e0b000388 */ /* 0x000fe20000000800 */
[----:B------:R-:W-:-:S03]  /*1d80*/  ISETP.NE.AND P0, PT, R33, RZ, PT ;  /* 0x000000ff2100720c */ /* 0x000fc60003f05270 */
[----:B------:R1:W-:Y:S01]  /*1d90*/  @P1 STS [R29], R0 ;  /* 0x000000001d001388 */ /* 0x0003e20000000800 */
[----:B------:R-:W-:Y:S02]  /*1da0*/  ISETP.NE.AND P1, PT, R34, RZ, PT ;  /* 0x000000ff2200720c */ /* 0x000fe40003f25270 */
[----:B------:R-:W-:Y:S01]  /*1db0*/  @P4 LEA R39, R39, UR4, 0x2 ;  /* 0x0000000427274c11 */ /* 0x000fe2000f8e10ff */
[----:B------:R2:W-:Y:S01]  /*1dc0*/  @P2 STS [R37], R2 ;  /* 0x0000000225002388 */ /* 0x0005e20000000800 */
[----:B------:R-:W-:Y:S02]  /*1dd0*/  ISETP.NE.AND P2, PT, R35, RZ, PT ;  /* 0x000000ff2300720c */ /* 0x000fe40003f45270 */
[----:B------:R-:W-:Y:S01]  /*1de0*/  @P5 LEA R40, R40, UR4, 0x2 ;  /* 0x0000000428285c11 */ /* 0x000fe2000f8e10ff */
[----:B------:R3:W-:Y:S01]  /*1df0*/  @P3 STS [R38], R3 ;  /* 0x0000000326003388 */ /* 0x0007e20000000800 */
[----:B------:R-:W-:Y:S02]  /*1e00*/  @P6 LEA R41, R41, UR4, 0x2 ;  /* 0x0000000429296c11 */ /* 0x000fe4000f8e10ff */
[----:B-1----:R-:W-:Y:S01]  /*1e10*/  @P0 LEA R0, R43, UR4, 0x2 ;  /* 0x000000042b000c11 */ /* 0x002fe2000f8e10ff */
[----:B------:R3:W-:Y:S01]  /*1e20*/  @P4 STS [R39], R4 ;  /* 0x0000000427004388 */ /* 0x0007e20000000800 */
[----:B------:R-:W-:-:S02]  /*1e30*/  ISETP.GE.U32.AND P3, PT, R60, R59, PT ;  /* 0x0000003b3c00720c */ /* 0x000fc40003f66070 */
[----:B------:R-:W-:Y:S01]  /*1e40*/  @P1 LEA R11, R44, UR4, 0x2 ;  /* 0x000000042c0b1c11 */ /* 0x000fe2000f8e10ff */
[----:B------:R3:W-:Y:S02]  /*1e50*/  @P5 STS [R40], R5 ;  /* 0x0000000528005388 */ /* 0x0007e40000000800 */
[----:B--2---:R-:W-:Y:S02]  /*1e60*/  @P2 LEA R2, R45, UR4, 0x2 ;  /* 0x000000042d022c11 */ /* 0x004fe4000f8e10ff */
[----:B------:R3:W-:Y:S04]  /*1e70*/  @P6 STS [R41], R6 ;  /* 0x0000000629006388 */ /* 0x0007e80000000800 */
[----:B------:R3:W-:Y:S04]  /*1e80*/  @P0 STS [R0], R7 ;  /* 0x0000000700000388 */ /* 0x0007e80000000800 */
[----:B------:R3:W-:Y:S04]  /*1e90*/  @P1 STS [R11], R8 ;  /* 0x000000080b001388 */ /* 0x0007e80000000800 */
[----:B------:R3:W-:Y:S01]  /*1ea0*/  @P2 STS [R2], R9 ;  /* 0x0000000902002388 */ /* 0x0007e20000000800 */
[----:B------:R-:W-:Y:S06]  /*1eb0*/  BAR.SYNC.DEFER_BLOCKING 0x0 ;  /* 0x0000000000007b1d */ /* 0x000fec0000010000 */
[----:B------:R-:W-:Y:S05]  /*1ec0*/  @P3 EXIT ;  /* 0x000000000000394d */ /* 0x000fea0003800000 */
[----:B------:R-:W-:Y:S01]  /*1ed0*/  IADD3 R13, PT, PT, R15, R13, R14 ;  /* 0x0000000d0f0d7210 */ /* 0x000fe20007ffe00e */
[----:B------:R-:W1:Y:S01]  /*1ee0*/  LDCU.64 UR10, c[0x0][0x390] ;  /* 0x00007200ff0a77ac */ /* 0x000e620008000a00 */
[----:B---3--:R-:W-:Y:S01]  /*1ef0*/  LOP3.LUT R0, RZ, R60, RZ, 0x33, !PT ;  /* 0x0000003cff007212 */ /* 0x008fe200078e33ff */
[----:B------:R-:W-:Y:S01]  /*1f00*/  BSSY.RECONVERGENT B0, `(.L_x_140) ;  /* 0x0000022000007945 */ /* 0x000fe20003800200 */
[----:B------:R-:W-:-:S04]  /*1f10*/  IADD3 R13, PT, PT, R17, R13, R16 ;  /* 0x0000000d110d7210 */ /* 0x000fc80007ffe010 */
[----:B------:R-:W-:-:S04]  /*1f20*/  IADD3 R13, PT, PT, R19, R13, R18 ;  /* 0x0000000d130d7210 */ /* 0x000fc80007ffe012 */
[----:B------:R-:W-:-:S04]  /*1f30*/  IADD3 R13, PT, PT, R21, R13, R20 ;  /* 0x0000000d150d7210 */ /* 0x000fc80007ffe014 */
[----:B------:R-:W-:-:S04]  /*1f40*/  IADD3 R13, PT, PT, R23, R13, R22 ;  /* 0x0000000d170d7210 */ /* 0x000fc80007ffe016 */
[----:B------:R-:W-:-:S04]  /*1f50*/  IADD3 R13, PT, PT, R25, R13, R24 ;  /* 0x0000000d190d7210 */ /* 0x000fc80007ffe018 */
[----:B------:R-:W-:-:S04]  /*1f60*/  IADD3 R13, PT, PT, R27, R13, R26 ;  /* 0x0000000d1b0d7210 */ /* 0x000fc80007ffe01a */
[----:B------:R-:W-:-:S04]  /*1f70*/  IADD3 R13, PT, PT, R0, R13, R12 ;  /* 0x0000000d000d7210 */ /* 0x000fc80007ffe00c */
[----:B------:R-:W-:-:S04]  /*1f80*/  LOP3.LUT R0, R13, 0x600, RZ, 0xc0, !PT ;  /* 0x000006000d007812 */ /* 0x000fc800078ec0ff */
[----:B------:R-:W-:-:S13]  /*1f90*/  ISETP.NE.AND P0, PT, R0, 0x600, PT ;  /* 0x000006000000780c */ /* 0x000fda0003f05270 */
[----:B-1----:R-:W-:Y:S05]  /*1fa0*/  @!P0 BRA `(.L_x_141) ;  /* 0x00000000005c8947 */ /* 0x002fea0003800000 */
[----:B------:R-:W-:Y:S01]  /*1fb0*/  LEA.HI R0, R13, 0x1, RZ, 0x17 ;  /* 0x000000010d007811 */ /* 0x000fe200078fb8ff */
[----:B------:R-:W-:Y:S01]  /*1fc0*/  BSSY.RECONVERGENT B1, `(.L_x_141) ;  /* 0x0000015000017945 */ /* 0x000fe20003800200 */
[----:B------:R-:W-:Y:S01]  /*1fd0*/  LEA R6, R60, UR4, 0x2 ;  /* 0x000000043c067c11 */ /* 0x000fe2000f8e10ff */
[----:B------:R-:W-:Y:S01]  /*1fe0*/  IMAD.MOV.U32 R9, RZ, RZ, RZ ;  /* 0x000000ffff097224 */ /* 0x000fe200078e00ff */
[----:B------:R-:W-:-:S05]  /*1ff0*/  LOP3.LUT R0, R0, 0x3, RZ, 0xc0, !PT ;  /* 0x0000000300007812 */ /* 0x000fca00078ec0ff */
[----:B------:R-:W-:-:S07]  /*2000*/  IMAD.MOV R0, RZ, RZ, -R0 ;  /* 0x000000ffff007224 */ /* 0x000fce00078e0a00 */
.L_x_142:
[----:B------:R-:W-:Y:S02]  /*2010*/  ISETP.NE.AND P0, PT, RZ, UR6, PT ;  /* 0x00000006ff007c0c */ /* 0x000fe4000bf05270 */
[----:B-1----:R-:W-:Y:S01]  /*2020*/  CS2R R2, SRZ ;  /* 0x0000000000027805 */ /* 0x002fe2000001ff00 */
[----:B------:R1:W2:Y:S10]  /*2030*/  LDS R11, [R6] ;  /* 0x00000000060b7984 */ /* 0x0002b40000000800 */
[----:B------:R-:W3:Y:S02]  /*2040*/  @!P0 LDC.64 R4, c[0x0][0x3d0] ;  /* 0x0000f400ff048b82 */ /* 0x000ee40000000a00 */
[----:B---3--:R-:W3:Y:S01]  /*2050*/  @!P0 LDG.E.64 R2, desc[UR8][R4.64] ;  /* 0x0000000804028981 */ /* 0x008ee2000c1e1b00 */
[----:B------:R-:W-:-:S02]  /*2060*/  VIADD R0, R0, 0x1 ;  /* 0x0000000100007836 */ /* 0x000fc40000000000 */
[----:B-1----:R-:W-:Y:S01]  /*2070*/  VIADD R6, R6, 0x800 ;  /* 0x0000080006067836 */ /* 0x002fe20000000000 */
[C---:B---3--:R-:W-:Y:S02]  /*2080*/  IADD3 R7, P0, PT, R60.reuse, R2, RZ ;  /* 0x000000023c077210 */ /* 0x048fe40007f1e0ff */
[----:B------:R-:W-:-:S03]  /*2090*/  IADD3 R60, P1, PT, R60, 0x200, RZ ;  /* 0x000002003c3c7810 */ /* 0x000fc60007f3e0ff */
[----:B------:R-:W-:Y:S01]  /*20a0*/  IMAD.X R8, R9, 0x1, R3, P0 ;  /* 0x0000000109087824 */ /* 0x000fe200000e0603 */
[----:B------:R-:W-:Y:S01]  /*20b0*/  LEA R2, P0, R7, UR10, 0x2 ;  /* 0x0000000a07027c11 */ /* 0x000fe2000f8010ff */
[----:B------:R-:W-:-:S03]  /*20c0*/  IMAD.X R9, RZ, RZ, R9, P1 ;  /* 0x000000ffff097224 */ /* 0x000fc600008e0609 */
[----:B------:R-:W-:Y:S02]  /*20d0*/  LEA.HI.X R3, R7, UR11, R8, 0x2, P0 ;  /* 0x0000000b07037c11 */ /* 0x000fe400080f1408 */
[----:B------:R-:W-:-:S03]  /*20e0*/  ISETP.NE.AND P0, PT, R0, RZ, PT ;  /* 0x000000ff0000720c */ /* 0x000fc60003f05270 */
[----:B--2---:R1:W-:Y:S10]  /*20f0*/  STG.E desc[UR8][R2.64], R11 ;  /* 0x0000000b02007986 */ /* 0x0043f4000c101908 */
[----:B------:R-:W-:Y:S05]  /*2100*/  @P0 BRA `(.L_x_142) ;  /* 0xfffffffc00c00947 */ /* 0x000fea000383ffff */
[----:B------:R-:W-:Y:S05]  /*2110*/  BSYNC.RECONVERGENT B1 ;  /* 0x0000000000017941 */ /* 0x000fea0003800200 */
.L_x_141:
[----:B------:R-:W-:Y:S05]  /*2120*/  BSYNC.RECONVERGENT B0 ;  /* 0x0000000000007941 */ /* 0x000fea0003800200 */
.L_x_140:
[----:B------:R-:W-:-:S13]  /*2130*/  ISETP.GE.U32.AND P0, PT, R13, 0x600, PT ;  /* 0x000006000d00780c */ /* 0x000fda0003f06070 */
[----:B------:R-:W-:Y:S05]  /*2140*/  @!P0 EXIT ;  /* 0x000000000000894d */ /* 0x000fea0003800000 */
[----:B------:R-:W2:Y:S01]  /*2150*/  S2UR UR5, SR_CgaCtaId ;  /* 0x00000000000579c3 */ /* 0x000ea20000008800 */
[----:B------:R-:W-:Y:S01]  /*2160*/  UMOV UR4, 0x400 ;  /* 0x0000040000047882 */ /* 0x000fe20000000000 */
[----:B------:R-:W-:Y:S01]  /*2170*/  UISETP.NE.AND UP0, UPT, UR6, URZ, UPT ;  /* 0x000000ff0600728c */ /* 0x000fe2000bf05270 */
[----:B------:R-:W-:Y:S02]  /*2180*/  IMAD.MOV.U32 R15, RZ, RZ, RZ ;  /* 0x000000ffff0f7224 */ /* 0x000fe400078e00ff */
[----:B------:R-:W-:-:S03]  /*2190*/  IMAD.MOV.U32 R17, RZ, RZ, RZ ;  /* 0x000000ffff117224 */ /* 0x000fc600078e00ff */
[----:B-1----:R-:W1:Y:S01]  /*21a0*/  LDC.64 R2, c[0x0][0x390] ;  /* 0x0000e400ff027b82 */ /* 0x002e620000000a00 */
[----:B------:R-:W-:Y:S01]  /*21b0*/  PLOP3.LUT P0, PT, PT, PT, UP0, 0x80, 0x8 ;  /* 0x000000000008781c */ /* 0x000fe20003f0f008 */
[----:B------:R-:W-:Y:S02]  /*21c0*/  UISETP.NE.AND UP0, UPT, UR6, URZ, UPT ;  /* 0x000000ff0600728c */ /* 0x000fe4000bf05270 */
[----:B--2---:R-:W-:-:S06]  /*21d0*/  ULEA UR4, UR5, UR4, 0x18 ;  /* 0x0000000405047291 */ /* 0x004fcc000f8ec0ff */
[C---:B------:R-:W-:Y:S01]  /*21e0*/  LEA R0, R60.reuse, UR4, 0x2 ;  /* 0x000000043c007c11 */ /* 0x040fe2000f8e10ff */
[----:B-1----:R-:W-:-:S04]  /*21f0*/  IMAD.WIDE.U32 R2, R60, 0x4, R2 ;  /* 0x000000043c027825 */ /* 0x002fc800078e0002 */
[----:B------:R-:W-:-:S07]  /*2200*/  VIADD R0, R0, 0x1000 ;  /* 0x0000100000007836 */ /* 0x000fce0000000000 */
.L_x_143:
[----:B------:R-:W1:Y:S01]  /*2210*/  @!P0 LDC.64 R8, c[0x0][0x3d0] ;  /* 0x0000f400ff088b82 */ /* 0x000e620000000a00 */
[----:B--2---:R-:W-:Y:S01]  /*2220*/  CS2R R4, SRZ ;  /* 0x0000000000047805 */ /* 0x004fe2000001ff00 */
[----:B------:R-:W2:Y:S04]  /*2230*/  LDS R19, [R0+-0x1000] ;  /* 0xfff0000000137984 */ /* 0x000ea80000000800 */
[----:B------:R-:W3:Y:S04]  /*2240*/  LDS R21, [R0+-0x800] ;  /* 0xfff8000000157984 */ /* 0x000ee80000000800 */
[----:B-1----:R-:W4:Y:S01]  /*2250*/  @!P0 LDG.E.64 R4, desc[UR8][R8.64] ;  /* 0x0000000808048981 */ /* 0x002f22000c1e1b00 */
[----:B------:R-:W-:-:S13]  /*2260*/  PLOP3.LUT P0, PT, PT, PT, UP0, 0x80, 0x8 ;  /* 0x000000000008781c */ /* 0x000fda0003f0f008 */
[----:B------:R-:W1:Y:S01]  /*2270*/  @!P0 LDC.64 R10, c[0x0][0x3d0] ;  /* 0x0000f400ff0a8b82 */ /* 0x000e620000000a00 */
[----:B----4-:R-:W-:-:S04]  /*2280*/  LEA R7, P1, R4, R15, 0x2 ;  /* 0x0000000f04077211 */ /* 0x010fc800078210ff */
[----:B------:R-:W-:Y:S02]  /*2290*/  LEA.HI.X R5, R4, R17, R5, 0x2, P1 ;  /* 0x0000001104057211 */ /* 0x000fe400008f1405 */
[----:B------:R-:W-:-:S05]  /*22a0*/  IADD3 R6, P1, PT, R2, R7, RZ ;  /* 0x0000000702067210 */ /* 0x000fca0007f3e0ff */
[----:B------:R-:W-:Y:S01]  /*22b0*/  IMAD.X R7, R3, 0x1, R5, P1 ;  /* 0x0000000103077824 */ /* 0x000fe200008e0605 */
[----:B------:R-:W-:-:S04]  /*22c0*/  CS2R R4, SRZ ;  /* 0x0000000000047805 */ /* 0x000fc8000001ff00 */
[----:B--2---:R2:W-:Y:S04]  /*22d0*/  STG.E desc[UR8][R6.64], R19 ;  /* 0x0000001306007986 */ /* 0x0045e8000c101908 */
[----:B-1----:R-:W4:Y:S01]  /*22e0*/  @!P0 LDG.E.64 R4, desc[UR8][R10.64] ;  /* 0x000000080a048981 */ /* 0x002f22000c1e1b00 */
[----:B------:R-:W1:Y:S03]  /*22f0*/  @!P0 LDC.64 R12, c[0x0][0x3d0] ;  /* 0x0000f400ff0c8b82 */ /* 0x000e660000000a00 */
[----:B------:R-:W5:Y:S01]  /*2300*/  LDS R19, [R0] ;  /* 0x0000000000137984 */ /* 0x000f620000000800 */
[----:B----4-:R-:W-:-:S04]  /*2310*/  LEA R9, P1, R4, R15, 0x2 ;  /* 0x0000000f04097211 */ /* 0x010fc800078210ff */
[----:B------:R-:W-:Y:S02]  /*2320*/  LEA.HI.X R5, R4, R17, R5, 0x2, P1 ;  /* 0x0000001104057211 */ /* 0x000fe400008f1405 */
[----:B------:R-:W-:-:S05]  /*2330*/  IADD3 R8, P1, PT, R2, R9, RZ ;  /* 0x0000000902087210 */ /* 0x000fca0007f3e0ff */
[----:B------:R-:W-:Y:S01]  /*2340*/  IMAD.X R9, R3, 0x1, R5, P1 ;  /* 0x0000000103097824 */ /* 0x000fe200008e0605 */
[----:B------:R-:W-:-:S04]  /*2350*/  CS2R R4, SRZ ;  /* 0x0000000000047805 */ /* 0x000fc8000001ff00 */
[----:B---3--:R-:W-:Y:S04]  /*2360*/  STG.E desc[UR8][R8.64+0x800], R21 ;  /* 0x0008001508007986 */ /* 0x008fe8000c101908 */
[----:B-1----:R-:W2:Y:S01]  /*2370*/  @!P0 LDG.E.64 R4, desc[UR8][R12.64] ;  /* 0x000000080c048981 */ /* 0x002ea2000c1e1b00 */
[----:B------:R-:W1:Y:S03]  /*2380*/  @!P0 LDC.64 R10, c[0x0][0x3d0] ;  /* 0x0000f400ff0a8b82 */ /* 0x000e660000000a00 */
[----:B------:R3:W4:Y:S01]  /*2390*/  LDS R21, [R0+0x800] ;  /* 0x0008000000157984 */ /* 0x0007220000000800 */
[----:B--2---:R-:W-:-:S04]  /*23a0*/  LEA R7, P1, R4, R15, 0x2 ;  /* 0x0000000f04077211 */ /* 0x004fc800078210ff */
[----:B------:R-:W-:Y:S02]  /*23b0*/  LEA.HI.X R5, R4, R17, R5, 0x2, P1 ;  /* 0x0000001104057211 */ /* 0x000fe400008f1405 */
[----:B------:R-:W-:-:S05]  /*23c0*/  IADD3 R6, P1, PT, R2, R7, RZ ;  /* 0x0000000702067210 */ /* 0x000fca0007f3e0ff */
[----:B------:R-:W-:Y:S01]  /*23d0*/  IMAD.X R7, R3, 0x1, R5, P1 ;  /* 0x0000000103077824 */ /* 0x000fe200008e0605 */
[----:B------:R-:W-:-:S04]  /*23e0*/  CS2R R4, SRZ ;  /* 0x0000000000047805 */ /* 0x000fc8000001ff00 */
[----:B-----5:R2:W-:Y:S04]  /*23f0*/  STG.E desc[UR8][R6.64+0x1000], R19 ;  /* 0x0010001306007986 */ /* 0x0205e8000c101908 */
[----:B-1----:R-:W5:Y:S01]  /*2400*/  @!P0 LDG.E.64 R4, desc[UR8][R10.64] ;  /* 0x000000080a048981 */ /* 0x002f62000c1e1b00 */
[----:B------:R-:W-:Y:S02]  /*2410*/  VIADD R60, R60, 0x800 ;  /* 0x000008003c3c7836 */ /* 0x000fe40000000000 */
[----:B---3--:R-:W-:Y:S01]  /*2420*/  VIADD R0, R0, 0x2000 ;  /* 0x0000200000007836 */ /* 0x008fe20000000000 */
[----:B-----5:R-:W-:Y:S02]  /*2430*/  LEA R9, P1, R4, R15, 0x2 ;  /* 0x0000000f04097211 */ /* 0x020fe400078210ff */
[----:B------:R-:W-:-:S02]  /*2440*/  IADD3 R15, P2, PT, R15, 0x2000, RZ ;  /* 0x000020000f0f7810 */ /* 0x000fc40007f5e0ff */
[----:B------:R-:W-:Y:S02]  /*2450*/  LEA.HI.X R5, R4, R17, R5, 0x2, P1 ;  /* 0x0000001104057211 */ /* 0x000fe400008f1405 */
[----:B------:R-:W-:Y:S01]  /*2460*/  IADD3 R4, P1, PT, R2, R9, RZ ;  /* 0x0000000902047210 */ /* 0x000fe20007f3e0ff */
[----:B------:R-:W-:-:S04]  /*2470*/  IMAD.X R17, RZ, RZ, R17, P2 ;  /* 0x000000ffff117224 */ /* 0x000fc800010e0611 */
[----:B------:R-:W-:Y:S01]  /*2480*/  IMAD.X R5, R3, 0x1, R5, P1 ;  /* 0x0000000103057824 */ /* 0x000fe200008e0605 */
[----:B------:R-:W-:-:S04]  /*2490*/  ISETP.GE.AND P1, PT, R60, R59, PT ;  /* 0x0000003b3c00720c */ /* 0x000fc80003f26270 */
[----:B----4-:R2:W-:Y:S09]  /*24a0*/  STG.E desc[UR8][R4.64+0x1800], R21 ;  /* 0x0018001504007986 */ /* 0x0105f2000c101908 */
[----:B------:R-:W-:Y:S05]  /*24b0*/  @!P1 BRA `(.L_x_143) ;  /* 0xfffffffc00549947 */ /* 0x000fea000383ffff */
[----:B------:R-:W-:Y:S05]  /*24c0*/  EXIT ;  /* 0x000000000000794d */ /* 0x000fea0003800000 */
.L_x_96:
[----:B------:R-:W0:Y:S01]  /*24d0*/  S2R R45, SR_TID.X ;  /* 0x00000000002d7919 */ /* 0x000e220000002100 */
[----:B------:R-:W1:Y:S01]  /*24e0*/  LDC.64 R2, c[0x0][0x3c8] ;  /* 0x0000f200ff027b82 */ /* 0x000e620000000a00 */
[----:B------:R-:W2:Y:S01]  /*24f0*/  LDCU.U8 UR4, c[0x0][0x3b8] ;  /* 0x00007700ff0477ac */ /* 0x000ea20008000000 */
[----:B------:R-:W3:Y:S01]  /*2500*/  LDCU.64 UR10, c[0x0][0x380] ;  /* 0x00007000ff0a77ac */ /* 0x000ee20008000a00 */
[----:B------:R-:W4:Y:S01]  /*2510*/  LDCU.64 UR12, c[0x0][0x388] ;  /* 0x00007100ff0c77ac */ /* 0x000f220008000a00 */
[----:B--2---:R-:W-:Y:S01]  /*2520*/  ISETP.NE.AND P0, PT, RZ, UR4, PT ;  /* 0x00000004ff007c0c */ /* 0x004fe2000bf05270 */
[----:B------:R-:W-:-:S03]  /*2530*/  USHF.R.S32.HI UR4, URZ, 0x1f, UR7 ;  /* 0x0000001fff047899 */ /* 0x000fc60008011407 */
[----:B-1----:R-:W-:Y:S02]  /*2540*/  SEL R2, R2, RZ, !P0 ;  /* 0x000000ff02027207 */ /* 0x002fe40004000000 */
[----:B------:R-:W-:Y:S01]  /*2550*/  SEL R0, R3, RZ, !P0 ;  /* 0x000000ff03007207 */ /* 0x000fe20004000000 */
[----:B0-----:R-:W-:-:S05]  /*2560*/  IMAD R5, R45, 0xe, RZ ;  /* 0x0000000e2d057824 */ /* 0x001fca00078e02ff */
[----:B------:R-:W-:-:S04]  /*2570*/  IADD3 R5, P1, P2, R5, UR7, R2 ;  /* 0x0000000705057c10 */ /* 0x000fc8000fa3e002 */
[----:B------:R-:W-:Y:S01]  /*2580*/  IADD3.X R0, PT, PT, RZ, UR4, R0, P1, P2 ;  /* 0x00000004ff007c10 */ /* 0x000fe20008fe4400 */
[----:B------:R-:W-:-:S03]  /*2590*/  IMAD.SHL.U32 R2, R5, 0x4, RZ ;  /* 0x0000000405027824 */ /* 0x000fc600078e00ff */
        /* <DEDUP_REMOVED lines=33> */
[----:B------:R1:W4:Y:S01]  /*27b0*/  LDG.E R9, desc[UR8][R2.64+0x34] ;  /* 0x0000340802097981 */ /* 0x000322000c1e1900 */
[----:B0-----:R-:W-:Y:S01]  /*27c0*/  IMAD.MOV.U32 R4, RZ, RZ, 0x2 ;  /* 0x00000002ff047424 */ /* 0x001fe200078e00ff */
[----:B------:R-:W0:Y:S01]  /*27d0*/  S2UR UR5, SR_CgaCtaId ;  /* 0x00000000000579c3 */ /* 0x000e220000008800 */
[----:B------:R-:W-:Y:S01]  /*27e0*/  UMOV UR4, 0x400 ;  /* 0x0000040000047882 */ /* 0x000fe20000000000 */
[----:B------:R-:W1:Y:S01]  /*27f0*/  S2R R58, SR_LANEID ;  /* 0x00000000003a7919 */ /* 0x000e620000000000 */
[----:B------:R-:W-:Y:S01]  /*2800*/  SHF.R.U32.HI R47, RZ, 0x5, R45 ;  /* 0x00000005ff2f7819 */ /* 0x000fe2000001162d */
[----:B0-----:R-:W-:-:S04]  /*2810*/  ULEA UR4, UR5, UR4, 0x18 ;  /* 0x0000000405047291 */ /* 0x001fc8000f8ec0ff */
[----:B------:R-:W-:Y:S01]  /*2820*/  BAR.SYNC.DEFER_BLOCKING 0x0 ;  /* 0x0000000000007b1d */ /* 0x000fe20000010000 */
[----:B--2---:R-:W-:Y:S02]  /*2830*/  ISETP.NE.AND P0, PT, R34, RZ, PT ;  /* 0x000000ff2200720c */ /* 0x004fe40003f05270 */
[----:B---3--:R-:W-:Y:S02]  /*2840*/  ISETP.NE.AND P1, PT, R33, RZ, PT ;  /* 0x000000ff2100720c */ /* 0x008fe40003f25270 */
[----:B------:R-:W-:Y:S02]  /*2850*/  SEL R0, RZ, 0x1, !P0 ;  /* 0x00000001ff007807 */ /* 0x000fe40004000000 */
[----:B----4-:R-:W-:-:S07]  /*2860*/  ISETP.NE.AND P2, PT, R32, RZ, PT ;  /* 0x000000ff2000720c */ /* 0x010fce0003f45270 */
[----:B------:R-:W-:Y:S01]  /*2870*/  @!P0 IMAD.MOV R4, RZ, RZ, 0x1 ;  /* 0x00000001ff048424 */ /* 0x000fe200078e02ff */
[----:B------:R-:W-:Y:S01]  /*2880*/  ISETP.NE.AND P0, PT, R31, RZ, PT ;  /* 0x000000ff1f00720c */ /* 0x000fe20003f05270 */
[----:B------:R-:W-:Y:S01]  /*2890*/  @!P1 IMAD.MOV R4, RZ, RZ, R0 ;  /* 0x000000ffff049224 */ /* 0x000fe200078e0200 */
[----:B------:R-:W-:-:S03]  /*28a0*/  ISETP.NE.AND P1, PT, R30, RZ, PT ;  /* 0x000000ff1e00720c */ /* 0x000fc60003f25270 */
[----:B------:R-:W-:Y:S02]  /*28b0*/  VIADD R0, R4, 0x1 ;  /* 0x0000000104007836 */ /* 0x000fe40000000000 */
[----:B------:R-:W-:Y:S01]  /*28c0*/  @!P2 IMAD.MOV R0, RZ, RZ, R4 ;  /* 0x000000ffff00a224 */ /* 0x000fe200078e0204 */
[----:B-1----:R-:W-:-:S03]  /*28d0*/  ISETP.NE.AND P2, PT, R58, RZ, PT ;  /* 0x000000ff3a00720c */ /* 0x002fc60003f45270 */
[----:B------:R-:W-:Y:S02]  /*28e0*/  VIADD R2, R0, 0x1 ;  /* 0x0000000100027836 */ /* 0x000fe40000000000 */
[----:B------:R-:W-:Y:S01]  /*28f0*/  @!P0 IMAD.MOV R2, RZ, RZ, R0 ;  /* 0x000000ffff028224 */ /* 0x000fe200078e0200 */
[----:B------:R-:W-:-:S03]  /*2900*/  ISETP.NE.AND P0, PT, R29, RZ, PT ;  /* 0x000000ff1d00720c */ /* 0x000fc60003f05270 */
[----:B------:R-:W-:Y:S02]  /*2910*/  VIADD R8, R2, 0x1 ;  /* 0x0000000102087836 */ /* 0x000fe40000000000 */
[----:B------:R-:W-:Y:S01]  /*2920*/  @!P1 IMAD.MOV R8, RZ, RZ, R2 ;  /* 0x000000ffff089224 */ /* 0x000fe200078e0202 */
[----:B------:R-:W-:-:S03]  /*2930*/  ISETP.NE.AND P1, PT, R28, RZ, PT ;  /* 0x000000ff1c00720c */ /* 0x000fc60003f25270 */
[----:B------:R-:W-:-:S04]  /*2940*/  VIADD R7, R8, 0x1 ;  /* 0x0000000108077836 */ /* 0x000fc80000000000 */
        /* <DEDUP_REMOVED lines=22> */
[----:B------:R-:W-:-:S03]  /*2ab0*/  ISETP.NE.AND P1, PT, R58, 0x1f, PT ;  /* 0x0000001f3a00780c */ /* 0x000fc60003f25270 */
[----:B------:R-:W-:-:S04]  /*2ac0*/  VIADD R46, R12, 0x1 ;  /* 0x000000010c2e7836 */ /* 0x000fc80000000000 */
[----:B------:R-:W-:-:S05]  /*2ad0*/  @!P0 IMAD.MOV R46, RZ, RZ, R12 ;  /* 0x000000ffff2e8224 */ /* 0x000fca00078e020c */
[----:B------:R-:W0:Y:S01]  /*2ae0*/  SHFL.UP P0, R13, R46, 0x1, RZ ;  /* 0x042000002e0d7989 */ /* 0x000e2200000000ff */
[----:B------:R-:W-:Y:S01]  /*2af0*/  @!P1 LEA R48, R47, UR4, 0x2 ;  /* 0x000000042f309c11 */ /* 0x000fe2000f8e10ff */
        /* <DEDUP_REMOVED lines=11> */
[----:B------:R-:W-:Y:S01]  /*2bb0*/  @!P1 STS [R48], R49 ;  /* 0x0000003130009388 */ /* 0x000fe20000000800 */
[----:B------:R-:W-:Y:S01]  /*2bc0*/  BAR.SYNC.DEFER_BLOCKING 0x0 ;  /* 0x0000000000007b1d */ /* 0x000fe20000010000 */
[----:B------:R-:W-:-:S05]  /*2bd0*/  ISETP.NE.AND P1, PT, R47, 0xd, PT ;  /* 0x0000000d2f00780c */ /* 0x000fca0003f25270 */
[----:B------:R-:W0:Y:S04]  /*2be0*/  LDS.128 R20, [UR4] ;  /* 0x00000004ff147984 */ /* 0x000e280008000c00 */
        /* <DEDUP_REMOVED lines=16> */
[----:B------:R-:W0:Y:S01]  /*2cf0*/  LDS.128 R20, [UR4+0x30] ;  /* 0x00003004ff147984 */ /* 0x000e220008000c00 */
[----:B------:R-:W-:Y:S02]  /*2d00*/  ISETP.NE.AND P0, PT, R47, 0x6, PT ;  /* 0x000000062f00780c */ /* 0x000fe40003f05270 */
[----:B--2---:R-:W-:Y:S02]  /*2d10*/  IMAD.IADD R16, R15, 0x1, R16 ;  /* 0x000000010f107824 */ /* 0x004fe400078e0210 */
[----:B------:R-:W-:Y:S02]  /*2d20*/  SEL R48, R13, R48, !P0 ;  /* 0x000000300d307207 */ /* 0x000fe40004000000 */
[----:B------:R-:W-:Y:S01]  /*2d30*/  ISETP.NE.AND P0, PT, R47, 0x7, PT ;  /* 0x000000072f00780c */ /* 0x000fe20003f05270 */
[----:B------:R-:W-:Y:S01]  /*2d40*/  IMAD.IADD R17, R17, 0x1, R16 ;  /* 0x0000000111117824 */ /* 0x000fe200078e0210 */
[----:B------:R-:W-:-:S02]  /*2d50*/  SEL R13, R46, RZ, P2 ;  /* 0x000000ff2e0d7207 */ /* 0x000fc40001000000 */
[----:B------:R-:W-:Y:S01]  /*2d60*/  SEL R48, R14, R48, !P0 ;  /* 0x000000300e307207 */ /* 0x000fe20004000000 */
[----:B------:R-:W-:Y:S01]  /*2d70*/  IMAD.IADD R18, R18, 0x1, R17 ;  /* 0x0000000112127824 */ /* 0x000fe200078e0211 */
[----:B------:R-:W-:-:S03]  /*2d80*/  ISETP.NE.AND P0, PT, R47, 0x8, PT ;  /* 0x000000082f00780c */ /* 0x000fc60003f05270 */
[----:B------:R-:W-:Y:S01]  /*2d90*/  IMAD.IADD R19, R19, 0x1, R18 ;  /* 0x0000000113137824 */ /* 0x000fe200078e0212 */
[----:B------:R-:W-:Y:S02]  /*2da0*/  SEL R48, R15, R48, !P0 ;  /* 0x000000300f307207 */ /* 0x000fe40004000000 */
[----:B------:R-:W-:-:S04]  /*2db0*/  ISETP.NE.AND P0, PT, R47, 0x9, PT ;  /* 0x000000092f00780c */ /* 0x000fc80003f05270 */
[----:B------:R-:W-:Y:S02]  /*2dc0*/  SEL R48, R16, R48, !P0 ;  /* 0x0000003010307207 */ /* 0x000fe40004000000 */
[----:B------:R-:W-:-:S04]  /*2dd0*/  ISETP.NE.AND P0, PT, R47, 0xa, PT ;  /* 0x0000000a2f00780c */ /* 0x000fc80003f05270 */
[----:B------:R-:W-:Y:S02]  /*2de0*/  SEL R48, R17, R48, !P0 ;  /* 0x0000003011307207 */ /* 0x000fe40004000000 */
[----:B------:R-:W-:-:S04]  /*2df0*/  ISETP.NE.AND P0, PT, R47, 0xb, PT ;  /* 0x0000000b2f00780c */ /* 0x000fc80003f05270 */
[----:B------:R-:W-:Y:S02]  /*2e00*/  SEL R48, R18, R48, !P0 ;  /* 0x0000003012307207 */ /* 0x000fe40004000000 */
[----:B------:R-:W-:Y:S01]  /*2e10*/  ISETP.NE.AND P0, PT, R47, 0xc, PT ;  /* 0x0000000c2f00780c */ /* 0x000fe20003f05270 */
[----:B0-----:R-:W-:-:S03]  /*2e20*/  IMAD.IADD R20, R19, 0x1, R20 ;  /* 0x0000000113147824 */ /* 0x001fc600078e0214 */
[----:B------:R-:W-:Y:S02]  /*2e30*/  SEL R48, R19, R48, !P0 ;  /* 0x0000003013307207 */ /* 0x000fe40004000000 */
[----:B------:R-:W-:Y:S01]  /*2e40*/  ISETP.NE.AND P0, PT, R47, 0xe, PT ;  /* 0x0000000e2f00780c */ /* 0x000fe20003f05270 */
[----:B------:R-:W-:Y:S01]  /*2e50*/  IMAD.IADD R21, R21, 0x1, R20 ;  /* 0x0000000115157824 */ /* 0x000fe200078e0214 */
[----:B------:R-:W-:Y:S01]  /*2e60*/  SEL R48, R20, R48, !P1 ;  /* 0x0000003014307207 */ /* 0x000fe20004800000 */
[----:B------:R-:W-:Y:S01]  /*2e70*/  IMAD.MOV.U32 R20, RZ, RZ, R45 ;  /* 0x000000ffff147224 */ /* 0x000fe200078e002d */
[----:B------:R-:W-:Y:S01]  /*2e80*/  ISETP.NE.AND P1, PT, R47, 0xf, PT ;  /* 0x0000000f2f00780c */ /* 0x000fe20003f25270 */
[----:B------:R-:W-:Y:S01]  /*2e90*/  IMAD.IADD R22, R22, 0x1, R21 ;  /* 0x0000000116167824 */ /* 0x000fe200078e0215 */
[----:B------:R-:W-:Y:S02]  /*2ea0*/  SEL R48, R21, R48, !P0 ;  /* 0x0000003015307207 */ /* 0x000fe40004000000 */
[----:B------:R-:W-:Y:S01]  /*2eb0*/  ISETP.GE.U32.AND P0, PT, R20, 0x20, PT ;  /* 0x000000201400780c */ /* 0x000fe20003f06070 */
[----:B------:R-:W-:Y:S01]  /*2ec0*/  IMAD.IADD R23, R23, 0x1, R22 ;  /* 0x0000000117177824 */ /* 0x000fe200078e0216 */
[----:B------:R-:W-:-:S02]  /*2ed0*/  SEL R48, R22, R48, !P1 ;  /* 0x0000003016307207 */ /* 0x000fc40004800000 */
[----:B------:R-:W-:-:S03]  /*2ee0*/  ISETP.GT.U32.AND P1, PT, R20, 0x1f, PT ;  /* 0x0000001f1400780c */ /* 0x000fc60003f24070 */
[----:B------:R-:W-:-:S05]  /*2ef0*/  IMAD.IADD R13, R48, 0x1, R13 ;  /* 0x00000001300d7824 */ /* 0x000fca00078e020d */
[----:B------:R-:W-:-:S05]  /*2f00*/  SEL R57, R46, R13, !P0 ;  /* 0x0000000d2e397207 */ /* 0x000fca0004000000 */
[----:B------:R-:W-:Y:S05]  /*2f10*/  @P1 BRA `(.L_x_144) ;  /* 0x0000000800b41947 */ /* 0x000fea0003800000 */
        /* <DEDUP_REMOVED lines=15> */
.L_x_315:
[----:B------:R-:W-:Y:S05]  /*3010*/  @!P0 BRA `(.L_x_146) ;  /* 0x0000000000748947 */ /* 0x000fea0003800000 */
[----:B------:R-:W-:-:S07]  /*3020*/  IMAD.MOV.U32 R19, RZ, RZ, 0x1a6 ;  /* 0x000001a6ff137424 */ /* 0x000fce00078e00ff */
.L_x_148:
        /* <DEDUP_REMOVED lines=27> */
.L_x_318:
[----:B------:R-:W-:Y:S05]  /*31e0*/  @P0 BRA `(.L_x_148) ;  /* 0xfffffffc00900947 */ /* 0x000fea000383ffff */
.L_x_146:
[----:B------:R-:W-:Y:S01]  /*31f0*/  UMOV UR5, 0xffffffff ;  /* 0xffffffff00057882 */ /* 0x000fe20000000000 */
[----:B------:R-:W-:Y:S02]  /*3200*/  ISETP.NE.AND P0, PT, R16, 0x65, PT ;  /* 0x000000651000780c */ /* 0x000fe40003f05270 */
[----:B------:R-:W-:Y:S11]  /*3210*/  BRA.DIV UR5, `(.L_x_149) ;  /* 0x0000007a05687947 */ /* 0x000ff6000b800000 */
[----:B------:R-:W0:Y:S01]  /*3220*/  S2R R59, SR_GEMASK ;  /* 0x00000000003b7919 */ /* 0x000e220000003c00 */
[----:B------:R-:W-:Y:S01]  /*3230*/  VOTE.ANY R18, PT, !P0 ;  /* 0x0000000000127806 */ /* 0x000fe200040e0100 */
[C---:B------:R-:W-:Y:S02]  /*3240*/  VIADD R46, R58.reuse, 0x2 ;  /* 0x000000023a2e7836 */ /* 0x040fe40000000000 */
[C---:B------:R-:W-:Y:S02]  /*3250*/  VIADD R45, R58.reuse, 0x4 ;  /* 0x000000043a2d7836 */ /* 0x040fe40000000000 */
[----:B------:R-:W-:Y:S01]  /*3260*/  VIADD R22, R58, 0x8 ;  /* 0x000000083a167836 */ /* 0x000fe20000000000 */
[----:B0-----:R-:W-:-:S05]  /*3270*/  LOP3.LUT R18, R18, 0x80000000, R59, 0xec, !PT ;  /* 0x8000000012127812 */ /* 0x001fca00078eec3b */
[----:B------:R-:W-:-:S05]  /*3280*/  VIADD R13, R18, 0xffffffff ;  /* 0xffffffff120d7836 */ /* 0x000fca0000000000 */
[----:B------:R-:W-:-:S04]  /*3290*/  LOP3.LUT R13, R18, R13, RZ, 0xc, !PT ;  /* 0x0000000d120d7212 */ /* 0x000fc800078e0cff */
[----:B------:R-:W0:Y:S02]  /*32a0*/  POPC R60, R13 ;  /* 0x0000000d003c7309 */ /* 0x000e240000000000 */
[----:B0-----:R-:W0:Y:S01]  /*32b0*/  SHFL.DOWN PT, R19, R17, 0x1, R60 ;  /* 0x0820000011137989 */ /* 0x001e2200000e003c */
[----:B------:R-:W-:-:S04]  /*32c0*/  ISETP.GE.AND P0, PT, R58, R60, PT ;  /* 0x0000003c3a00720c */ /* 0x000fc80003f06270 */
[----:B0-----:R-:W-:Y:S02]  /*32d0*/  SEL R12, R19, RZ, !P0 ;  /* 0x000000ff130c7207 */ /* 0x001fe40004000000 */
[----:B------:R-:W-:-:S03]  /*32e0*/  ISETP.GT.AND P0, PT, R46, R60, PT ;  /* 0x0000003c2e00720c */ /* 0x000fc60003f04270 */
[----:B------:R-:W-:-:S05]  /*32f0*/  IMAD.IADD R47, R12, 0x1, R17 ;  /* 0x000000010c2f7824 */ /* 0x000fca00078e0211 */
[----:B------:R-:W0:Y:S02]  /*3300*/  SHFL.DOWN PT, R19, R47, 0x2, R60 ;  /* 0x084000002f137989 */ /* 0x000e2400000e003c */
[----:B0-----:R-:W-:Y:S02]  /*3310*/  SEL R12, R19, RZ, !P0 ;  /* 0x000000ff130c7207 */ /* 0x001fe40004000000 */
[----:B------:R-:W-:-:S03]  /*3320*/  ISETP.GT.AND P0, PT, R45, R60, PT ;  /* 0x0000003c2d00720c */ /* 0x000fc60003f04270 */
[----:B------:R-:W-:Y:S02]  /*3330*/  IMAD.IADD R49, R47, 0x1, R12 ;  /* 0x000000012f317824 */ /* 0x000fe400078e020c */
[----:B------:R-:W-:-:S03]  /*3340*/  VIADD R47, R58, 0x10 ;  /* 0x000000103a2f7836 */ /* 0x000fc60000000000 */
[----:B------:R-:W0:Y:S02]  /*3350*/  SHFL.DOWN PT, R19, R49, 0x4, R60 ;  /* 0x0880000031137989 */ /* 0x000e2400000e003c */
[-C--:B------:R-:W-:Y:S02]  /*3360*/  ISETP.GT.AND P1, PT, R47, R60.reuse, PT ;  /* 0x0000003c2f00720c */ /* 0x080fe40003f24270 */
[----:B0-----:R-:W-:Y:S02]  /*3370*/  SEL R12, R19, RZ, !P0 ;  /* 0x000000ff130c7207 */ /* 0x001fe40004000000 */
[----:B------:R-:W-:-:S03]  /*3380*/  ISETP.GT.AND P0, PT, R22, R60, PT ;  /* 0x0000003c1600720c */ /* 0x000fc60003f04270 */
[----:B------:R-:W-:-:S05]  /*3390*/  IMAD.IADD R61, R49, 0x1, R12 ;  /* 0x00000001313d7824 */ /* 0x000fca00078e020c */
[----:B------:R-:W0:Y:S02]  /*33a0*/  SHFL.DOWN PT, R19, R61, 0x8, R60 ;  /* 0x090000003d137989 */ /* 0x000e2400000e003c */
[----:B0-----:R-:W-:Y:S02]  /*33b0*/  SEL R12, R19, RZ, !P0 ;  /* 0x000000ff130c7207 */ /* 0x001fe40004000000 */
[----:B------:R-:W-:-:S03]  /*33c0*/  ISETP.NE.AND P0, PT, R16, 0x65, PT ;  /* 0x000000651000780c */ /* 0x000fc60003f05270 */
[----:B------:R-:W-:Y:S02]  /*33d0*/  IMAD.IADD R51, R61, 0x1, R12 ;  /* 0x000000013d337824 */ /* 0x000fe400078e020c */
[----:B------:R-:W0:Y:S03]  /*33e0*/  LDC.64 R12, c[0x0][0x3a0] ;  /* 0x0000e800ff0c7b82 */ /* 0x000e260000000a00 */
[----:B------:R-:W1:Y:S05]  /*33f0*/  SHFL.DOWN PT, R19, R51, 0x10, R60 ;  /* 0x0a00000033137989 */ /* 0x000e6a00000e003c */
[----:B------:R-:W-:-:S02]  /*3400*/  VOTE.ALL P0, P0 ;  /* 0x0000000000ff7806 */ /* 0x000fc40000000000 */
[----:B0-----:R-:W-:Y:S02]  /*3410*/  IADD3 R49, P2, PT, R12, 0x100, RZ ;  /* 0x000001000c317810 */ /* 0x001fe40007f5e0ff */
[----:B-1----:R-:W-:-:S03]  /*3420*/  SEL R48, R19, RZ, !P1 ;  /* 0x000000ff13307207 */ /* 0x002fc60004800000 */
[----:B------:R-:W-:Y:S02]  /*3430*/  IMAD.X R50, RZ, RZ, R13, P2 ;  /* 0x000000ffff327224 */ /* 0x000fe400010e060d */
[----:B------:R-:W-:-:S07]  /*3440*/  IMAD.IADD R48, R51, 0x1, R48 ;  /* 0x0000000133307824 */ /* 0x000fce00078e0230 */
.L_x_327:
[----:B------:R-:W-:Y:S05]  /*3450*/  @!P0 BRA `(.L_x_150) ;  /* 0x0000000400248947 */ /* 0x000fea0003800000 */
[----:B------:R-:W-:-:S07]  /*3460*/  IMAD.MOV.U32 R51, RZ, RZ, 0x1a6 ;  /* 0x000001a6ff337424 */ /* 0x000fce00078e00ff */
.L_x_156:
        /* <DEDUP_REMOVED lines=10> */
.L_x_330:
[----:B------:R-:W-:Y:S05]  /*3510*/  @!P0 BRA `(.L_x_152) ;  /* 0x0000000000748947 */ /* 0x000fea0003800000 */
[----:B------:R-:W-:-:S07]  /*3520*/  IMAD.MOV.U32 R19, RZ, RZ, R51 ;  /* 0x000000ffff137224 */ /* 0x000fce00078e0033 */
.L_x_154:
        /* <DEDUP_REMOVED lines=27> */
.L_x_333:
[----:B------:R-:W-:Y:S05]  /*36e0*/  @P0 BRA `(.L_x_154) ;  /* 0xfffffffc00900947 */ /* 0x000fea000383ffff */
.L_x_152:
[----:B------:R-:W-:Y:S01]  /*36f0*/  UMOV UR5, 0xffffffff ;  /* 0xffffffff00057882 */ /* 0x000fe20000000000 */
[----:B------:R-:W-:Y:S02]  /*3700*/  ISETP.NE.AND P0, PT, R16, 0x65, PT ;  /* 0x000000651000780c */ /* 0x000fe40003f05270 */
[----:B------:R-:W-:Y:S11]  /*3710*/  BRA.DIV UR5, `(.L_x_155) ;  /* 0x0000007a056c7947 */ /* 0x000ff6000b800000 */
[----:B------:R-:W-:Y:S01]  /*3720*/  VOTE.ANY R18, PT, !P0 ;  /* 0x0000000000127806 */ /* 0x000fe200040e0100 */
[----:B------:R-:W-:-:S03]  /*3730*/  VIADD R21, R21, 0xffffffe0 ;  /* 0xffffffe015157836 */ /* 0x000fc60000000000 */
[----:B------:R-:W-:-:S05]  /*3740*/  LOP3.LUT R18, R18, 0x80000000, R59, 0xec, !PT ;  /* 0x8000000012127812 */ /* 0x000fca00078eec3b */
[----:B------:R-:W-:-:S05]  /*3750*/  VIADD R13, R18, 0xffffffff ;  /* 0xffffffff120d7836 */ /* 0x000fca0000000000 */
[----:B------:R-:W-:-:S04]  /*3760*/  LOP3.LUT R13, R18, R13, RZ, 0xc, !PT ;  /* 0x0000000d120d7212 */ /* 0x000fc800078e0cff */
        /* <DEDUP_REMOVED lines=23> */
.L_x_342:
[----:B------:R-:W-:Y:S05]  /*38e0*/  @P0 BRA `(.L_x_156) ;  /* 0xfffffff800e00947 */ /* 0x000fea000383ffff */
.L_x_150:
[----:B------:R-:W-:Y:S02]  /*38f0*/  ISETP.NE.AND P1, PT, R20, RZ, PT ;  /* 0x000000ff1400720c */ /* 0x000fe40003f25270 */
[----:B------:R-:W-:-:S11]  /*3900*/  ISETP.NE.AND P0, PT, R58, RZ, PT ;  /* 0x000000ff3a00720c */ /* 0x000fd60003f05270 */
[----:B------:R-:W0:Y:S01]  /*3910*/  @!P1 S2R R13, SR_CgaCtaId ;  /* 0x00000000000d9919 */ /* 0x000e220000008800 */
[----:B------:R-:W-:Y:S01]  /*3920*/  @!P1 MOV R12, 0x400 ;  /* 0x00000400000c9802 */ /* 0x000fe20000000f00 */
[----:B------:R-:W-:Y:S01]  /*3930*/  @!P1 IMAD.IADD R23, R23, 0x1, R48 ;  /* 0x0000000117179824 */ /* 0x000fe200078e0230 */
[----:B------:R-:W-:Y:S01]  /*3940*/  @!P0 MOV R16, 0x400 ;  /* 0x0000040000108802 */ /* 0x000fe20000000f00 */
[----:B------:R-:W1:Y:S01]  /*3950*/  @!P0 S2R R17, SR_CgaCtaId ;  /* 0x0000000000118919 */ /* 0x000e620000008800 */
[----:B------:R-:W-:-:S05]  /*3960*/  @!P1 IMAD.MOV.U32 R22, RZ, RZ, 0x65 ;  /* 0x00000065ff169424 */ /* 0x000fca00078e00ff */
[----:B------:R2:W-:Y:S01]  /*3970*/  @!P1 ST.E.64.STRONG.GPU desc[UR8][R14.64+0x100], R22 ;  /* 0x000100160e009985 */ /* 0x0005e2000c10fb08 */
[----:B0-----:R-:W-:Y:S01]  /*3980*/  @!P1 LEA R12, R13, R12, 0x18 ;  /* 0x0000000c0d0c9211 */ /* 0x001fe200078ec0ff */
[----:B------:R-:W-:Y:S02]  /*3990*/  IMAD.MOV.U32 R13, RZ, RZ, R57 ;  /* 0x000000ffff0d7224 */ /* 0x000fe400078e0039 */
[----:B------:R-:W-:Y:S01]  /*39a0*/  @!P0 IMAD.MOV.U32 R13, RZ, RZ, R48 ;  /* 0x000000ffff0d8224 */ /* 0x000fe200078e0030 */
[----:B-1----:R-:W-:Y:S01]  /*39b0*/  @!P0 LEA R17, R17, R16, 0x18 ;  /* 0x0000001011118211 */ /* 0x002fe200078ec0ff */
[----:B------:R2:W-:Y:S04]  /*39c0*/  @!P1 STS [R12+0x68], R23 ;  /* 0x000068170c009388 */ /* 0x0005e80000000800 */
[----:B------:R2:W-:Y:S04]  /*39d0*/  @!P1 STS [R12+0x64], R48 ;  /* 0x000064300c009388 */ /* 0x0005e80000000800 */
[----:B------:R2:W-:Y:S02]  /*39e0*/  @!P0 STS [R17+0x50], R48 ;  /* 0x0000503011008388 */ /* 0x0005e40000000800 */
.L_x_144:
[----:B------:R-:W-:Y:S05]  /*39f0*/  WARPSYNC.ALL ;  /* 0x0000000000007948 */ /* 0x000fea0003800000 */
[----:B------:R-:W0:Y:S08]  /*3a00*/  S2UR UR5, SR_CgaCtaId ;  /* 0x00000000000579c3 */ /* 0x000e300000008800 */
[----:B------:R-:W-:Y:S01]  /*3a10*/  BAR.SYNC.DEFER_BLOCKING 0x0 ;  /* 0x0000000000007b1d */ /* 0x000fe20000010000 */
[----:B------:R-:W-:-:S02]  /*3a20*/  ISETP.NE.AND P2, PT, R33, RZ, PT ;  /* 0x000000ff2100720c */ /* 0x000fc40003f45270 */
[----:B------:R-:W-:Y:S02]  /*3a30*/  ISETP.NE.AND P1, PT, R34, RZ, PT ;  /* 0x000000ff2200720c */ /* 0x000fe40003f25270 */
[----:B------:R-:W-:Y:S01]  /*3a40*/  ISETP.NE.AND P0, PT, R20, RZ, PT ;  /* 0x000000ff1400720c */ /* 0x000fe20003f05270 */
[----:B------:R-:W-:Y:S01]  /*3a50*/  UMOV UR4, 0x400 ;  /* 0x0000040000047882 */ /* 0x000fe20000000000 */
[----:B------:R-:W-:Y:S02]  /*3a60*/  SEL R18, RZ, 0x1, !P1 ;  /* 0x00000001ff127807 */ /* 0x000fe40004800000 */
[----:B------:R-:W-:Y:S02]  /*3a70*/  ISETP.NE.AND P3, PT, R32, RZ, PT ;  /* 0x000000ff2000720c */ /* 0x000fe40003f65270 */
[----:B------:R-:W-:Y:S01]  /*3a80*/  ISETP.NE.AND P4, PT, R10, RZ, PT ;  /* 0x000000ff0a00720c */ /* 0x000fe20003f85270 */
[----:B------:R-:W-:Y:S02]  /*3a90*/  VIADD R16, R18, 0x1 ;  /* 0x0000000112107836 */ /* 0x000fe40000000000 */
[----:B------:R-:W-:Y:S01]  /*3aa0*/  @!P2 IMAD.MOV R16, RZ, RZ, R18 ;  /* 0x000000ffff10a224 */ /* 0x000fe200078e0212 */
[----:B------:R-:W-:Y:S01]  /*3ab0*/  ISETP.NE.AND P2, PT, R31, RZ, PT ;  /* 0x000000ff1f00720c */ /* 0x000fe20003f45270 */
[----:B0-----:R-:W-:-:S09]  /*3ac0*/  ULEA UR4, UR5, UR4, 0x18 ;  /* 0x0000000405047291 */ /* 0x001fd2000f8ec0ff */
[----:B--2---:R-:W0:Y:S04]  /*3ad0*/  LDS R12, [UR4+0x50] ;  /* 0x00005004ff0c7984 */ /* 0x004e280008000800 */
[----:B------:R-:W1:Y:S04]  /*3ae0*/  LDS R19, [UR4+0x6c] ;  /* 0x00006c04ff137984 */ /* 0x000e680008000800 */
[----:B------:R-:W2:Y:S01]  /*3af0*/  LDS R21, [UR4+0x64] ;  /* 0x00006404ff157984 */ /* 0x000ea20008000800 */
[----:B0-----:R-:W-:Y:S02]  /*3b00*/  SEL R12, R12, RZ, P0 ;  /* 0x000000ff0c0c7207 */ /* 0x001fe40000000000 */
[----:B-1----:R-:W-:-:S03]  /*3b10*/  ISETP.GT.AND P0, PT, R19, 0x200, PT ;  /* 0x000002001300780c */ /* 0x002fc60003f04270 */
[----:B------:R-:W-:-:S04]  /*3b20*/  IMAD.IADD R23, R12, 0x1, R13 ;  /* 0x000000010c177824 */ /* 0x000fc800078e020d */
[----:B------:R-:W-:Y:S02]  /*3b30*/  IMAD.IADD R16, R23, 0x1, R16 ;  /* 0x0000000117107824 */ /* 0x000fe400078e0210 */
[--C-:B------:R-:W-:Y:S02]  /*3b40*/  IMAD.IADD R12, R7, 0x1, R23.reuse ;  /* 0x00000001070c7824 */ /* 0x100fe400078e0217 */
[----:B------:R-:W-:Y:S02]  /*3b50*/  VIADD R7, R16, 0x1 ;  /* 0x0000000110077836 */ /* 0x000fe40000000000 */
[----:B------:R-:W-:Y:S02]  /*3b60*/  IMAD.IADD R0, R0, 0x1, R23 ;  /* 0x0000000100007824 */ /* 0x000fe400078e0217 */
[----:B------:R-:W-:Y:S02]  /*3b70*/  @!P3 IMAD.MOV R7, RZ, RZ, R16 ;  /* 0x000000ffff07b224 */ /* 0x000fe400078e0210 */
[----:B------:R-:W-:-:S02]  /*3b80*/  VIADD R14, R0, 0x1 ;  /* 0x00000001000e7836 */ /* 0x000fc40000000000 */
[----:B------:R-:W-:Y:S02]  /*3b90*/  VIADD R13, R7, 0x1 ;  /* 0x00000001070d7836 */ /* 0x000fe40000000000 */
[--C-:B------:R-:W-:Y:S02]  /*3ba0*/  IMAD.IADD R8, R8, 0x1, R23.reuse ;  /* 0x0000000108087824 */ /* 0x100fe400078e0217 */
[--C-:B------:R-:W-:Y:S02]  /*3bb0*/  IMAD.IADD R6, R6, 0x1, R23.reuse ;  /* 0x0000000106067824 */ /* 0x100fe400078e0217 */
[--C-:B------:R-:W-:Y:S02]  /*3bc0*/  IMAD.IADD R5, R5, 0x1, R23.reuse ;  /* 0x0000000105057824 */ /* 0x100fe400078e0217 */
[--C-:B------:R-:W-:Y:S02]  /*3bd0*/  IMAD.IADD R4, R4, 0x1, R23.reuse ;  /* 0x0000000104047824 */ /* 0x100fe400078e0217 */
[----:B------:R-:W-:-:S02]  /*3be0*/  IMAD.IADD R15, R3, 0x1, R23 ;  /* 0x00000001030f7824 */ /* 0x000fc400078e0217 */
[--C-:B------:R-:W-:Y:S02]  /*3bf0*/  IMAD.IADD R17, R2, 0x1, R23.reuse ;  /* 0x0000000102117824 */ /* 0x100fe400078e0217 */
[----:B------:R-:W-:Y:S02]  /*3c00*/  IMAD.IADD R45, R18, 0x1, R23 ;  /* 0x00000001122d7824 */ /* 0x000fe400078e0217 */
[----:B------:R-:W-:Y:S02]  /*3c10*/  @!P4 IMAD.MOV R14, RZ, RZ, R0 ;  /* 0x000000ffff0ec224 */ /* 0x000fe400078e0200 */
[----:B------:R-:W-:Y:S01]  /*3c20*/  @!P2 IMAD.MOV R13, RZ, RZ, R7 ;  /* 0x000000ffff0da224 */ /* 0x000fe200078e0207 */
[----:B--2---:R-:W-:Y:S06]  /*3c30*/  @P0 BRA `(.L_x_157) ;  /* 0x0000000c00440947 */ /* 0x004fec0003800000 */
[----:B------:R-:W0:Y:S01]  /*3c40*/  LDCU.U8 UR4, c[0x0][0x3b8] ;  /* 0x00007700ff0477ac */ /* 0x000e220008000000 */
[----:B------:R-:W-:Y:S04]  /*3c50*/  BSSY.RECONVERGENT B0, `(.L_x_158) ;  /* 0x000000d000007945 */ /* 0x000fe80003800200 */
[----:B------:R-:W-:Y:S05]  /*3c60*/  @!P1 BRA `(.L_x_159) ;  /* 0x00000000002c9947 */ /* 0x000fea0003800000 */
[----:B0-----:R-:W-:Y:S01]  /*3c70*/  UISETP.NE.AND UP0, UPT, UR4, URZ, UPT ;  /* 0x000000ff0400728c */ /* 0x001fe2000bf05270 */
[----:B------:R-:W-:Y:S01]  /*3c80*/  CS2R R2, SRZ ;  /* 0x0000000000027805 */ /* 0x000fe2000001ff00 */
[----:B------:R-:W0:Y:S07]  /*3c90*/  LDCU.64 UR6, c[0x0][0x390] ;  /* 0x00007200ff0677ac */ /* 0x000e2e0008000a00 */
[----:B------:R-:W-:Y:S05]  /*3ca0*/  BRA.U UP0, `(.L_x_160) ;  /* 0x0000000100087547 */ /* 0x000fea000b800000 */
[----:B------:R-:W1:Y:S02]  /*3cb0*/  LDC.64 R2, c[0x0][0x3d0] ;  /* 0x0000f400ff027b82 */ /* 0x000e640000000a00 */
[----:B-1----:R-:W5:Y:S02]  /*3cc0*/  LDG.E.64 R2, desc[UR8][R2.64] ;  /* 0x0000000802027981 */ /* 0x002f64000c1e1b00 */
.L_x_160:
[----:B-----5:R-:W-:-:S04]  /*3cd0*/  IADD3 R18, P0, PT, R23, R2, RZ ;  /* 0x0000000217127210 */ /* 0x020fc80007f1e0ff */
[----:B------:R-:W-:Y:S02]  /*3ce0*/  LEA.HI.X.SX32 R3, R23, R3, 0x1, P0 ;  /* 0x0000000317037211 */ /* 0x000fe400000f0eff */
[----:B0-----:R-:W-:-:S04]  /*3cf0*/  LEA R2, P0, R18, UR6, 0x2 ;  /* 0x0000000612027c11 */ /* 0x001fc8000f8010ff */
[----:B------:R-:W-:-:S05]  /*3d00*/  LEA.HI.X R3, R18, UR7, R3, 0x2, P0 ;  /* 0x0000000712037c11 */ /* 0x000fca00080f1403 */
[----:B------:R1:W-:Y:S04]  /*3d10*/  STG.E desc[UR8][R2.64], R56 ;  /* 0x0000003802007986 */ /* 0x0003e8000c101908 */
.L_x_159:
[----:B0-----:R-:W-:Y:S05]  /*3d20*/  BSYNC.RECONVERGENT B0 ;  /* 0x0000000000007941 */ /* 0x001fea0003800200 */
.L_x_158:
[----:B------:R-:W-:Y:S01]  /*3d30*/  ISETP.NE.AND P0, PT, R33, RZ, PT ;  /* 0x000000ff2100720c */ /* 0x000fe20003f05270 */
[----:B------:R-:W-:-:S12]  /*3d40*/  BSSY.RECONVERGENT B0, `(.L_x_161) ;  /* 0x000000d000007945 */ /* 0x000fd80003800200 */
[----:B------:R-:W-:Y:S05]  /*3d50*/  @!P0 BRA `(.L_x_162) ;  /* 0x00000000002c8947 */ /* 0x000fea0003800000 */
[----:B------:R-:W-:Y:S01]  /*3d60*/  UISETP.NE.AND UP0, UPT, UR4, URZ, UPT ;  /* 0x000000ff0400728c */ /* 0x000fe2000bf05270 */
[----:B-1----:R-:W-:Y:S01]  /*3d70*/  CS2R R2, SRZ ;  /* 0x0000000000027805 */ /* 0x002fe2000001ff00 */
[----:B------:R-:W0:Y:S07]  /*3d80*/  LDCU.64 UR6, c[0x0][0x390] ;  /* 0x00007200ff0677ac */ /* 0x000e2e0008000a00 */
[----:B------:R-:W-:Y:S05]  /*3d90*/  BRA.U UP0, `(.L_x_163) ;  /* 0x0000000100087547 */ /* 0x000fea000b800000 */
[----:B------:R-:W1:Y:S02]  /*3da0*/  LDC.64 R2, c[0x0][0x3d0] ;  /* 0x0000f400ff027b82 */ /* 0x000e640000000a00 */
[----:B-1----:R-:W5:Y:S02]  /*3db0*/  LDG.E.64 R2, desc[UR8][R2.64] ;  /* 0x0000000802027981 */ /* 0x002f64000c1e1b00 */
.L_x_163:
[----:B-----5:R-:W-:-:S04]  /*3dc0*/  IADD3 R18, P0, PT, R45, R2, RZ ;  /* 0x000000022d127210 */ /* 0x020fc80007f1e0ff */
[----:B------:R-:W-:Y:S02]  /*3dd0*/  LEA.HI.X.SX32 R3, R45, R3, 0x1, P0 ;  /* 0x000000032d037211 */ /* 0x000fe400000f0eff */
[----:B0-----:R-:W-:-:S04]  /*3de0*/  LEA R2, P0, R18, UR6, 0x2 ;  /* 0x0000000612027c11 */ /* 0x001fc8000f8010ff */
[----:B------:R-:W-:-:S05]  /*3df0*/  LEA.HI.X R3, R18, UR7, R3, 0x2, P0 ;  /* 0x0000000712037c11 */ /* 0x000fca00080f1403 */
[----:B------:R0:W-:Y:S04]  /*3e00*/  STG.E desc[UR8][R2.64], R55 ;  /* 0x0000003702007986 */ /* 0x0001e8000c101908 */
.L_x_162:
[----:B------:R-:W-:Y:S05]  /*3e10*/  BSYNC.RECONVERGENT B0 ;  /* 0x0000000000007941 */ /* 0x000fea0003800200 */
.L_x_161:
[----:B------:R-:W-:Y:S01]  /*3e20*/  ISETP.NE.AND P0, PT, R32, RZ, PT ;  /* 0x000000ff2000720c */ /* 0x000fe20003f05270 */
[----:B------:R-:W-:-:S12]  /*3e30*/  BSSY.RECONVERGENT B0, `(.L_x_164) ;  /* 0x000000d000007945 */ /* 0x000fd80003800200 */
[----:B------:R-:W-:Y:S05]  /*3e40*/  @!P0 BRA `(.L_x_165) ;  /* 0x00000000002c8947 */ /* 0x000fea0003800000 */
[----:B------:R-:W-:Y:S01]  /*3e50*/  UISETP.NE.AND UP0, UPT, UR4, URZ, UPT ;  /* 0x000000ff0400728c */ /* 0x000fe2000bf05270 */
[----:B01----:R-:W-:Y:S01]  /*3e60*/  CS2R R2, SRZ ;  /* 0x0000000000027805 */ /* 0x003fe2000001ff00 */
[----:B------:R-:W0:Y:S07]  /*3e70*/  LDCU.64 UR6, c[0x0][0x390] ;  /* 0x00007200ff0677ac */ /* 0x000e2e0008000a00 */
[----:B------:R-:W-:Y:S05]  /*3e80*/  BRA.U UP0, `(.L_x_166) ;  /* 0x0000000100087547 */ /* 0x000fea000b800000 */
[----:B------:R-:W1:Y:S02]  /*3e90*/  LDC.64 R2, c[0x0][0x3d0] ;  /* 0x0000f400ff027b82 */ /* 0x000e640000000a00 */
[----:B-1----:R-:W5:Y:S02]  /*3ea0*/  LDG.E.64 R2, desc[UR8][R2.64] ;  /* 0x0000000802027981 */ /* 0x002f64000c1e1b00 */
.L_x_166:
[----:B-----5:R-:W-:-:S04]  /*3eb0*/  IADD3 R18, P0, PT, R16, R2, RZ ;  /* 0x0000000210127210 */ /* 0x020fc80007f1e0ff */
[----:B------:R-:W-:Y:S02]  /*3ec0*/  LEA.HI.X.SX32 R3, R16, R3, 0x1, P0 ;  /* 0x0000000310037211 */ /* 0x000fe400000f0eff */
[----:B0-----:R-:W-:-:S04]  /*3ed0*/  LEA R2, P0, R18, UR6, 0x2 ;  /* 0x0000000612027c11 */ /* 0x001fc8000f8010ff */
[----:B------:R-:W-:-:S05]  /*3ee0*/  LEA.HI.X R3, R18, UR7, R3, 0x2, P0 ;  /* 0x0000000712037c11 */ /* 0x000fca00080f1403 */
[----:B------:R2:W-:Y:S04]  /*3ef0*/  STG.E desc[UR8][R2.64], R54 ;  /* 0x0000003602007986 */ /* 0x0005e8000c101908 */
.L_x_165:
[----:B------:R-:W-:Y:S05]  /*3f00*/  BSYNC.RECONVERGENT B0 ;  /* 0x0000000000007941 */ /* 0x000fea0003800200 */
.L_x_164:
[----:B------:R-:W-:Y:S01]  /*3f10*/  ISETP.NE.AND P0, PT, R31, RZ, PT ;  /* 0x000000ff1f00720c */ /* 0x000fe20003f05270 */
[----:B------:R-:W-:-:S12]  /*3f20*/  BSSY.RECONVERGENT B0, `(.L_x_167) ;  /* 0x000000d000007945 */ /* 0x000fd80003800200 */
[----:B------:R-:W-:Y:S05]  /*3f30*/  @!P0 BRA `(.L_x_168) ;  /* 0x00000000002c8947 */ /* 0x000fea0003800000 */
[----:B------:R-:W-:Y:S01]  /*3f40*/  UISETP.NE.AND UP0, UPT, UR4, URZ, UPT ;  /* 0x000000ff0400728c */ /* 0x000fe2000bf05270 */
[----:B012---:R-:W-:Y:S01]  /*3f50*/  CS2R R2, SRZ ;  /* 0x0000000000027805 */ /* 0x007fe2000001ff00 */
[----:B------:R-:W0:Y:S07]  /*3f60*/  LDCU.64 UR6, c[0x0][0x390] ;  /* 0x00007200ff0677ac */ /* 0x000e2e0008000a00 */
[----:B------:R-:W-:Y:S05]  /*3f70*/  BRA.U UP0, `(.L_x_169) ;  /* 0x0000000100087547 */ /* 0x000fea000b800000 */
[----:B------:R-:W1:Y:S02]  /*3f80*/  LDC.64 R2, c[0x0][0x3d0] ;  /* 0x0000f400ff027b82 */ /* 0x000e640000000a00 */
[----:B-1----:R-:W5:Y:S02]  /*3f90*/  LDG.E.64 R2, desc[UR8][R2.64] ;  /* 0x0000000802027981 */ /* 0x002f64000c1e1b00 */
.L_x_169:
[----:B-----5:R-:W-:-:S04]  /*3fa0*/  IADD3 R16, P0, PT, R7, R2, RZ ;  /* 0x0000000207107210 */ /* 0x020fc80007f1e0ff */
[----:B------:R-:W-:Y:S02]  /*3fb0*/  LEA.HI.X.SX32 R3, R7, R3, 0x1, P0 ;  /* 0x0000000307037211 */ /* 0x000fe400000f0eff */
[----:B0-----:R-:W-:-:S04]  /*3fc0*/  LEA R2, P0, R16, UR6, 0x2 ;  /* 0x0000000610027c11 */ /* 0x001fc8000f8010ff */
[----:B------:R-:W-:-:S05]  /*3fd0*/  LEA.HI.X R3, R16, UR7, R3, 0x2, P0 ;  /* 0x0000000710037c11 */ /* 0x000fca00080f1403 */
[----:B------:R3:W-:Y:S04]  /*3fe0*/  STG.E desc[UR8][R2.64], R53 ;  /* 0x0000003502007986 */ /* 0x0007e8000c101908 */
.L_x_168:
[----:B------:R-:W-:Y:S05]  /*3ff0*/  BSYNC.RECONVERGENT B0 ;  /* 0x0000000000007941 */ /* 0x000fea0003800200 */
.L_x_167:
[----:B------:R-:W-:Y:S01]  /*4000*/  ISETP.NE.AND P0, PT, R30, RZ, PT ;  /* 0x000000ff1e00720c */ /* 0x000fe20003f05270 */
[----:B------:R-:W-:-:S12]  /*4010*/  BSSY.RECONVERGENT B0, `(.L_x_170) ;  /* 0x000000d000007945 */ /* 0x000fd80003800200 */
[----:B------:R-:W-:Y:S05]  /*4020*/  @!P0 BRA `(.L_x_171) ;  /* 0x00000000002c8947 */ /* 0x000fea0003800000 */
[----:B------:R-:W-:Y:S01]  /*4030*/  UISETP.NE.AND UP0, UPT, UR4, URZ, UPT ;  /* 0x000000ff0400728c */ /* 0x000fe2000bf05270 */
[----:B0123--:R-:W-:Y:S01]  /*4040*/  CS2R R2, SRZ ;  /* 0x0000000000027805 */ /* 0x00ffe2000001ff00 */
[----:B------:R-:W0:Y:S07]  /*4050*/  LDCU.64 UR6, c[0x0][0x390] ;  /* 0x00007200ff0677ac */ /* 0x000e2e0008000a00 */
[----:B------:R-:W-:Y:S05]  /*4060*/  BRA.U UP0, `(.L_x_172) ;  /* 0x0000000100087547 */ /* 0x000fea000b800000 */
[----:B------:R-:W1:Y:S02]  /*4070*/  LDC.64 R2, c[0x0][0x3d0] ;  /* 0x0000f400ff027b82 */ /* 0x000e640000000a00 */
[----:B-1----:R-:W5:Y:S02]  /*4080*/  LDG.E.64 R2, desc[UR8][R2.64] ;  /* 0x0000000802027981 */ /* 0x002f64000c1e1b00 */
.L_x_172:
[----:B-----5:R-:W-:-:S04]  /*4090*/  IADD3 R7, P0, PT, R13, R2, RZ ;  /* 0x000000020d077210 */ /* 0x020fc80007f1e0ff */
[----:B------:R-:W-:Y:S02]  /*40a0*/  LEA.HI.X.SX32 R16, R13, R3, 0x1, P0 ;  /* 0x000000030d107211 */ /* 0x000fe400000f0eff */
[----:B0-----:R-:W-:-:S04]  /*40b0*/  LEA R2, P0, R7, UR6, 0x2 ;  /* 0x0000000607027c11 */ /* 0x001fc8000f8010ff */
[----:B------:R-:W-:-:S05]  /*40c0*/  LEA.HI.X R3, R7, UR7, R16, 0x2, P0 ;  /* 0x0000000707037c11 */ /* 0x000fca00080f1410 */
[----:B------:R4:W-:Y:S04]  /*40d0*/  STG.E desc[UR8][R2.64], R52 ;  /* 0x0000003402007986 */ /* 0x0009e8000c101908 */
.L_x_171:
[----:B------:R-:W-:Y:S05]  /*40e0*/  BSYNC.RECONVERGENT B0 ;  /* 0x0000000000007941 */ /* 0x000fea0003800200 */
.L_x_170:
[----:B------:R-:W-:Y:S01]  /*40f0*/  ISETP.NE.AND P0, PT, R29, RZ, PT ;  /* 0x000000ff1d00720c */ /* 0x000fe20003f05270 */
[----:B------:R-:W-:-:S12]  /*4100*/  BSSY.RECONVERGENT B0, `(.L_x_173) ;  /* 0x000000d000007945 */ /* 0x000fd80003800200 */
[----:B------:R-:W-:Y:S05]  /*4110*/  @!P0 BRA `(.L_x_174) ;  /* 0x00000000002c8947 */ /* 0x000fea0003800000 */
[----:B------:R-:W-:Y:S01]  /*4120*/  UISETP.NE.AND UP0, UPT, UR4, URZ, UPT ;  /* 0x000000ff0400728c */ /* 0x000fe2000bf05270 */
[----:B01234-:R-:W-:Y:S01]  /*4130*/  CS2R R2, SRZ ;  /* 0x0000000000027805 */ /* 0x01ffe2000001ff00 */
[----:B------:R-:W0:Y:S07]  /*4140*/  LDCU.64 UR6, c[0x0][0x390] ;  /* 0x00007200ff0677ac */ /* 0x000e2e0008000a00 */
[----:B------:R-:W-:Y:S05]  /*4150*/  BRA.U UP0, `(.L_x_175) ;  /* 0x0000000100087547 */ /* 0x000fea000b800000 */
[----:B------:R-:W1:Y:S02]  /*4160*/  LDC.64 R2, c[0x0][0x3d0] ;  /* 0x0000f400ff027b82 */ /* 0x000e640000000a00 */
[----:B-1----:R-:W5:Y:S02]  /*4170*/  LDG.E.64 R2, desc[UR8][R2.64] ;  /* 0x0000000802027981 */ /* 0x002f64000c1e1b00 */
.L_x_175:
[----:B-----5:R-:W-:-:S04]  /*4180*/  IADD3 R7, P0, PT, R8, R2, RZ ;  /* 0x0000000208077210 */ /* 0x020fc80007f1e0ff */
[----:B------:R-:W-:Y:S02]  /*4190*/  LEA.HI.X.SX32 R8, R8, R3, 0x1, P0 ;  /* 0x0000000308087211 */ /* 0x000fe400000f0eff */
[----:B0-----:R-:W-:-:S04]  /*41a0*/  LEA R2, P0, R7, UR6, 0x2 ;  /* 0x0000000607027c11 */ /* 0x001fc8000f8010ff */
[----:B------:R-:W-:-:S05]  /*41b0*/  LEA.HI.X R3, R7, UR7, R8, 0x2, P0 ;  /* 0x0000000707037c11 */ /* 0x000fca00080f1408 */
[----:B------:R0:W-:Y:S04]  /*41c0*/  STG.E desc[UR8][R2.64], R44 ;  /* 0x0000002c02007986 */ /* 0x0001e8000c101908 */
.L_x_174:
[----:B------:R-:W-:Y:S05]  /*41d0*/  BSYNC.RECONVERGENT B0 ;  /* 0x0000000000007941 */ /* 0x000fea0003800200 */
.L_x_173:
        /* <DEDUP_REMOVED lines=9> */
.L_x_178:
[----:B-----5:R-:W-:-:S04]  /*4270*/  IADD3 R7, P0, PT, R12, R2, RZ ;  /* 0x000000020c077210 */ /* 0x020fc80007f1e0ff */
[----:B------:R-:W-:Y:S02]  /*4280*/  LEA.HI.X.SX32 R12, R12, R3, 0x1, P0 ;  /* 0x000000030c0c7211 */ /* 0x000fe400000f0eff */
[----:B0-----:R-:W-:-:S04]  /*4290*/  LEA R2, P0, R7, UR6, 0x2 ;  /* 0x0000000607027c11 */ /* 0x001fc8000f8010ff */
[----:B------:R-:W-:-:S05]  /*42a0*/  LEA.HI.X R3, R7, UR7, R12, 0x2, P0 ;  /* 0x0000000707037c11 */ /* 0x000fca00080f140c */
[----:B------:R0:W-:Y:S04]  /*42b0*/  STG.E desc[UR8][R2.64], R43 ;  /* 0x0000002b02007986 */ /* 0x0001e8000c101908 */
.L_x_177:
[----:B------:R-:W-:Y:S05]  /*42c0*/  BSYNC.RECONVERGENT B0 ;  /* 0x0000000000007941 */ /* 0x000fea0003800200 */
.L_x_176:
        /* <DEDUP_REMOVED lines=9> */
.L_x_181:
[----:B-----5:R-:W-:-:S04]  /*4360*/  IADD3 R7, P0, PT, R6, R2, RZ ;  /* 0x0000000206077210 */ /* 0x020fc80007f1e0ff */
[----:B------:R-:W-:Y:S02]  /*4370*/  LEA.HI.X.SX32 R6, R6, R3, 0x1, P0 ;  /* 0x0000000306067211 */ /* 0x000fe400000f0eff */
[----:B0-----:R-:W-:-:S04]  /*4380*/  LEA R2, P0, R7, UR6, 0x2 ;  /* 0x0000000607027c11 */ /* 0x001fc8000f8010ff */
[----:B------:R-:W-:-:S05]  /*4390*/  LEA.HI.X R3, R7, UR7, R6, 0x2, P0 ;  /* 0x0000000707037c11 */ /* 0x000fca00080f1406 */
[----:B------:R0:W-:Y:S04]  /*43a0*/  STG.E desc[UR8][R2.64], R42 ;  /* 0x0000002a02007986 */ /* 0x0001e8000c101908 */
.L_x_180:
[----:B------:R-:W-:Y:S05]  /*43b0*/  BSYNC.RECONVERGENT B0 ;  /* 0x0000000000007941 */ /* 0x000fea0003800200 */
.L_x_179:
        /* <DEDUP_REMOVED lines=9> */
.L_x_184:
[----:B-----5:R-:W-:-:S04]  /*4450*/  IADD3 R6, P0, PT, R5, R2, RZ ;  /* 0x0000000205067210 */ /* 0x020fc80007f1e0ff */
[----:B------:R-:W-:Y:S02]  /*4460*/  LEA.HI.X.SX32 R3, R5, R3, 0x1, P0 ;  /* 0x0000000305037211 */ /* 0x000fe400000f0eff */
[----:B0-----:R-:W-:-:S04]  /*4470*/  LEA R2, P0, R6, UR6, 0x2 ;  /* 0x0000000606027c11 */ /* 0x001fc8000f8010ff */
[----:B------:R-:W-:-:S05]  /*4480*/  LEA.HI.X R3, R6, UR7, R3, 0x2, P0 ;  /* 0x0000000706037c11 */ /* 0x000fca00080f1403 */
[----:B------:R0:W-:Y:S04]  /*4490*/  STG.E desc[UR8][R2.64], R41 ;  /* 0x0000002902007986 */ /* 0x0001e8000c101908 */
.L_x_183:
[----:B------:R-:W-:Y:S05]  /*44a0*/  BSYNC.RECONVERGENT B0 ;  /* 0x0000000000007941 */ /* 0x000fea0003800200 */
.L_x_182:
        /* <DEDUP_REMOVED lines=9> */
.L_x_187:
[----:B-----5:R-:W-:-:S04]  /*4540*/  IADD3 R5, P0, PT, R4, R2, RZ ;  /* 0x0000000204057210 */ /* 0x020fc80007f1e0ff */
[----:B------:R-:W-:Y:S02]  /*4550*/  LEA.HI.X.SX32 R4, R4, R3, 0x1, P0 ;  /* 0x0000000304047211 */ /* 0x000fe400000f0eff */
[----:B0-----:R-:W-:-:S04]  /*4560*/  LEA R2, P0, R5, UR6, 0x2 ;  /* 0x0000000605027c11 */ /* 0x001fc8000f8010ff */
[----:B------:R-:W-:-:S05]  /*4570*/  LEA.HI.X R3, R5, UR7, R4, 0x2, P0 ;  /* 0x0000000705037c11 */ /* 0x000fca00080f1404 */
[----:B------:R0:W-:Y:S04]  /*4580*/  STG.E desc[UR8][R2.64], R40 ;  /* 0x0000002802007986 */ /* 0x0001e8000c101908 */
.L_x_186:
[----:B------:R-:W-:Y:S05]  /*4590*/  BSYNC.RECONVERGENT B0 ;  /* 0x0000000000007941 */ /* 0x000fea0003800200 */
.L_x_185:
        /* <DEDUP_REMOVED lines=9> */
.L_x_190:
[----:B-----5:R-:W-:-:S04]  /*4630*/  IADD3 R4, P0, PT, R15, R2, RZ ;  /* 0x000000020f047210 */ /* 0x020fc80007f1e0ff */
[----:B------:R-:W-:Y:S02]  /*4640*/  LEA.HI.X.SX32 R3, R15, R3, 0x1, P0 ;  /* 0x000000030f037211 */ /* 0x000fe400000f0eff */
[----:B0-----:R-:W-:-:S04]  /*4650*/  LEA R2, P0, R4, UR6, 0x2 ;  /* 0x0000000604027c11 */ /* 0x001fc8000f8010ff */
[----:B------:R-:W-:-:S05]  /*4660*/  LEA.HI.X R3, R4, UR7, R3, 0x2, P0 ;  /* 0x0000000704037c11 */ /* 0x000fca00080f1403 */
[----:B------:R0:W-:Y:S04]  /*4670*/  STG.E desc[UR8][R2.64], R39 ;  /* 0x0000002702007986 */ /* 0x0001e8000c101908 */
.L_x_189:
[----:B------:R-:W-:Y:S05]  /*4680*/  BSYNC.RECONVERGENT B0 ;  /* 0x0000000000007941 */ /* 0x000fea0003800200 */
.L_x_188:
        /* <DEDUP_REMOVED lines=9> */
.L_x_193:
[----:B-----5:R-:W-:-:S04]  /*4720*/  IADD3 R4, P0, PT, R17, R2, RZ ;  /* 0x0000000211047210 */ /* 0x020fc80007f1e0ff */
[----:B------:R-:W-:Y:S02]  /*4730*/  LEA.HI.X.SX32 R3, R17, R3, 0x1, P0 ;  /* 0x0000000311037211 */ /* 0x000fe400000f0eff */
[----:B0-----:R-:W-:-:S04]  /*4740*/  LEA R2, P0, R4, UR6, 0x2 ;  /* 0x0000000604027c11 */ /* 0x001fc8000f8010ff */
[----:B------:R-:W-:-:S05]  /*4750*/  LEA.HI.X R3, R4, UR7, R3, 0x2, P0 ;  /* 0x0000000704037c11 */ /* 0x000fca00080f1403 */
[----:B------:R0:W-:Y:S04]  /*4760*/  STG.E desc[UR8][R2.64], R37 ;  /* 0x0000002502007986 */ /* 0x0001e8000c101908 */
.L_x_192:
[----:B------:R-:W-:Y:S05]  /*4770*/  BSYNC.RECONVERGENT B0 ;  /* 0x0000000000007941 */ /* 0x000fea0003800200 */
.L_x_191:
        /* <DEDUP_REMOVED lines=9> */
.L_x_196:
[----:B-----5:R-:W-:-:S04]  /*4810*/  IADD3 R4, P0, PT, R0, R2, RZ ;  /* 0x0000000200047210 */ /* 0x020fc80007f1e0ff */
[----:B------:R-:W-:Y:S02]  /*4820*/  LEA.HI.X.SX32 R3, R0, R3, 0x1, P0 ;  /* 0x0000000300037211 */ /* 0x000fe400000f0eff */
[----:B0-----:R-:W-:-:S04]  /*4830*/  LEA R2, P0, R4, UR6, 0x2 ;  /* 0x0000000604027c11 */ /* 0x001fc8000f8010ff */
[----:B------:R-:W-:-:S05]  /*4840*/  LEA.HI.X R3, R4, UR7, R3, 0x2, P0 ;  /* 0x0000000704037c11 */ /* 0x000fca00080f1403 */
[----:B------:R0:W-:Y:S04]  /*4850*/  STG.E desc[UR8][R2.64], R36 ;  /* 0x0000002402007986 */ /* 0x0001e8000c101908 */
.L_x_195:
[----:B------:R-:W-:Y:S05]  /*4860*/  BSYNC.RECONVERGENT B0 ;  /* 0x0000000000007941 */ /* 0x000fea0003800200 */
.L_x_194:
[----:B------:R-:W-:-:S13]  /*4870*/  ISETP.NE.AND P0, PT, R9, RZ, PT ;  /* 0x000000ff0900720c */ /* 0x000fda0003f05270 */
[----:B------:R-:W-:Y:S05]  /*4880*/  @!P0 EXIT ;  /* 0x000000000000894d */ /* 0x000fea0003800000 */
[----:B------:R-:W-:Y:S01]  /*4890*/  UISETP.NE.AND UP0, UPT, UR4, URZ, UPT ;  /* 0x000000ff0400728c */ /* 0x000fe2000bf05270 */
[----:B01234-:R-:W-:-:S08]  /*48a0*/  CS2R R2, SRZ ;  /* 0x0000000000027805 */ /* 0x01ffd0000001ff00 */
[----:B------:R-:W-:Y:S05]  /*48b0*/  BRA.U UP0, `(.L_x_197) ;  /* 0x0000000100087547 */ /* 0x000fea000b800000 */
[----:B------:R-:W0:Y:S02]  /*48c0*/  LDC.64 R2, c[0x0][0x3d0] ;  /* 0x0000f400ff027b82 */ /* 0x000e240000000a00 */
[----:B0-----:R-:W5:Y:S02]  /*48d0*/  LDG.E.64 R2, desc[UR8][R2.64] ;  /* 0x0000000802027981 */ /* 0x001f64000c1e1b00 */
.L_x_197:
[----:B------:R-:W0:Y:S01]  /*48e0*/  LDCU.64 UR4, c[0x0][0x390] ;  /* 0x00007200ff0477ac */ /* 0x000e220008000a00 */
[----:B-----5:R-:W-:-:S04]  /*48f0*/  IADD3 R0, P0, PT, R14, R2, RZ ;  /* 0x000000020e007210 */ /* 0x020fc80007f1e0ff */
[----:B------:R-:W-:Y:S02]  /*4900*/  LEA.HI.X.SX32 R3, R14, R3, 0x1, P0 ;  /* 0x000000030e037211 */ /* 0x000fe400000f0eff */
[----:B0-----:R-:W-:-:S04]  /*4910*/  LEA R2, P0, R0, UR4, 0x2 ;  /* 0x0000000400027c11 */ /* 0x001fc8000f8010ff */
[----:B------:R-:W-:-:S05]  /*4920*/  LEA.HI.X R3, R0, UR5, R3, 0x2, P0 ;  /* 0x0000000500037c11 */ /* 0x000fca00080f1403 */
[----:B------:R-:W-:Y:S01]  /*4930*/  STG.E desc[UR8][R2.64], R35 ;  /* 0x0000002302007986 */ /* 0x000fe2000c101908 */
[----:B------:R-:W-:Y:S05]  /*4940*/  EXIT ;  /* 0x000000000000794d */ /* 0x000fea0003800000 */
.L_x_157:
[----:B------:R-:W-:Y:S01]  /*4950*/  BAR.SYNC.DEFER_BLOCKING 0x0 ;  /* 0x0000000000007b1d */ /* 0x000fe20000010000 */
[----:B------:R-:W-:Y:S02]  /*4960*/  ISETP.NE.AND P3, PT, R34, RZ, PT ;  /* 0x000000ff2200720c */ /* 0x000fe40003f65270 */
[----:B------:R-:W-:Y:S02]  /*4970*/  ISETP.NE.AND P4, PT, R33, RZ, PT ;  /* 0x000000ff2100720c */ /* 0x000fe40003f85270 */
[----:B------:R-:W-:Y:S02]  /*4980*/  ISETP.NE.AND P5, PT, R32, RZ, PT ;  /* 0x000000ff2000720c */ /* 0x000fe40003fa5270 */
[----:B------:R-:W-:Y:S02]  /*4990*/  ISETP.NE.AND P6, PT, R31, RZ, PT ;  /* 0x000000ff1f00720c */ /* 0x000fe40003fc5270 */
[----:B------:R-:W-:Y:S02]  /*49a0*/  ISETP.NE.AND P0, PT, R30, RZ, PT ;  /* 0x000000ff1e00720c */ /* 0x000fe40003f05270 */
[----:B------:R-:W-:-:S02]  /*49b0*/  ISETP.NE.AND P1, PT, R29, RZ, PT ;  /* 0x000000ff1d00720c */ /* 0x000fc40003f25270 */
[----:B------:R-:W-:Y:S01]  /*49c0*/  ISETP.NE.AND P2, PT, R28, RZ, PT ;  /* 0x000000ff1c00720c */ /* 0x000fe20003f45270 */
[--C-:B------:R-:W-:Y:S02]  /*49d0*/  @P3 IMAD.IADD R2, R23, 0x1, -R21.reuse ;  /* 0x0000000117023824 */ /* 0x100fe400078e0a15 */
[--C-:B------:R-:W-:Y:S02]  /*49e0*/  @P4 IMAD.IADD R18, R45, 0x1, -R21.reuse ;  /* 0x000000012d124824 */ /* 0x100fe400078e0a15 */
[--C-:B------:R-:W-:Y:S01]  /*49f0*/  @P5 IMAD.IADD R16, R16, 0x1, -R21.reuse ;  /* 0x0000000110105824 */ /* 0x100fe200078e0a15 */
[----:B------:R-:W-:Y:S01]  /*4a00*/  @P3 LEA R3, R2, UR4, 0x2 ;  /* 0x0000000402033c11 */ /* 0x000fe2000f8e10ff */
[--C-:B------:R-:W-:Y:S01]  /*4a10*/  @P6 IMAD.IADD R2, R7, 0x1, -R21.reuse ;  /* 0x0000000107026824 */ /* 0x100fe200078e0a15 */
[----:B------:R-:W-:Y:S01]  /*4a20*/  @P4 LEA R18, R18, UR4, 0x2 ;  /* 0x0000000412124c11 */ /* 0x000fe2000f8e10ff */
[--C-:B------:R-:W-:Y:S01]  /*4a30*/  @P0 IMAD.IADD R13, R13, 0x1, -R21.reuse ;  /* 0x000000010d0d0824 */ /* 0x100fe200078e0a15 */
[----:B------:R-:W-:Y:S01]  /*4a40*/  @P5 LEA R7, R16, UR4, 0x2 ;  /* 0x0000000410075c11 */ /* 0x000fe2000f8e10ff */
[--C-:B------:R-:W-:Y:S01]  /*4a50*/  @P1 IMAD.IADD R8, R8, 0x1, -R21.reuse ;  /* 0x0000000108081824 */ /* 0x100fe200078e0a15 */
[----:B------:R-:W-:Y:S01]  /*4a60*/  @P6 LEA R2, R2, UR4, 0x2 ;  /* 0x0000000402026c11 */ /* 0x000fe2000f8e10ff */
[----:B------:R-:W-:Y:S01]  /*4a70*/  @P2 IMAD.IADD R12, R12, 0x1, -R21 ;  /* 0x000000010c0c2824 */ /* 0x000fe200078e0a15 */
[----:B-----5:R0:W-:Y:S01]  /*4a80*/  @P3 STS [R3], R56 ;  /* 0x0000003803003388 */ /* 0x0201e20000000800 */
[----:B------:R-:W-:-:S02]  /*4a90*/  @P0 LEA R13, R13, UR4, 0x2 ;  /* 0x000000040d0d0c11 */ /* 0x000fc4000f8e10ff */
[----:B------:R-:W-:Y:S01]  /*4aa0*/  ISETP.NE.AND P3, PT, R27, RZ, PT ;  /* 0x000000ff1b00720c */ /* 0x000fe20003f65270 */
[----:B------:R-:W-:Y:S01]  /*4ab0*/  @P4 STS [R18], R55 ;  /* 0x0000003712004388 */ /* 0x000fe20000000800 */
[----:B------:R-:W-:Y:S02]  /*4ac0*/  @P2 LEA R12, R12, UR4, 0x2 ;  /* 0x000000040c0c2c11 */ /* 0x000fe4000f8e10ff */
[----:B------:R-:W-:Y:S01]  /*4ad0*/  ISETP.NE.AND P4, PT, R26, RZ, PT ;  /* 0x000000ff1a00720c */ /* 0x000fe20003f85270 */
[----:B------:R1:W-:Y:S01]  /*4ae0*/  @P5 STS [R7], R54 ;  /* 0x0000003607005388 */ /* 0x0003e20000000800 */
[----:B------:R-:W-:Y:S02]  /*4af0*/  ISETP.NE.AND P5, PT, R25, RZ, PT ;  /* 0x000000ff1900720c */ /* 0x000fe40003fa5270 */
[----:B0-----:R-:W-:Y:S01]  /*4b00*/  @P1 LEA R3, R8, UR4, 0x2 ;  /* 0x0000000408031c11 */ /* 0x001fe2000f8e10ff */
[----:B------:R0:W-:Y:S01]  /*4b10*/  @P6 STS [R2], R53 ;  /* 0x0000003502006388 */ /* 0x0001e20000000800 */
[----:B------:R-:W-:-:S03]  /*4b20*/  ISETP.NE.AND P6, PT, R24, RZ, PT ;  /* 0x000000ff1800720c */ /* 0x000fc60003fc5270 */
[----:B------:R-:W-:Y:S01]  /*4b30*/  @P0 STS [R13], R52 ;  /* 0x000000340d000388 */ /* 0x000fe20000000800 */
[----:B------:R-:W-:Y:S01]  /*4b40*/  ISETP.NE.AND P0, PT, R11, RZ, PT ;  /* 0x000000ff0b00720c */ /* 0x000fe20003f05270 */
[--C-:B------:R-:W-:Y:S02]  /*4b50*/  @P3 IMAD.IADD R6, R6, 0x1, -R21.reuse ;  /* 0x0000000106063824 */ /* 0x100fe400078e0a15 */
[----:B------:R2:W-:Y:S01]  /*4b60*/  @P1 STS [R3], R44 ;  /* 0x0000002c03001388 */ /* 0x0005e20000000800 */
[----:B------:R-:W-:Y:S01]  /*4b70*/  ISETP.NE.AND P1, PT, R10, RZ, PT ;  /* 0x000000ff0a00720c */ /* 0x000fe20003f25270 */
[--C-:B-1----:R-:W-:Y:S01]  /*4b80*/  @P4 IMAD.IADD R7, R5, 0x1, -R21.reuse ;  /* 0x0000000105074824 */ /* 0x102fe200078e0a15 */
[----:B------:R-:W-:Y:S01]  /*4b90*/  @P3 LEA R5, R6, UR4, 0x2 ;  /* 0x0000000406053c11 */ /* 0x000fe2000f8e10ff */
[----:B------:R-:W-:Y:S01]  /*4ba0*/  @P2 STS [R12], R43 ;  /* 0x0000002b0c002388 */ /* 0x000fe20000000800 */
[----:B------:R-:W-:Y:S01]  /*4bb0*/  ISETP.NE.AND P2, PT, R9, RZ, PT ;  /* 0x000000ff0900720c */ /* 0x000fe20003f45270 */
[--C-:B------:R-:W-:Y:S01]  /*4bc0*/  @P5 IMAD.IADD R4, R4, 0x1, -R21.reuse ;  /* 0x0000000104045824 */ /* 0x100fe200078e0a15 */
[----:B0-----:R-:W-:Y:S01]  /*4bd0*/  @P4 LEA R2, R7, UR4, 0x2 ;  /* 0x0000000407024c11 */ /* 0x001fe2000f8e10ff */
[--C-:B------:R-:W-:Y:S01]  /*4be0*/  @P6 IMAD.IADD R15, R15, 0x1, -R21.reuse ;  /* 0x000000010f0f6824 */ /* 0x100fe200078e0a15 */
[----:B------:R0:W-:Y:S01]  /*4bf0*/  @P3 STS [R5], R42 ;  /* 0x0000002a05003388 */ /* 0x0001e20000000800 */
[----:B------:R-:W-:Y:S01]  /*4c00*/  @P0 IMAD.IADD R17, R17, 0x1, -R21 ;  /* 0x0000000111110824 */ /* 0x000fe200078e0a15 */
[----:B--2---:R-:W-:-:S02]  /*4c10*/  @P5 LEA R3, R4, UR4, 0x2 ;  /* 0x0000000404035c11 */ /* 0x004fc4000f8e10ff */
[----:B------:R1:W-:Y:S01]  /*4c20*/  @P4 STS [R2], R41 ;  /* 0x0000002902004388 */ /* 0x0003e20000000800 */
[--C-:B------:R-:W-:Y:S01]  /*4c30*/  @P1 IMAD.IADD R6, R0, 0x1, -R21.reuse ;  /* 0x0000000100061824 */ /* 0x100fe200078e0a15 */
[----:B------:R-:W-:Y:S02]  /*4c40*/  @P6 LEA R0, R15, UR4, 0x2 ;  /* 0x000000040f006c11 */ /* 0x000fe4000f8e10ff */
[----:B------:R-:W-:Y:S01]  /*4c50*/  @P0 LEA R4, R17, UR4, 0x2 ;  /* 0x0000000411040c11 */ /* 0x000fe2000f8e10ff */
[----:B------:R-:W-:Y:S01]  /*4c60*/  @P2 IMAD.IADD R14, R14, 0x1, -R21 ;  /* 0x000000010e0e2824 */ /* 0x000fe200078e0a15 */
[----:B0-----:R-:W-:Y:S01]  /*4c70*/  @P1 LEA R5, R6, UR4, 0x2 ;  /* 0x0000000406051c11 */ /* 0x001fe2000f8e10ff */
[----:B------:R1:W-:Y:S01]  /*4c80*/  @P5 STS [R3], R40 ;  /* 0x0000002803005388 */ /* 0x0003e20000000800 */
[----:B------:R-:W-:Y:S02]  /*4c90*/  ISETP.GE.AND P3, PT, R20, R19, PT ;  /* 0x000000131400720c */ /* 0x000fe40003f66270 */
[----:B------:R-:W-:Y:S01]  /*4ca0*/  @P2 LEA R14, R14, UR4, 0x2 ;  /* 0x000000040e0e2c11 */ /* 0x000fe2000f8e10ff */
[----:B------:R1:W-:Y:S04]  /*4cb0*/  @P6 STS [R0], R39 ;  /* 0x0000002700006388 */ /* 0x0003e80000000800 */
[----:B------:R1:W-:Y:S04]  /*4cc0*/  @P0 STS [R4], R37 ;  /* 0x0000002504000388 */ /* 0x0003e80000000800 */
[----:B------:R1:W-:Y:S04]  /*4cd0*/  @P1 STS [R5], R36 ;  /* 0x0000002405001388 */ /* 0x0003e80000000800 */
[----:B------:R1:W-:Y:S01]  /*4ce0*/  @P2 STS [R14], R35 ;  /* 0x000000230e002388 */ /* 0x0003e20000000800 */
[----:B------:R-:W-:Y:S06]  /*4cf0*/  BAR.SYNC.DEFER_BLOCKING 0x0 ;  /* 0x0000000000007b1d */ /* 0x000fec0000010000 */
[----:B------:R-:W-:Y:S05]  /*4d00*/  @P3 EXIT ;  /* 0x000000000000394d */ /* 0x000fea0003800000 */
[----:B-1----:R-:W-:Y:S01]  /*4d10*/  LOP3.LUT R0, RZ, R20, RZ, 0x33, !PT ;  /* 0x00000014ff007212 */ /* 0x002fe200078e33ff */
[----:B------:R-:W0:Y:S01]  /*4d20*/  LDCU.U8 UR6, c[0x0][0x3b8] ;  /* 0x00007700ff0677ac */ /* 0x000e220008000000 */
[----:B------:R-:W-:Y:S03]  /*4d30*/  BSSY.RECONVERGENT B0, `(.L_x_198) ;  /* 0x000001e000007945 */ /* 0x000fe60003800200 */
[----:B------:R-:W-:Y:S01]  /*4d40*/  IMAD.IADD R0, R0, 0x1, R19 ;  /* 0x0000000100007824 */ /* 0x000fe200078e0213 */
[----:B------:R-:W1:Y:S04]  /*4d50*/  LDCU.64 UR10, c[0x0][0x390] ;  /* 0x00007200ff0a77ac */ /* 0x000e680008000a00 */
[----:B------:R-:W-:-:S02]  /*4d60*/  LOP3.LUT R2, R0, 0x600, RZ, 0xc0, !PT ;  /* 0x0000060000027812 */ /* 0x000fc400078ec0ff */
[----:B------:R-:W-:Y:S02]  /*4d70*/  ISETP.GE.U32.AND P1, PT, R0, 0x600, PT ;  /* 0x000006000000780c */ /* 0x000fe40003f26070 */
[----:B------:R-:W-:-:S13]  /*4d80*/  ISETP.NE.AND P0, PT, R2, 0x600, PT ;  /* 0x000006000200780c */ /* 0x000fda0003f05270 */
[----:B01----:R-:W-:Y:S05]  /*4d90*/  @!P0 BRA `(.L_x_199) ;  /* 0x00000000005c8947 */ /* 0x003fea0003800000 */
[----:B------:R-:W-:Y:S01]  /*4da0*/  LEA.HI R0, R0, 0x1, RZ, 0x17 ;  /* 0x0000000100007811 */ /* 0x000fe200078fb8ff */
[C---:B------:R-:W-:Y:S01]  /*4db0*/  IMAD.IADD R7, R20.reuse, 0x1, R21 ;  /* 0x0000000114077824 */ /* 0x040fe200078e0215 */
[----:B------:R-:W-:Y:S02]  /*4dc0*/  LEA R6, R20, UR4, 0x2 ;  /* 0x0000000414067c11 */ /* 0x000fe4000f8e10ff */
[----:B------:R-:W-:Y:S01]  /*4dd0*/  ISETP.NE.AND P2, PT, RZ, UR6, PT ;  /* 0x00000006ff007c0c */ /* 0x000fe2000bf45270 */
[C---:B------:R-:W-:Y:S01]  /*4de0*/  IMAD.SHL.U32 R2, R0.reuse, 0x200, RZ ;  /* 0x0000020000027824 */ /* 0x040fe200078e00ff */
[----:B------:R-:W-:-:S04]  /*4df0*/  LOP3.LUT R0, R0, 0x3, RZ, 0xc0, !PT ;  /* 0x0000000300007812 */ /* 0x000fc800078ec0ff */
[----:B------:R-:W-:Y:S01]  /*4e00*/  LOP3.LUT R3, R2, 0x600, RZ, 0xc0, !PT ;  /* 0x0000060002037812 */ /* 0x000fe200078ec0ff */
[----:B------:R-:W-:-:S04]  /*4e10*/  IMAD.MOV R0, RZ, RZ, -R0 ;  /* 0x000000ffff007224 */ /* 0x000fc800078e0a00 */
[----:B------:R-:W-:-:S07]  /*4e20*/  IMAD.IADD R20, R20, 0x1, R3 ;  /* 0x0000000114147824 */ /* 0x000fce00078e0203 */
.L_x_200:
[----:B0-----:R-:W0:Y:S01]  /*4e30*/  @!P2 LDC.64 R4, c[0x0][0x3d0] ;  /* 0x0000f400ff04ab82 */ /* 0x001e220000000a00 */
[----:B------:R-:W-:Y:S01]  /*4e40*/  CS2R R2, SRZ ;  /* 0x0000000000027805 */ /* 0x000fe2000001ff00 */
[----:B------:R1:W2:Y:S05]  /*4e50*/  LDS R9, [R6] ;  /* 0x0000000006097984 */ /* 0x0002aa0000000800 */
[----:B0-----:R-:W3:Y:S01]  /*4e60*/  @!P2 LDG.E.64 R2, desc[UR8][R4.64] ;  /* 0x000000080402a981 */ /* 0x001ee2000c1e1b00 */
[----:B------:R-:W-:Y:S02]  /*4e70*/  VIADD R0, R0, 0x1 ;  /* 0x0000000100007836 */ /* 0x000fe40000000000 */
[----:B-1----:R-:W-:Y:S01]  /*4e80*/  VIADD R6, R6, 0x800 ;  /* 0x0000080006067836 */ /* 0x002fe20000000000 */
[----:B---3--:R-:W-:-:S04]  /*4e90*/  IADD3 R8, P0, PT, R7, R2, RZ ;  /* 0x0000000207087210 */ /* 0x008fc80007f1e0ff */
[C---:B------:R-:W-:Y:S01]  /*4ea0*/  LEA.HI.X.SX32 R3, R7.reuse, R3, 0x1, P0 ;  /* 0x0000000307037211 */ /* 0x040fe200000f0eff */
[----:B------:R-:W-:Y:S01]  /*4eb0*/  VIADD R7, R7, 0x200 ;  /* 0x0000020007077836 */ /* 0x000fe20000000000 */
[----:B------:R-:W-:-:S04]  /*4ec0*/  LEA R2, P0, R8, UR10, 0x2 ;  /* 0x0000000a08027c11 */ /* 0x000fc8000f8010ff */
[----:B------:R-:W-:Y:S02]  /*4ed0*/  LEA.HI.X R3, R8, UR11, R3, 0x2, P0 ;  /* 0x0000000b08037c11 */ /* 0x000fe400080f1403 */
[----:B------:R-:W-:-:S03]  /*4ee0*/  ISETP.NE.AND P0, PT, R0, RZ, PT ;  /* 0x000000ff0000720c */ /* 0x000fc60003f05270 */
[----:B--2---:R0:W-:Y:S10]  /*4ef0*/  STG.E desc[UR8][R2.64], R9 ;  /* 0x0000000902007986 */ /* 0x0041f4000c101908 */
[----:B------:R-:W-:Y:S05]  /*4f00*/  @P0 BRA `(.L_x_200) ;  /* 0xfffffffc00c80947 */ /* 0x000fea000383ffff */
.L_x_199:
[----:B------:R-:W-:Y:S05]  /*4f10*/  BSYNC.RECONVERGENT B0 ;  /* 0x0000000000007941 */ /* 0x000fea0003800200 */
.L_x_198:
[----:B------:R-:W-:Y:S05]  /*4f20*/  @!P1 EXIT ;  /* 0x000000000000994d */ /* 0x000fea0003800000 */
[----:B------:R-:W1:Y:S01]  /*4f30*/  S2UR UR5, SR_CgaCtaId ;  /* 0x00000000000579c3 */ /* 0x000e620000008800 */
[----:B------:R-:W-:Y:S01]  /*4f40*/  UMOV UR4, 0x400 ;  /* 0x0000040000047882 */ /* 0x000fe20000000000 */
[----:B------:R-:W-:Y:S01]  /*4f50*/  UISETP.NE.AND UP0, UPT, UR6, URZ, UPT ;  /* 0x000000ff0600728c */ /* 0x000fe2000bf05270 */
[----:B------:R-:W-:Y:S01]  /*4f60*/  IMAD.IADD R21, R20, 0x1, R21 ;  /* 0x0000000114157824 */ /* 0x000fe200078e0215 */
[----:B------:R-:W2:Y:S04]  /*4f70*/  LDCU.64 UR10, c[0x0][0x390] ;  /* 0x00007200ff0a77ac */ /* 0x000ea80008000a00 */
[----:B------:R-:W-:Y:S01]  /*4f80*/  PLOP3.LUT P0, PT, PT, PT, UP0, 0x80, 0x8 ;  /* 0x000000000008781c */ /* 0x000fe20003f0f008 */
[----:B-1----:R-:W-:-:S06]  /*4f90*/  ULEA UR4, UR5, UR4, 0x18 ;  /* 0x0000000405047291 */ /* 0x002fcc000f8ec0ff */
[----:B------:R-:W-:-:S05]  /*4fa0*/  LEA R0, R20, UR4, 0x2 ;  /* 0x0000000414007c11 */ /* 0x000fca000f8e10ff */
[----:B--2---:R-:W-:-:S07]  /*4fb0*/  VIADD R0, R0, 0x1000 ;  /* 0x0000100000007836 */ /* 0x004fce0000000000 */
.L_x_201:
[----:B--2---:R-:W1:Y:S01]  /*4fc0*/  @!P0 LDC.64 R6, c[0x0][0x3d0] ;  /* 0x0000f400ff068b82 */ /* 0x004e620000000a00 */
[----:B0-----:R-:W-:Y:S01]  /*4fd0*/  CS2R R2, SRZ ;  /* 0x0000000000027805 */ /* 0x001fe2000001ff00 */
[----:B------:R-:W-:Y:S01]  /*4fe0*/  UISETP.NE.AND UP0, UPT, UR6, URZ, UPT ;  /* 0x000000ff0600728c */ /* 0x000fe2000bf05270 */
[----:B------:R-:W0:Y:S01]  /*4ff0*/  LDS R15, [R0+-0x1000] ;  /* 0xfff00000000f7984 */ /* 0x000e220000000800 */
[----:B------:R-:W-:-:S03]  /*5000*/  SHF.R.S32.HI R13, RZ, 0x1f, R21 ;  /* 0x0000001fff0d7819 */ /* 0x000fc60000011415 */
[----:B------:R-:W2:Y:S04]  /*5010*/  LDS R17, [R0+-0x800] ;  /* 0xfff8000000117984 */ /* 0x000ea80000000800 */
[----:B-1----:R-:W3:Y:S01]  /*5020*/  @!P0 LDG.E.64 R2, desc[UR8][R6.64] ;  /* 0x0000000806028981 */ /* 0x002ee2000c1e1b00 */
[----:B------:R-:W-:-:S13]  /*5030*/  PLOP3.LUT P0, PT, PT, PT, UP0, 0x80, 0x8 ;  /* 0x000000000008781c */ /* 0x000fda0003f0f008 */
[----:B------:R-:W1:Y:S01]  /*5040*/  @!P0 LDC.64 R8, c[0x0][0x3d0] ;  /* 0x0000f400ff088b82 */ /* 0x000e620000000a00 */
[----:B---3--:R-:W-:-:S05]  /*5050*/  IADD3 R2, P1, PT, R21, R2, RZ ;  /* 0x0000000215027210 */ /* 0x008fca0007f3e0ff */
[----:B------:R-:W-:Y:S01]  /*5060*/  IMAD.X R3, R13, 0x1, R3, P1 ;  /* 0x000000010d037824 */ /* 0x000fe200008e0603 */
[----:B------:R-:W-:-:S04]  /*5070*/  LEA R4, P1, R2, UR10, 0x2 ;  /* 0x0000000a02047c11 */ /* 0x000fc8000f8210ff */
[----:B------:R-:W-:Y:S02]  /*5080*/  LEA.HI.X R5, R2, UR11, R3, 0x2, P1 ;  /* 0x0000000b02057c11 */ /* 0x000fe400088f1403 */
[----:B------:R-:W-:-:S03]  /*5090*/  CS2R R2, SRZ ;  /* 0x0000000000027805 */ /* 0x000fc6000001ff00 */
[----:B0-----:R0:W-:Y:S04]  /*50a0*/  STG.E desc[UR8][R4.64], R15 ;  /* 0x0000000f04007986 */ /* 0x0011e8000c101908 */
[----:B-1----:R-:W3:Y:S01]  /*50b0*/  @!P0 LDG.E.64 R2, desc[UR8][R8.64] ;  /* 0x0000000808028981 */ /* 0x002ee2000c1e1b00 */
[----:B------:R-:W1:Y:S03]  /*50c0*/  @!P0 LDC.64 R10, c[0x0][0x3d0] ;  /* 0x0000f400ff0a8b82 */ /* 0x000e660000000a00 */
[----:B------:R-:W4:Y:S01]  /*50d0*/  LDS R15, [R0] ;  /* 0x00000000000f7984 */ /* 0x000f220000000800 */
[----:B---3--:R-:W-:-:S05]  /*50e0*/  IADD3 R2, P1, PT, R21, R2, RZ ;  /* 0x0000000215027210 */ /* 0x008fca0007f3e0ff */
[----:B------:R-:W-:Y:S01]  /*50f0*/  IMAD.X R3, R13, 0x1, R3, P1 ;  /* 0x000000010d037824 */ /* 0x000fe200008e0603 */
[----:B------:R-:W-:-:S04]  /*5100*/  LEA R6, P1, R2, UR10, 0x2 ;  /* 0x0000000a02067c11 */ /* 0x000fc8000f8210ff */
[----:B------:R-:W-:Y:S02]  /*5110*/  LEA.HI.X R7, R2, UR11, R3, 0x2, P1 ;  /* 0x0000000b02077c11 */ /* 0x000fe400088f1403 */
[----:B------:R-:W-:-:S03]  /*5120*/  CS2R R2, SRZ ;  /* 0x0000000000027805 */ /* 0x000fc6000001ff00 */
[----:B--2---:R-:W-:Y:S04]  /*5130*/  STG.E desc[UR8][R6.64+0x800], R17 ;  /* 0x0008001106007986 */ /* 0x004fe8000c101908 */
[----:B-1----:R-:W2:Y:S01]  /*5140*/  @!P0 LDG.E.64 R2, desc[UR8][R10.64] ;  /* 0x000000080a028981 */ /* 0x002ea2000c1e1b00 */
[----:B------:R-:W1:Y:S03]  /*5150*/  @!P0 LDC.64 R8, c[0x0][0x3d0] ;  /* 0x0000f400ff088b82 */ /* 0x000e660000000a00 */
[----:B------:R3:W5:Y:S01]  /*5160*/  LDS R7, [R0+0x800] ;  /* 0x0008000000077984 */ /* 0x0007620000000800 */
[----:B--2---:R-:W-:-:S05]  /*5170*/  IADD3 R2, P1, PT, R21, R2, RZ ;  /* 0x0000000215027210 */ /* 0x004fca0007f3e0ff */
[----:B------:R-:W-:Y:S01]  /*5180*/  IMAD.X R3, R13, 0x1, R3, P1 ;  /* 0x000000010d037824 */ /* 0x000fe200008e0603 */
[----:B0-----:R-:W-:-:S04]  /*5190*/  LEA R4, P1, R2, UR10, 0x2 ;  /* 0x0000000a02047c11 */ /* 0x001fc8000f8210ff */
[----:B------:R-:W-:Y:S02]  /*51a0*/  LEA.HI.X R5, R2, UR11, R3, 0x2, P1 ;  /* 0x0000000b02057c11 */ /* 0x000fe400088f1403 */
[----:B------:R-:W-:-:S03]  /*51b0*/  CS2R R2, SRZ ;  /* 0x0000000000027805 */ /* 0x000fc6000001ff00 */
[----:B----4-:R2:W-:Y:S04]  /*51c0*/  STG.E desc[UR8][R4.64+0x1000], R15 ;  /* 0x0010000f04007986 */ /* 0x0105e8000c101908 */
[----:B-1----:R-:W4:Y:S01]  /*51d0*/  @!P0 LDG.E.64 R2, desc[UR8][R8.64] ;  /* 0x0000000808028981 */ /* 0x002f22000c1e1b00 */
[----:B------:R-:W-:Y:S02]  /*51e0*/  VIADD R20, R20, 0x800 ;  /* 0x0000080014147836 */ /* 0x000fe40000000000 */
[----:B---3--:R-:W-:Y:S01]  /*51f0*/  VIADD R0, R0, 0x2000 ;  /* 0x0000200000007836 */ /* 0x008fe20000000000 */
[C---:B----4-:R-:W-:Y:S01]  /*5200*/  IADD3 R6, P1, PT, R21.reuse, R2, RZ ;  /* 0x0000000215067210 */ /* 0x050fe20007f3e0ff */
[----:B------:R-:W-:-:S04]  /*5210*/  VIADD R21, R21, 0x800 ;  /* 0x0000080015157836 */ /* 0x000fc80000000000 */
[----:B------:R-:W-:Y:S01]  /*5220*/  IMAD.X R3, R13, 0x1, R3, P1 ;  /* 0x000000010d037824 */ /* 0x000fe200008e0603 */
[----:B------:R-:W-:-:S04]  /*5230*/  LEA R2, P1, R6, UR10, 0x2 ;  /* 0x0000000a06027c11 */ /* 0x000fc8000f8210ff */
[----:B------:R-:W-:Y:S02]  /*5240*/  LEA.HI.X R3, R6, UR11, R3, 0x2, P1 ;  /* 0x0000000b06037c11 */ /* 0x000fe400088f1403 */
[----:B------:R-:W-:-:S03]  /*5250*/  ISETP.GE.AND P1, PT, R20, R19, PT ;  /* 0x000000131400720c */ /* 0x000fc60003f26270 */
[----:B-----5:R2:W-:Y:S10]  /*5260*/  STG.E desc[UR8][R2.64+0x1800], R7 ;  /* 0x0018000702007986 */ /* 0x0205f4000c101908 */
[----:B------:R-:W-:Y:S05]  /*5270*/  @!P1 BRA `(.L_x_201) ;  /* 0xfffffffc00509947 */ /* 0x000fea000383ffff */
[----:B------:R-:W-:Y:S05]  /*5280*/  EXIT ;  /* 0x000000000000794d */ /* 0x000fea0003800000 */
.L_x_95:
[----:B------:R-:W0:Y:S01]  /*5290*/  LDCU UR10, c[0x0][0x3ac] ;  /* 0x00007580ff0a77ac */ /* 0x000e220008000800 */
[----:B------:R-:W-:Y:S01]  /*52a0*/  ISETP.NE.AND P0, PT, R38, RZ, PT ;  /* 0x000000ff2600720c */ /* 0x000fe20003f05270 */
[----:B------:R-:W-:Y:S01]  /*52b0*/  BSSY.RECONVERGENT B1, `(.L_x_202) ;  /* 0x0000565000017945 */ /* 0x000fe20003800200 */
[----:B0-----:R-:W-:-:S11]  /*52c0*/  UIADD3 UR4, UPT, UPT, -UR7, UR10, URZ ;  /* 0x0000000a07047290 */ /* 0x001fd6000fffe1ff */
[----:B------:R-:W-:Y:S05]  /*52d0*/  @P0 BRA `(.L_x_203) ;  /* 0x0000002400540947 */ /* 0x000fea0003800000 */
[----:B------:R-:W0:Y:S01]  /*52e0*/  S2R R60, SR_TID.X ;  /* 0x00000000003c7919 */ /* 0x000e220000002100 */
[----:B------:R-:W1:Y:S01]  /*52f0*/  LDC.64 R10, c[0x0][0x3c8] ;  /* 0x0000f200ff0a7b82 */ /* 0x000e620000000a00 */
[----:B------:R-:W2:Y:S01]  /*5300*/  LDCU.U8 UR11, c[0x0][0x3b8] ;  /* 0x00007700ff0b77ac */ /* 0x000ea20008000000 */
[----:B------:R-:W3:Y:S01]  /*5310*/  LDCU.64 UR12, c[0x0][0x380] ;  /* 0x00007000ff0c77ac */ /* 0x000ee20008000a00 */
[----:B------:R-:W4:Y:S01]  /*5320*/  LDCU.64 UR14, c[0x0][0x388] ;  /* 0x00007100ff0e77ac */ /* 0x000f220008000a00 */
[----:B--2---:R-:W-:-:S04]  /*5330*/  ISETP.NE.AND P0, PT, RZ, UR11, PT ;  /* 0x0000000bff007c0c */ /* 0x004fc8000bf05270 */
[----:B-1----:R-:W-:Y:S02]  /*5340*/  SEL R10, R10, RZ, !P0 ;  /* 0x000000ff0a0a7207 */ /* 0x002fe40004000000 */
[----:B------:R-:W-:Y:S01]  /*5350*/  SEL R11, R11, RZ, !P0 ;  /* 0x000000ff0b0b7207 */ /* 0x000fe20004000000 */
[----:B0-----:R-:W-:-:S04]  /*5360*/  IMAD R9, R60, 0xe, RZ ;  /* 0x0000000e3c097824 */ /* 0x001fc800078e02ff */
[C---:B------:R-:W-:Y:S01]  /*5370*/  VIADD R17, R9.reuse, 0x1 ;  /* 0x0000000109117836 */ /* 0x040fe20000000000 */
[C---:B------:R-:W-:Y:S01]  /*5380*/  IADD3 R13, P0, P1, R9.reuse, UR7, R10 ;  /* 0x00000007090d7c10 */ /* 0x040fe2000f91e00a */
[C---:B------:R-:W-:Y:S02]  /*5390*/  VIADD R18, R9.reuse, 0x2 ;  /* 0x0000000209127836 */ /* 0x040fe40000000000 */
[C---:B------:R-:W-:Y:S01]  /*53a0*/  VIADD R19, R9.reuse, 0x3 ;  /* 0x0000000309137836 */ /* 0x040fe20000000000 */
[----:B------:R-:W-:Y:S01]  /*53b0*/  IADD3.X R14, PT, PT, RZ, R11, RZ, P0, P1 ;  /* 0x0000000bff0e7210 */ /* 0x000fe200007e24ff */
[----:B------:R-:W-:Y:S01]  /*53c0*/  VIADD R20, R9, 0x4 ;  /* 0x0000000409147836 */ /* 0x000fe20000000000 */
[----:B---3--:R-:W-:Y:S01]  /*53d0*/  LEA R10, P1, R13, UR12, 0x2 ;  /* 0x0000000c0d0a7c11 */ /* 0x008fe2000f8210ff */
[----:B------:R-:W-:Y:S01]  /*53e0*/  VIADD R21, R9, 0x5 ;  /* 0x0000000509157836 */ /* 0x000fe20000000000 */
[----:B----4-:R-:W-:Y:S01]  /*53f0*/  LEA R12, P0, R13, UR14, 0x2 ;  /* 0x0000000e0d0c7c11 */ /* 0x010fe2000f8010ff */
[----:B------:R-:W-:Y:S01]  /*5400*/  VIADD R22, R9, 0x6 ;  /* 0x0000000609167836 */ /* 0x000fe20000000000 */
[--C-:B------:R-:W-:Y:S01]  /*5410*/  LEA.HI.X R11, R13, UR13, R14.reuse, 0x2, P1 ;  /* 0x0000000d0d0b7c11 */ /* 0x100fe200088f140e */
[----:B------:R-:W-:Y:S01]  /*5420*/  VIADD R16, R9, 0x8 ;  /* 0x0000000809107836 */ /* 0x000fe20000000000 */
[----:B------:R-:W-:Y:S01]  /*5430*/  LEA.HI.X R13, R13, UR15, R14, 0x2, P0 ;  /* 0x0000000f0d0d7c11 */ /* 0x000fe200080f140e */
[C---:B------:R-:W-:Y:S01]  /*5440*/  VIADD R14, R9.reuse, 0x7 ;  /* 0x00000007090e7836 */ /* 0x040fe20000000000 */
[----:B------:R-:W-:Y:S01]  /*5450*/  ISETP.GE.AND P6, PT, R18, UR4, PT ;  /* 0x0000000412007c0c */ /* 0x000fe2000bfc6270 */
[----:B------:R-:W-:Y:S01]  /*5460*/  VIADD R23, R9, 0x9 ;  /* 0x0000000909177836 */ /* 0x000fe20000000000 */
[----:B------:R-:W-:Y:S01]  /*5470*/  ISETP.GE.AND P5, PT, R19, UR4, PT ;  /* 0x0000000413007c0c */ /* 0x000fe2000bfa6270 */
[C---:B------:R-:W-:Y:S01]  /*5480*/  VIADD R24, R9.reuse, 0xa ;  /* 0x0000000a09187836 */ /* 0x040fe20000000000 */
[----:B------:R-:W-:Y:S01]  /*5490*/  ISETP.GE.AND P4, PT, R20, UR4, PT ;  /* 0x0000000414007c0c */ /* 0x000fe2000bf86270 */
[----:B------:R-:W-:Y:S01]  /*54a0*/  VIADD R25, R9, 0xb ;  /* 0x0000000b09197836 */ /* 0x000fe20000000000 */
[----:B------:R-:W-:Y:S01]  /*54b0*/  ISETP.GE.AND P3, PT, R21, UR4, PT ;  /* 0x0000000415007c0c */ /* 0x000fe2000bf66270 */
[C---:B------:R-:W-:Y:S01]  /*54c0*/  VIADD R26, R9.reuse, 0xc ;  /* 0x0000000c091a7836 */ /* 0x040fe20000000000 */
[----:B------:R-:W-:Y:S01]  /*54d0*/  ISETP.GE.AND P2, PT, R22, UR4, PT ;  /* 0x0000000416007c0c */ /* 0x000fe2000bf46270 */
[C---:B------:R-:W-:Y:S01]  /*54e0*/  VIADD R27, R9.reuse, 0xd ;  /* 0x0000000d091b7836 */ /* 0x040fe20000000000 */
[----:B------:R-:W-:-:S02]  /*54f0*/  ISETP.GE.AND P0, PT, R9, UR4, PT ;  /* 0x0000000409007c0c */ /* 0x000fc4000bf06270 */
[----:B------:R-:W-:Y:S01]  /*5500*/  ISETP.GE.AND P1, PT, R17, UR4, PT ;  /* 0x0000000411007c0c */ /* 0x000fe2000bf26270 */
[----:B------:R-:W5:Y:S01]  /*5510*/  @!P6 LDG.E R48, desc[UR8][R10.64+0x8] ;  /* 0x000008080a30e981 */ /* 0x000f62000c1e1900 */
[----:B------:R-:W-:-:S03]  /*5520*/  ISETP.GE.AND P6, PT, R27, UR4, PT ;  /* 0x000000041b007c0c */ /* 0x000fc6000bfc6270 */
        /* <DEDUP_REMOVED lines=12> */
[----:B------:R-:W5:Y:S04]  /*55f0*/  @!P0 LDG.E R2, desc[UR8][R10.64+0x1c] ;  /* 0x00001c080a028981 */ /* 0x000f68000c1e1900 */
[----:B------:R-:W5:Y:S04]  /*5600*/  @!P1 LDG.E R3, desc[UR8][R10.64+0x20] ;  /* 0x000020080a039981 */ /* 0x000f68000c1e1900 */
[----:B------:R-:W5:Y:S04]  /*5610*/  @!P3 LDG.E R5, desc[UR8][R10.64+0x28] ;  /* 0x000028080a05b981 */ /* 0x000f68000c1e1900 */
[----:B------:R-:W5:Y:S04]  /*5620*/  @!P2 LDG.E R4, desc[UR8][R10.64+0x24] ;  /* 0x000024080a04a981 */ /* 0x000f68000c1e1900 */
[----:B------:R-:W5:Y:S04]  /*5630*/  @!P4 LDG.E R6, desc[UR8][R10.64+0x2c] ;  /* 0x00002c080a06c981 */ /* 0x000f68000c1e1900 */
[----:B------:R-:W5:Y:S04]  /*5640*/  @!P5 LDG.E R7, desc[UR8][R10.64+0x30] ;  /* 0x000030080a07d981 */ /* 0x000f68000c1e1900 */
[----:B------:R0:W5:Y:S01]  /*5650*/  @!P6 LDG.E R8, desc[UR8][R10.64+0x34] ;  /* 0x000034080a08e981 */ /* 0x000162000c1e1900 */
[----:B------:R-:W-:-:S02]  /*5660*/  P2R R16, PR, RZ, 0x2 ;  /* 0x00000002ff107803 */ /* 0x000fc40000000000 */
[----:B------:R-:W-:Y:S01]  /*5670*/  ISETP.GE.AND P1, PT, R9, UR4, PT ;  /* 0x0000000409007c0c */ /* 0x000fe2000bf26270 */
[----:B------:R-:W-:-:S12]  /*5680*/  BAR.SYNC.DEFER_BLOCKING 0x0 ;  /* 0x0000000000007b1d */ /* 0x000fd80000010000 */
[----:B------:R-:W2:Y:S01]  /*5690*/  @!P1 LDG.E R9, desc[UR8][R12.64] ;  /* 0x000000080c099981 */ /* 0x000ea2000c1e1900 */
[----:B------:R-:W-:Y:S02]  /*56a0*/  P2R R14, PR, RZ, 0x4 ;  /* 0x00000004ff0e7803 */ /* 0x000fe40000000000 */
[----:B------:R-:W-:Y:S02]  /*56b0*/  ISETP.GE.AND P2, PT, R17, UR4, PT ;  /* 0x0000000411007c0c */ /* 0x000fe4000bf46270 */
[----:B------:R-:W-:Y:S01]  /*56c0*/  P2R R15, PR, RZ, 0x1 ;  /* 0x00000001ff0f7803 */ /* 0x000fe20000000000 */
[----:B------:R-:W-:Y:S01]  /*56d0*/  IMAD.MOV.U32 R59, RZ, RZ, 0x1 ;  /* 0x00000001ff3b7424 */ /* 0x000fe200078e00ff */
[----:B------:R-:W3:Y:S01]  /*56e0*/  @!P4 LDG.E R17, desc[UR8][R12.64+0x2c] ;  /* 0x00002c080c11c981 */ /* 0x000ee2000c1e1900 */
[----:B--2---:R-:W-:-:S08]  /*56f0*/  @!P1 ISETP.NE.AND P0, PT, R9, RZ, PT ;  /* 0x000000ff0900920c */ /* 0x004fd00003f05270 */
[----:B------:R-:W2:Y:S01]  /*5700*/  @!P2 LDG.E R9, desc[UR8][R12.64+0x4] ;  /* 0x000004080c09a981 */ /* 0x000ea2000c1e1900 */
[----:B------:R-:W-:Y:S02]  /*5710*/  @!P1 SEL R59, RZ, 0x1, !P0 ;  /* 0x00000001ff3b9807 */ /* 0x000fe40004000000 */
[----:B------:R-:W-:Y:S01]  /*5720*/  ISETP.GE.AND P1, PT, R18, UR4, PT ;  /* 0x0000000412007c0c */ /* 0x000fe2000bf26270 */
[----:B------:R-:W-:Y:S01]  /*5730*/  IMAD.MOV.U32 R56, RZ, RZ, 0x1 ;  /* 0x00000001ff387424 */ /* 0x000fe200078e00ff */
[----:B------:R-:W4:Y:S01]  /*5740*/  @!P5 LDG.E R18, desc[UR8][R12.64+0x30] ;  /* 0x000030080c12d981 */ /* 0x000f22000c1e1900 */
[----:B--2---:R-:W-:-:S10]  /*5750*/  @!P2 ISETP.NE.AND P0, PT, R9, RZ, PT ;  /* 0x000000ff0900a20c */ /* 0x004fd40003f05270 */
        /* <DEDUP_REMOVED lines=9> */
[----:B------:R-:W-:-:S12]  /*57f0*/  IMAD.MOV.U32 R49, RZ, RZ, 0x1 ;  /* 0x00000001ff317424 */ /* 0x000fd800078e00ff */
[----:B------:R-:W3:Y:S01]  /*5800*/  @!P1 LDG.E R10, desc[UR8][R12.64+0x10] ;  /* 0x000010080c0a9981 */ /* 0x000ee2000c1e1900 */
[----:B--2---:R-:W-:-:S04]  /*5810*/  @!P2 ISETP.NE.AND P0, PT, R9, RZ, PT ;  /* 0x000000ff0900a20c */ /* 0x004fc80003f05270 */
[----:B------:R-:W-:Y:S02]  /*5820*/  @!P2 SEL R49, RZ, 0x1, !P0 ;  /* 0x00000001ff31a807 */ /* 0x000fe40004000000 */
[----:B------:R-:W-:-:S13]  /*5830*/  ISETP.GE.AND P2, PT, R21, UR4, PT ;  /* 0x0000000415007c0c */ /* 0x000fda000bf46270 */
[----:B------:R-:W2:Y:S01]  /*5840*/  @!P2 LDG.E R11, desc[UR8][R12.64+0x14] ;  /* 0x000014080c0ba981 */ /* 0x000ea2000c1e1900 */
[----:B---3--:R-:W-:Y:S01]  /*5850*/  @!P1 ISETP.NE.AND P0, PT, R10, RZ, PT ;  /* 0x000000ff0a00920c */ /* 0x008fe20003f05270 */
[----:B------:R-:W-:-:S03]  /*5860*/  IMAD.MOV.U32 R9, RZ, RZ, 0x1 ;  /* 0x00000001ff097424 */ /* 0x000fc600078e00ff */
[----:B------:R-:W-:Y:S02]  /*5870*/  @!P1 SEL R9, RZ, 0x1, !P0 ;  /* 0x00000001ff099807 */ /* 0x000fe40004000000 */
[----:B------:R-:W-:Y:S01]  /*5880*/  ISETP.GE.AND P0, PT, R22, UR4, PT ;  /* 0x0000000416007c0c */ /* 0x000fe2000bf06270 */
[----:B0-----:R-:W-:Y:S01]  /*5890*/  IMAD.MOV.U32 R10, RZ, RZ, 0x1 ;  /* 0x00000001ff0a7424 */ /* 0x001fe200078e00ff */
[----:B--2---:R-:W-:-:S04]  /*58a0*/  @!P2 ISETP.NE.AND P1, PT, R11, RZ, PT ;  /* 0x000000ff0b00a20c */ /* 0x004fc80003f25270 */
[----:B------:R-:W-:Y:S02]  /*58b0*/  @!P2 SEL R10, RZ, 0x1, !P1 ;  /* 0x00000001ff0aa807 */ /* 0x000fe40004800000 */
[----:B------:R-:W-:-:S05]  /*58c0*/  ISETP.NE.AND P2, PT, R14, RZ, PT ;  /* 0x000000ff0e00720c */ /* 0x000fca0003f45270 */
[----:B------:R-:W2:Y:S01]  /*58d0*/  @!P0 LDG.E R14, desc[UR8][R12.64+0x18] ;  /* 0x000018080c0e8981 */ /* 0x000ea2000c1e1900 */
[----:B------:R-:W-:Y:S01]  /*58e0*/  IMAD.MOV.U32 R11, RZ, RZ, 0x1 ;  /* 0x00000001ff0b7424 */ /* 0x000fe200078e00ff */
[----:B--2---:R-:W-:-:S04]  /*58f0*/  @!P0 ISETP.NE.AND P1, PT, R14, RZ, PT ;  /* 0x000000ff0e00820c */ /* 0x004fc80003f25270 */
[----:B------:R-:W-:Y:S02]  /*5900*/  @!P0 SEL R11, RZ, 0x1, !P1 ;  /* 0x00000001ff0b8807 */ /* 0x000fe40004800000 */
[----:B------:R-:W-:Y:S01]  /*5910*/  ISETP.NE.AND P0, PT, R15, RZ, PT ;  /* 0x000000ff0f00720c */ /* 0x000fe20003f05270 */
[----:B------:R-:W-:Y:S01]  /*5920*/  IMAD.MOV.U32 R28, RZ, RZ, 0x1 ;  /* 0x00000001ff1c7424 */ /* 0x000fe200078e00ff */
[----:B------:R-:W2:Y:S11]  /*5930*/  @!P2 LDG.E R15, desc[UR8][R12.64+0x24] ;  /* 0x000024080c0fa981 */ /* 0x000eb6000c1e1900 */
[----:B------:R-:W3:Y:S02]  /*5940*/  @!P0 LDG.E R14, desc[UR8][R12.64+0x1c] ;  /* 0x00001c080c0e8981 */ /* 0x000ee4000c1e1900 */
[----:B---3--:R-:W-:-:S04]  /*5950*/  @!P0 ISETP.NE.AND P1, PT, R14, RZ, PT ;  /* 0x000000ff0e00820c */ /* 0x008fc80003f25270 */
[----:B------:R-:W-:Y:S02]  /*5960*/  @!P0 SEL R28, RZ, 0x1, !P1 ;  /* 0x00000001ff1c8807 */ /* 0x000fe40004800000 */
[----:B------:R-:W-:Y:S02]  /*5970*/  ISETP.NE.AND P1, PT, R16, RZ, PT ;  /* 0x000000ff1000720c */ /* 0x000fe40003f25270 */
[----:B------:R-:W3:Y:S11]  /*5980*/  @!P3 LDG.E R16, desc[UR8][R12.64+0x28] ;  /* 0x000028080c10b981 */ /* 0x000ef6000c1e1900 */
[----:B------:R0:W4:Y:S01]  /*5990*/  @!P1 LDG.E R14, desc[UR8][R12.64+0x20] ;  /* 0x000020080c0e9981 */ /* 0x000122000c1e1900 */
[----:B------:R-:W-:-:S05]  /*59a0*/  IMAD.IADD R51, R56, 0x1, R59 ;  /* 0x0000000138337824 */ /* 0x000fca00078e023b */
[----:B------:R-:W-:Y:S01]  /*59b0*/  IADD3 R36, PT, PT, R49, R53, R51 ;  /* 0x0000003531247210 */ /* 0x000fe20007ffe033 */
[----:B------:R-:W-:-:S04]  /*59c0*/  IMAD.MOV.U32 R29, RZ, RZ, 0x1 ;  /* 0x00000001ff1d7424 */ /* 0x000fc800078e00ff */
[----:B------:R-:W-:-:S04]  /*59d0*/  IMAD.IADD R37, R36, 0x1, R9 ;  /* 0x0000000124257824 */ /* 0x000fc800078e0209 */
[----:B------:R-:W-:Y:S02]  /*59e0*/  IMAD.IADD R38, R37, 0x1, R10 ;  /* 0x0000000125267824 */ /* 0x000fe400078e020a */
[----:B------:R-:W-:-:S03]  /*59f0*/  IMAD.MOV.U32 R30, RZ, RZ, 0x1 ;  /* 0x00000001ff1e7424 */ /* 0x000fc600078e00ff */
[----:B0-----:R-:W-:Y:S01]  /*5a00*/  IADD3 R12, PT, PT, R28, R11, R38 ;  /* 0x0000000b1c0c7210 */ /* 0x001fe20007ffe026 */
[----:B------:R-:W-:Y:S02]  /*5a10*/  IMAD.MOV.U32 R31, RZ, RZ, 0x1 ;  /* 0x00000001ff1f7424 */ /* 0x000fe400078e00ff */
[----:B------:R-:W-:Y:S02]  /*5a20*/  IMAD.MOV.U32 R32, RZ, RZ, 0x1 ;  /* 0x00000001ff207424 */ /* 0x000fe400078e00ff */
[----:B------:R-:W-:Y:S02]  /*5a30*/  IMAD.MOV.U32 R33, RZ, RZ, 0x1 ;  /* 0x00000001ff217424 */ /* 0x000fe400078e00ff */
[----:B------:R-:W-:Y:S01]  /*5a40*/  IMAD.MOV.U32 R34, RZ, RZ, 0x1 ;  /* 0x00000001ff227424 */ /* 0x000fe200078e00ff */
[----:B------:R-:W0:Y:S01]  /*5a50*/  S2R R47, SR_LANEID ;  /* 0x00000000002f7919 */ /* 0x000e220000000000 */
[----:B------:R-:W1:Y:S01]  /*5a60*/  S2UR UR6, SR_CgaCtaId ;  /* 0x00000000000679c3 */ /* 0x000e620000008800 */
[----:B------:R-:W-:Y:S01]  /*5a70*/  UMOV UR5, 0x400 ;  /* 0x0000040000057882 */ /* 0x000fe20000000000 */
[----:B------:R-:W-:Y:S01]  /*5a80*/  SHF.R.U32.HI R45, RZ, 0x5, R60 ;  /* 0x00000005ff2d7819 */ /* 0x000fe2000001163c */
[----:B-1----:R-:W-:-:S05]  /*5a90*/  ULEA UR5, UR6, UR5, 0x18 ;  /* 0x0000000506057291 */ /* 0x002fca000f8ec0ff */
[----:B------:R-:W-:Y:S01]  /*5aa0*/  BAR.SYNC.DEFER_BLOCKING 0x0 ;  /* 0x0000000000007b1d */ /* 0x000fe20000010000 */
[----:B----4-:R-:W-:-:S04]  /*5ab0*/  @!P1 ISETP.NE.AND P0, PT, R14, RZ, PT ;  /* 0x000000ff0e00920c */ /* 0x010fc80003f05270 */
[----:B------:R-:W-:Y:S02]  /*5ac0*/  @!P1 SEL R29, RZ, 0x1, !P0 ;  /* 0x00000001ff1d9807 */ /* 0x000fe40004000000 */
[----:B--2---:R-:W-:Y:S02]  /*5ad0*/  @!P2 ISETP.NE.AND P1, PT, R15, RZ, PT ;  /* 0x000000ff0f00a20c */ /* 0x004fe40003f25270 */
[----:B---3--:R-:W-:Y:S02]  /*5ae0*/  @!P3 ISETP.NE.AND P0, PT, R16, RZ, PT ;  /* 0x000000ff1000b20c */ /* 0x008fe40003f05270 */
[----:B------:R-:W-:Y:S02]  /*5af0*/  @!P2 SEL R30, RZ, 0x1, !P1 ;  /* 0x00000001ff1ea807 */ /* 0x000fe40004800000 */
[----:B------:R-:W-:Y:S02]  /*5b00*/  @!P4 ISETP.NE.AND P2, PT, R17, RZ, PT ;  /* 0x000000ff1100c20c */ /* 0x000fe40003f45270 */
[----:B------:R-:W-:-:S02]  /*5b10*/  @!P3 SEL R31, RZ, 0x1, !P0 ;  /* 0x00000001ff1fb807 */ /* 0x000fc40004000000 */
[----:B------:R-:W-:Y:S02]  /*5b20*/  @!P5 ISETP.NE.AND P1, PT, R18, RZ, PT ;  /* 0x000000ff1200d20c */ /* 0x000fe40003f25270 */
[----:B------:R-:W-:Y:S02]  /*5b30*/  @!P6 ISETP.NE.AND P0, PT, R19, RZ, PT ;  /* 0x000000ff1300e20c */ /* 0x000fe40003f05270 */
[----:B------:R-:W-:Y:S02]  /*5b40*/  @!P4 SEL R32, RZ, 0x1, !P2 ;  /* 0x00000001ff20c807 */ /* 0x000fe40005000000 */
[----:B------:R-:W-:Y:S02]  /*5b50*/  IADD3 R12, PT, PT, R30, R29, R12 ;  /* 0x0000001d1e0c7210 */ /* 0x000fe40007ffe00c */
[----:B------:R-:W-:Y:S02]  /*5b60*/  @!P5 SEL R33, RZ, 0x1, !P1 ;  /* 0x00000001ff21d807 */ /* 0x000fe40004800000 */
[----:B------:R-:W-:-:S02]  /*5b70*/  @!P6 SEL R34, RZ, 0x1, !P0 ;  /* 0x00000001ff22e807 */ /* 0x000fc40004000000 */
[----:B------:R-:W-:-:S04]  /*5b80*/  IADD3 R12, PT, PT, R32, R31, R12 ;  /* 0x0000001f200c7210 */ /* 0x000fc80007ffe00c */
[----:B------:R-:W-:-:S05]  /*5b90*/  IADD3 R12, PT, PT, R34, R33, R12 ;  /* 0x00000021220c7210 */ /* 0x000fca0007ffe00c */
[----:B------:R-:W1:Y:S02]  /*5ba0*/  SHFL.UP P0, R13, R12, 0x1, RZ ;  /* 0x042000000c0d7989 */ /* 0x000e6400000000ff */
[----:B-1----:R-:W-:-:S05]  /*5bb0*/  @P0 IMAD.IADD R13, R12, 0x1, R13 ;  /* 0x000000010c0d0824 */ /* 0x002fca00078e020d */
[----:B------:R-:W1:Y:S02]  /*5bc0*/  SHFL.UP P0, R14, R13, 0x2, RZ ;  /* 0x044000000d0e7989 */ /* 0x000e6400000000ff */
[----:B-1----:R-:W-:-:S05]  /*5bd0*/  @P0 IMAD.IADD R14, R13, 0x1, R14 ;  /* 0x000000010d0e0824 */ /* 0x002fca00078e020e */
[----:B------:R-:W1:Y:S02]  /*5be0*/  SHFL.UP P0, R15, R14, 0x4, RZ ;  /* 0x048000000e0f7989 */ /* 0x000e6400000000ff */
[----:B-1----:R-:W-:-:S05]  /*5bf0*/  @P0 IMAD.IADD R15, R14, 0x1, R15 ;  /* 0x000000010e0f0824 */ /* 0x002fca00078e020f */
[----:B------:R-:W1:Y:S01]  /*5c00*/  SHFL.UP P0, R16, R15, 0x8, RZ ;  /* 0x050000000f107989 */ /* 0x000e6200000000ff */
[----:B0-----:R-:W-:Y:S01]  /*5c10*/  ISETP.NE.AND P1, PT, R47, 0x1f, PT ;  /* 0x0000001f2f00780c */ /* 0x001fe20003f25270 */
[----:B-1----:R-:W-:-:S05]  /*5c20*/  @P0 IMAD.IADD R16, R15, 0x1, R16 ;  /* 0x000000010f100824 */ /* 0x002fca00078e0210 */
[----:B------:R-:W0:Y:S07]  /*5c30*/  SHFL.UP P0, R35, R16, 0x10, RZ ;  /* 0x0600000010237989 */ /* 0x000e2e00000000ff */
[----:B------:R-:W-:Y:S01]  /*5c40*/  @!P1 LEA R24, R45, UR5, 0x2 ;  /* 0x000000052d189c11 */ /* 0x000fe2000f8e10ff */
[----:B0-----:R-:W-:-:S05]  /*5c50*/  @P0 IMAD.IADD R35, R16, 0x1, R35 ;  /* 0x0000000110230824 */ /* 0x001fca00078e0223 */
[----:B------:R-:W-:Y:S01]  /*5c60*/  @!P1 STS [R24], R35 ;  /* 0x0000002318009388 */ /* 0x000fe20000000800 */
[----:B------:R-:W-:Y:S06]  /*5c70*/  BAR.SYNC.DEFER_BLOCKING 0x0 ;  /* 0x0000000000007b1d */ /* 0x000fec0000010000 */
[----:B------:R-:W0:Y:S04]  /*5c80*/  LDS.128 R12, [UR5] ;  /* 0x00000005ff0c7984 */ /* 0x000e280008000c00 */
[----:B------:R-:W1:Y:S01]  /*5c90*/  LDS.128 R16, [UR5+0x10] ;  /* 0x00001005ff107984 */ /* 0x000e620008000c00 */
[----:B------:R-:W-:-:S03]  /*5ca0*/  ISETP.NE.AND P0, PT, R45, 0x2, PT ;  /* 0x000000022d00780c */ /* 0x000fc60003f05270 */
[----:B------:R-:W2:Y:S01]  /*5cb0*/  LDS.128 R20, [UR5+0x20] ;  /* 0x00002005ff147984 */ /* 0x000ea20008000c00 */
[----:B------:R-:W-:Y:S01]  /*5cc0*/  ISETP.NE.AND P1, PT, R45, 0x3, PT ;  /* 0x000000032d00780c */ /* 0x000fe20003f25270 */
[----:B0-----:R-:W-:-:S05]  /*5cd0*/  IMAD.IADD R25, R12, 0x1, R13 ;  /* 0x000000010c197824 */ /* 0x001fca00078e020d */
[----:B------:R-:W-:Y:S01]  /*5ce0*/  SEL R26, R25, R12, !P0 ;  /* 0x0000000c191a7207 */ /* 0x000fe20004000000 */
[----:B------:R-:W-:Y:S01]  /*5cf0*/  IMAD.IADD R25, R14, 0x1, R25 ;  /* 0x000000010e197824 */ /* 0x000fe200078e0219 */
[----:B------:R-:W-:-:S03]  /*5d00*/  ISETP.NE.AND P0, PT, R45, 0x4, PT ;  /* 0x000000042d00780c */ /* 0x000fc60003f05270 */
[----:B------:R-:W-:Y:S01]  /*5d10*/  IMAD.IADD R40, R15, 0x1, R25 ;  /* 0x000000010f287824 */ /* 0x000fe200078e0219 */
[----:B------:R-:W-:Y:S02]  /*5d20*/  SEL R39, R25, R26, !P1 ;  /* 0x0000001a19277207 */ /* 0x000fe40004800000 */
[C---:B------:R-:W-:Y:S01]  /*5d30*/  ISETP.NE.AND P1, PT, R45.reuse, 0x5, PT ;  /* 0x000000052d00780c */ /* 0x040fe20003f25270 */
[----:B------:R-:W0:Y:S01]  /*5d40*/  LDS.128 R24, [UR5+0x30] ;  /* 0x00003005ff187984 */ /* 0x000e220008000c00 */
[C---:B------:R-:W-:Y:S01]  /*5d50*/  SEL R39, R40.reuse, R39, !P0 ;  /* 0x0000002728277207 */ /* 0x040fe20004000000 */
[----:B-1----:R-:W-:Y:S01]  /*5d60*/  IMAD.IADD R40, R40, 0x1, R16 ;  /* 0x0000000128287824 */ /* 0x002fe200078e0210 */
[----:B------:R-:W-:-:S04]  /*5d70*/  ISETP.NE.AND P0, PT, R45, 0x6, PT ;  /* 0x000000062d00780c */ /* 0x000fc80003f05270 */
[----:B------:R-:W-:Y:S01]  /*5d80*/  SEL R39, R40, R39, !P1 ;  /* 0x0000002728277207 */ /* 0x000fe20004800000 */
[----:B------:R-:W-:Y:S01]  /*5d90*/  IMAD.IADD R40, R17, 0x1, R40 ;  /* 0x0000000111287824 */ /* 0x000fe200078e0228 */
[----:B------:R-:W-:-:S04]  /*5da0*/  ISETP.NE.AND P1, PT, R45, 0x7, PT ;  /* 0x000000072d00780c */ /* 0x000fc80003f25270 */
[----:B------:R-:W-:Y:S01]  /*5db0*/  SEL R39, R40, R39, !P0 ;  /* 0x0000002728277207 */ /* 0x000fe20004000000 */
[----:B------:R-:W-:Y:S01]  /*5dc0*/  IMAD.IADD R40, R18, 0x1, R40 ;  /* 0x0000000112287824 */ /* 0x000fe200078e0228 */
[----:B------:R-:W-:-:S04]  /*5dd0*/  ISETP.NE.AND P0, PT, R45, 0x8, PT ;  /* 0x000000082d00780c */ /* 0x000fc80003f05270 */
[----:B------:R-:W-:Y:S01]  /*5de0*/  SEL R41, R40, R39, !P1 ;  /* 0x0000002728297207 */ /* 0x000fe20004800000 */
[----:B------:R-:W-:Y:S01]  /*5df0*/  IMAD.IADD R40, R19, 0x1, R40 ;  /* 0x0000000113287824 */ /* 0x000fe200078e0228 */
[----:B------:R-:W-:-:S03]  /*5e00*/  ISETP.NE.AND P1, PT, R45, 0x9, PT ;  /* 0x000000092d00780c */ /* 0x000fc60003f25270 */
[C---:B--2---:R-:W-:Y:S01]  /*5e10*/  IMAD.IADD R42, R40.reuse, 0x1, R20 ;  /* 0x00000001282a7824 */ /* 0x044fe200078e0214 */
[----:B------:R-:W-:Y:S01]  /*5e20*/  SEL R41, R40, R41, !P0 ;  /* 0x0000002928297207 */ /* 0x000fe20004000000 */
[----:B------:R-:W-:Y:S01]  /*5e30*/  IMAD.IADD R39, R38, 0x1, R11 ;  /* 0x0000000126277824 */ /* 0x000fe200078e020b */
[----:B------:R-:W-:Y:S02]  /*5e40*/  ISETP.NE.AND P0, PT, R45, 0xa, PT ;  /* 0x0000000a2d00780c */ /* 0x000fe40003f05270 */
[----:B------:R-:W-:Y:S01]  /*5e50*/  SEL R43, R42, R41, !P1 ;  /* 0x000000292a2b7207 */ /* 0x000fe20004800000 */
[----:B------:R-:W-:Y:S01]  /*5e60*/  IMAD.IADD R42, R21, 0x1, R42 ;  /* 0x00000001152a7824 */ /* 0x000fe200078e022a */
[----:B------:R-:W-:Y:S01]  /*5e70*/  ISETP.NE.AND P1, PT, R45, 0xb, PT ;  /* 0x0000000b2d00780c */ /* 0x000fe20003f25270 */
[----:B------:R-:W-:Y:S02]  /*5e80*/  IMAD.IADD R40, R39, 0x1, R28 ;  /* 0x0000000127287824 */ /* 0x000fe400078e021c */
[----:B------:R-:W-:Y:S01]  /*5e90*/  IMAD.IADD R44, R22, 0x1, R42 ;  /* 0x00000001162c7824 */ /* 0x000fe200078e022a */
[----:B------:R-:W-:Y:S01]  /*5ea0*/  SEL R43, R42, R43, !P0 ;  /* 0x0000002b2a2b7207 */ /* 0x000fe20004000000 */
[----:B------:R-:W-:Y:S01]  /*5eb0*/  IMAD.IADD R41, R40, 0x1, R29 ;  /* 0x0000000128297824 */ /* 0x000fe200078e021d */
[----:B------:R-:W-:-:S02]  /*5ec0*/  ISETP.NE.AND P0, PT, R45, 0xc, PT ;  /* 0x0000000c2d00780c */ /* 0x000fc40003f05270 */
[----:B------:R-:W-:Y:S01]  /*5ed0*/  SEL R55, R44, R43, !P1 ;  /* 0x0000002b2c377207 */ /* 0x000fe20004800000 */
[----:B------:R-:W-:Y:S02]  /*5ee0*/  IMAD.IADD R44, R23, 0x1, R44 ;  /* 0x00000001172c7824 */ /* 0x000fe400078e022c */
[----:B------:R-:W-:Y:S01]  /*5ef0*/  IMAD.IADD R42, R41, 0x1, R30 ;  /* 0x00000001292a7824 */ /* 0x000fe200078e021e */
[C---:B------:R-:W-:Y:S01]  /*5f00*/  ISETP.NE.AND P1, PT, R45.reuse, 0xd, PT ;  /* 0x0000000d2d00780c */ /* 0x040fe20003f25270 */
[C---:B0-----:R-:W-:Y:S01]  /*5f10*/  IMAD.IADD R61, R44.reuse, 0x1, R24 ;  /* 0x000000012c3d7824 */ /* 0x041fe200078e0218 */
[----:B------:R-:W-:Y:S01]  /*5f20*/  SEL R55, R44, R55, !P0 ;  /* 0x000000372c377207 */ /* 0x000fe20004000000 */
[----:B------:R-:W-:Y:S01]  /*5f30*/  IMAD.IADD R43, R42, 0x1, R31 ;  /* 0x000000012a2b7824 */ /* 0x000fe200078e021f */
[----:B------:R-:W-:Y:S02]  /*5f40*/  ISETP.NE.AND P0, PT, R45, 0xe, PT ;  /* 0x0000000e2d00780c */ /* 0x000fe40003f05270 */
[----:B------:R-:W-:Y:S01]  /*5f50*/  SEL R58, R61, R55, !P1 ;  /* 0x000000373d3a7207 */ /* 0x000fe20004800000 */
[----:B------:R-:W-:-:S02]  /*5f60*/  IMAD.IADD R55, R25, 0x1, R61 ;  /* 0x0000000119377824 */ /* 0x000fc400078e023d */
[----:B------:R-:W-:Y:S01]  /*5f70*/  IMAD.IADD R44, R43, 0x1, R32 ;  /* 0x000000012b2c7824 */ /* 0x000fe200078e0220 */
[----:B------:R-:W-:Y:S02]  /*5f80*/  ISETP.NE.AND P1, PT, R45, 0xf, PT ;  /* 0x0000000f2d00780c */ /* 0x000fe40003f25270 */
[----:B------:R-:W-:Y:S01]  /*5f90*/  SEL R61, R55, R58, !P0 ;  /* 0x0000003a373d7207 */ /* 0x000fe20004000000 */
[----:B------:R-:W-:Y:S02]  /*5fa0*/  IMAD.IADD R45, R44, 0x1, R33 ;  /* 0x000000012c2d7824 */ /* 0x000fe400078e0221 */
[----:B------:R-:W-:Y:S01]  /*5fb0*/  IMAD.IADD R58, R26, 0x1, R55 ;  /* 0x000000011a3a7824 */ /* 0x000fe200078e0237 */
[----:B------:R-:W-:Y:S02]  /*5fc0*/  ISETP.NE.AND P2, PT, R47, RZ, PT ;  /* 0x000000ff2f00720c */ /* 0x000fe40003f45270 */
[----:B------:R-:W-:Y:S02]  /*5fd0*/  IADD3 R47, PT, PT, R35, -R34, -R45 ;  /* 0x80000022232f7210 */ /* 0x000fe40007ffe82d */
[----:B------:R-:W-:-:S02]  /*5fe0*/  IADD3 R35, PT, PT, R58, UR4, R27 ;  /* 0x000000043a237c10 */ /* 0x000fc4000fffe01b */
[----:B------:R-:W-:Y:S02]  /*5ff0*/  ISETP.GE.U32.AND P0, PT, R60, 0x20, PT ;  /* 0x000000203c00780c */ /* 0x000fe40003f06070 */
[----:B------:R-:W-:Y:S01]  /*6000*/  SEL R61, R58, R61, !P1 ;  /* 0x0000003d3a3d7207 */ /* 0x000fe20004800000 */
[----:B------:R-:W-:-:S03]  /*6010*/  VIADD R35, R35, 0xffffe400 ;  /* 0xffffe40023237836 */ /* 0x000fc60000000000 */
[----:B------:R-:W-:Y:S02]  /*6020*/  SEL R58, R61, RZ, P0 ;  /* 0x000000ff3d3a7207 */ /* 0x000fe40000000000 */
[----:B------:R-:W-:Y:S02]  /*6030*/  ISETP.GT.AND P0, PT, R35, 0x200, PT ;  /* 0x000002002300780c */ /* 0x000fe40003f04270 */
[----:B------:R-:W-:-:S05]  /*6040*/  SEL R47, R47, RZ, P2 ;  /* 0x000000ff2f2f7207 */ /* 0x000fca0001000000 */
[----:B------:R-:W-:Y:S01]  /*6050*/  IMAD.IADD R58, R58, 0x1, R47 ;  /* 0x000000013a3a7824 */ /* 0x000fe200078e022f */
[----:B------:R-:W-:Y:S03]  /*6060*/  BSSY.RECONVERGENT B0, `(.L_x_204) ;  /* 0x000017b000007945 */ /* 0x000fe60003800200 */
[--C-:B------:R-:W-:Y:S02]  /*6070*/  IMAD.IADD R51, R51, 0x1, R58.reuse ;  /* 0x0000000133337824 */ /* 0x100fe400078e023a */
[--C-:B------:R-:W-:Y:S02]  /*6080*/  IMAD.IADD R36, R36, 0x1, R58.reuse ;  /* 0x0000000124247824 */ /* 0x100fe400078e023a */
[--C-:B------:R-:W-:Y:S02]  /*6090*/  IMAD.IADD R37, R37, 0x1, R58.reuse ;  /* 0x0000000125257824 */ /* 0x100fe400078e023a */
[----:B------:R-:W-:-:S02]  /*60a0*/  IMAD.IADD R38, R38, 0x1, R58 ;  /* 0x0000000126267824 */ /* 0x000fc400078e023a */
[--C-:B------:R-:W-:Y:S02]  /*60b0*/  IMAD.IADD R39, R39, 0x1, R58.reuse ;  /* 0x0000000127277824 */ /* 0x100fe400078e023a */
[--C-:B------:R-:W-:Y:S02]  /*60c0*/  IMAD.IADD R40, R40, 0x1, R58.reuse ;  /* 0x0000000128287824 */ /* 0x100fe400078e023a */
[--C-:B------:R-:W-:Y:S02]  /*60d0*/  IMAD.IADD R41, R41, 0x1, R58.reuse ;  /* 0x0000000129297824 */ /* 0x100fe400078e023a */
[--C-:B------:R-:W-:Y:S02]  /*60e0*/  IMAD.IADD R42, R42, 0x1, R58.reuse ;  /* 0x000000012a2a7824 */ /* 0x100fe400078e023a */
[--C-:B------:R-:W-:Y:S02]  /*60f0*/  IMAD.IADD R43, R43, 0x1, R58.reuse ;  /* 0x000000012b2b7824 */ /* 0x100fe400078e023a */
[----:B------:R-:W-:-:S02]  /*6100*/  IMAD.IADD R44, R44, 0x1, R58 ;  /* 0x000000012c2c7824 */ /* 0x000fc400078e023a */
[----:B------:R-:W-:Y:S02]  /*6110*/  IMAD.IADD R45, R45, 0x1, R58 ;  /* 0x000000012d2d7824 */ /* 0x000fe400078e023a */
[----:B------:R-:W-:Y:S02]  /*6120*/  IMAD.IADD R55, R58, 0x1, R59 ;  /* 0x000000013a377824 */ /* 0x000fe400078e023b */
[----:B------:R-:W-:Y:S01]  /*6130*/  IMAD.IADD R47, R51, 0x1, R53 ;  /* 0x00000001332f7824 */ /* 0x000fe200078e0235 */
[----:B------:R-:W-:Y:S06]  /*6140*/  @P0 BRA `(.L_x_205) ;  /* 0x0000000c007c0947 */ /* 0x000fec0003800000 */
[----:B------:R-:W-:Y:S01]  /*6150*/  ISETP.GE.AND P0, PT, R58, R35, PT ;  /* 0x000000233a00720c */ /* 0x000fe20003f06270 */
[----:B------:R-:W-:Y:S03]  /*6160*/  BSSY.RECONVERGENT B2, `(.L_x_206) ;  /* 0x000000e000027945 */ /* 0x000fe60003800200 */
[----:B------:R-:W-:-:S13]  /*6170*/  ISETP.NE.AND P0, PT, R59, RZ, !P0 ;  /* 0x000000ff3b00720c */ /* 0x000fda0004705270 */
[----:B------:R-:W-:Y:S05]  /*6180*/  @!P0 BRA `(.L_x_207) ;  /* 0x00000000002c8947 */ /* 0x000fea0003800000 */
[----:B------:R-:W-:Y:S01]  /*6190*/  UISETP.NE.AND UP0, UPT, UR11, URZ, UPT ;  /* 0x000000ff0b00728c */ /* 0x000fe2000bf05270 */
[----:B------:R-:W-:Y:S01]  /*61a0*/  CS2R R12, SRZ ;  /* 0x00000000000c7805 */ /* 0x000fe2000001ff00 */
[----:B------:R-:W0:Y:S07]  /*61b0*/  LDCU.64 UR12, c[0x0][0x390] ;  /* 0x00007200ff0c77ac */ /* 0x000e2e0008000a00 */
[----:B------:R-:W-:Y:S05]  /*61c0*/  BRA.U UP0, `(.L_x_208) ;  /* 0x0000000100087547 */ /* 0x000fea000b800000 */
[----:B------:R-:W1:Y:S02]  /*61d0*/  LDC.64 R12, c[0x0][0x3d0] ;  /* 0x0000f400ff0c7b82 */ /* 0x000e640000000a00 */
[----:B-1----:R-:W5:Y:S02]  /*61e0*/  LDG.E.64 R12, desc[UR8][R12.64] ;  /* 0x000000080c0c7981 */ /* 0x002f64000c1e1b00 */
.L_x_208:
[----:B-----5:R-:W-:-:S04]  /*61f0*/  IADD3 R14, P0, PT, R58, R12, RZ ;  /* 0x0000000c3a0e7210 */ /* 0x020fc80007f1e0ff */
[----:B------:R-:W-:Y:S02]  /*6200*/  LEA.HI.X.SX32 R13, R58, R13, 0x1, P0 ;  /* 0x0000000d3a0d7211 */ /* 0x000fe400000f0eff */
[----:B0-----:R-:W-:-:S04]  /*6210*/  LEA R12, P0, R14, UR12, 0x2 ;  /* 0x0000000c0e0c7c11 */ /* 0x001fc8000f8010ff */
[----:B------:R-:W-:-:S05]  /*6220*/  LEA.HI.X R13, R14, UR13, R13, 0x2, P0 ;  /* 0x0000000d0e0d7c11 */ /* 0x000fca00080f140d */
[----:B------:R0:W-:Y:S04]  /*6230*/  STG.E desc[UR8][R12.64], R57 ;  /* 0x000000390c007986 */ /* 0x0001e8000c101908 */
.L_x_207:
[----:B------:R-:W-:Y:S05]  /*6240*/  BSYNC.RECONVERGENT B2 ;  /* 0x0000000000027941 */ /* 0x000fea0003800200 */
.L_x_206:
[----:B------:R-:W-:Y:S01]  /*6250*/  ISETP.GE.AND P0, PT, R55, R35, PT ;  /* 0x000000233700720c */ /* 0x000fe20003f06270 */
[----:B------:R-:W-:Y:S03]  /*6260*/  BSSY.RECONVERGENT B2, `(.L_x_209) ;  /* 0x000000e000027945 */ /* 0x000fe60003800200 */
[----:B------:R-:W-:-:S13]  /*6270*/  ISETP.EQ.OR P0, PT, R56, RZ, P0 ;  /* 0x000000ff3800720c */ /* 0x000fda0000702670 */
[----:B------:R-:W-:Y:S05]  /*6280*/  @P0 BRA `(.L_x_210) ;  /* 0x00000000002c0947 */ /* 0x000fea0003800000 */
[----:B------:R-:W-:Y:S01]  /*6290*/  UISETP.NE.AND UP0, UPT, UR11, URZ, UPT ;  /* 0x000000ff0b00728c */ /* 0x000fe2000bf05270 */
[----:B0-----:R-:W-:Y:S01]  /*62a0*/  CS2R R12, SRZ ;  /* 0x00000000000c7805 */ /* 0x001fe2000001ff00 */
[----:B------:R-:W0:Y:S07]  /*62b0*/  LDCU.64 UR12, c[0x0][0x390] ;  /* 0x00007200ff0c77ac */ /* 0x000e2e0008000a00 */
[----:B------:R-:W-:Y:S05]  /*62c0*/  BRA.U UP0, `(.L_x_211) ;  /* 0x0000000100087547 */ /* 0x000fea000b800000 */
[----:B------:R-:W1:Y:S02]  /*62d0*/  LDC.64 R12, c[0x0][0x3d0] ;  /* 0x0000f400ff0c7b82 */ /* 0x000e640000000a00 */
[----:B-1----:R-:W5:Y:S02]  /*62e0*/  LDG.E.64 R12, desc[UR8][R12.64] ;  /* 0x000000080c0c7981 */ /* 0x002f64000c1e1b00 */
.L_x_211:
[----:B-----5:R-:W-:-:S04]  /*62f0*/  IADD3 R14, P0, PT, R55, R12, RZ ;  /* 0x0000000c370e7210 */ /* 0x020fc80007f1e0ff */
[----:B------:R-:W-:Y:S02]  /*6300*/  LEA.HI.X.SX32 R13, R55, R13, 0x1, P0 ;  /* 0x0000000d370d7211 */ /* 0x000fe400000f0eff */
[----:B0-----:R-:W-:-:S04]  /*6310*/  LEA R12, P0, R14, UR12, 0x2 ;  /* 0x0000000c0e0c7c11 */ /* 0x001fc8000f8010ff */
[----:B------:R-:W-:-:S05]  /*6320*/  LEA.HI.X R13, R14, UR13, R13, 0x2, P0 ;  /* 0x0000000d0e0d7c11 */ /* 0x000fca00080f140d */
[----:B------:R1:W-:Y:S04]  /*6330*/  STG.E desc[UR8][R12.64], R52 ;  /* 0x000000340c007986 */ /* 0x0003e8000c101908 */
.L_x_210:
[----:B------:R-:W-:Y:S05]  /*6340*/  BSYNC.RECONVERGENT B2 ;  /* 0x0000000000027941 */ /* 0x000fea0003800200 */
.L_x_209:
[----:B------:R-:W-:Y:S01]  /*6350*/  ISETP.GE.AND P0, PT, R51, R35, PT ;  /* 0x000000233300720c */ /* 0x000fe20003f06270 */
[----:B------:R-:W-:Y:S03]  /*6360*/  BSSY.RECONVERGENT B2, `(.L_x_212) ;  /* 0x000000e000027945 */ /* 0x000fe60003800200 */
[----:B------:R-:W-:-:S13]  /*6370*/  ISETP.EQ.OR P0, PT, R53, RZ, P0 ;  /* 0x000000ff3500720c */ /* 0x000fda0000702670 */
[----:B------:R-:W-:Y:S05]  /*6380*/  @P0 BRA `(.L_x_213) ;  /* 0x00000000002c0947 */ /* 0x000fea0003800000 */
[----:B------:R-:W-:Y:S01]  /*6390*/  UISETP.NE.AND UP0, UPT, UR11, URZ, UPT ;  /* 0x000000ff0b00728c */ /* 0x000fe2000bf05270 */
[----:B01----:R-:W-:Y:S01]  /*63a0*/  CS2R R12, SRZ ;  /* 0x00000000000c7805 */ /* 0x003fe2000001ff00 */
[----:B------:R-:W0:Y:S07]  /*63b0*/  LDCU.64 UR12, c[0x0][0x390] ;  /* 0x00007200ff0c77ac */ /* 0x000e2e0008000a00 */
[----:B------:R-:W-:Y:S05]  /*63c0*/  BRA.U UP0, `(.L_x_214) ;  /* 0x0000000100087547 */ /* 0x000fea000b800000 */
[----:B------:R-:W1:Y:S02]  /*63d0*/  LDC.64 R12, c[0x0][0x3d0] ;  /* 0x0000f400ff0c7b82 */ /* 0x000e640000000a00 */
[----:B-1----:R-:W5:Y:S02]  /*63e0*/  LDG.E.64 R12, desc[UR8][R12.64] ;  /* 0x000000080c0c7981 */ /* 0x002f64000c1e1b00 */
.L_x_214:
[----:B-----5:R-:W-:-:S04]  /*63f0*/  IADD3 R14, P0, PT, R51, R12, RZ ;  /* 0x0000000c330e7210 */ /* 0x020fc80007f1e0ff */
[----:B------:R-:W-:Y:S02]  /*6400*/  LEA.HI.X.SX32 R13, R51, R13, 0x1, P0 ;  /* 0x0000000d330d7211 */ /* 0x000fe400000f0eff */
[----:B0-----:R-:W-:-:S04]  /*6410*/  LEA R12, P0, R14, UR12, 0x2 ;  /* 0x0000000c0e0c7c11 */ /* 0x001fc8000f8010ff */
[----:B------:R-:W-:-:S05]  /*6420*/  LEA.HI.X R13, R14, UR13, R13, 0x2, P0 ;  /* 0x0000000d0e0d7c11 */ /* 0x000fca00080f140d */
[----:B------:R2:W-:Y:S04]  /*6430*/  STG.E desc[UR8][R12.64], R48 ;  /* 0x000000300c007986 */ /* 0x0005e8000c101908 */
.L_x_213:
[----:B------:R-:W-:Y:S05]  /*6440*/  BSYNC.RECONVERGENT B2 ;  /* 0x0000000000027941 */ /* 0x000fea0003800200 */
.L_x_212:
[----:B------:R-:W-:Y:S01]  /*6450*/  ISETP.GE.AND P0, PT, R47, R35, PT ;  /* 0x000000232f00720c */ /* 0x000fe20003f06270 */
[----:B------:R-:W-:Y:S03]  /*6460*/  BSSY.RECONVERGENT B2, `(.L_x_215) ;  /* 0x000000e000027945 */ /* 0x000fe60003800200 */
[----:B------:R-:W-:-:S13]  /*6470*/  ISETP.EQ.OR P0, PT, R49, RZ, P0 ;  /* 0x000000ff3100720c */ /* 0x000fda0000702670 */
[----:B------:R-:W-:Y:S05]  /*6480*/  @P0 BRA `(.L_x_216) ;  /* 0x00000000002c0947 */ /* 0x000fea0003800000 */
[----:B------:R-:W-:Y:S01]  /*6490*/  UISETP.NE.AND UP0, UPT, UR11, URZ, UPT ;  /* 0x000000ff0b00728c */ /* 0x000fe2000bf05270 */
[----:B012---:R-:W-:Y:S01]  /*64a0*/  CS2R R12, SRZ ;  /* 0x00000000000c7805 */ /* 0x007fe2000001ff00 */
[----:B------:R-:W0:Y:S07]  /*64b0*/  LDCU.64 UR12, c[0x0][0x390] ;  /* 0x00007200ff0c77ac */ /* 0x000e2e0008000a00 */
[----:B------:R-:W-:Y:S05]  /*64c0*/  BRA.U UP0, `(.L_x_217) ;  /* 0x0000000100087547 */ /* 0x000fea000b800000 */
[----:B------:R-:W1:Y:S02]  /*64d0*/  LDC.64 R12, c[0x0][0x3d0] ;  /* 0x0000f400ff0c7b82 */ /* 0x000e640000000a00 */
[----:B-1----:R-:W5:Y:S02]  /*64e0*/  LDG.E.64 R12, desc[UR8][R12.64] ;  /* 0x000000080c0c7981 */ /* 0x002f64000c1e1b00 */
.L_x_217:
[----:B-----5:R-:W-:-:S04]  /*64f0*/  IADD3 R14, P0, PT, R47, R12, RZ ;  /* 0x0000000c2f0e7210 */ /* 0x020fc80007f1e0ff */
[----:B------:R-:W-:Y:S02]  /*6500*/  LEA.HI.X.SX32 R13, R47, R13, 0x1, P0 ;  /* 0x0000000d2f0d7211 */ /* 0x000fe400000f0eff */
[----:B0-----:R-:W-:-:S04]  /*6510*/  LEA R12, P0, R14, UR12, 0x2 ;  /* 0x0000000c0e0c7c11 */ /* 0x001fc8000f8010ff */
[----:B------:R-:W-:-:S05]  /*6520*/  LEA.HI.X R13, R14, UR13, R13, 0x2, P0 ;  /* 0x0000000d0e0d7c11 */ /* 0x000fca00080f140d */
[----:B------:R3:W-:Y:S04]  /*6530*/  STG.E desc[UR8][R12.64], R50 ;  /* 0x000000320c007986 */ /* 0x0007e8000c101908 */
.L_x_216:
[----:B------:R-:W-:Y:S05]  /*6540*/  BSYNC.RECONVERGENT B2 ;  /* 0x0000000000027941 */ /* 0x000fea0003800200 */
.L_x_215:
[----:B------:R-:W-:Y:S01]  /*6550*/  ISETP.GE.AND P0, PT, R36, R35, PT ;  /* 0x000000232400720c */ /* 0x000fe20003f06270 */
[----:B------:R-:W-:Y:S03]  /*6560*/  BSSY.RECONVERGENT B2, `(.L_x_218) ;  /* 0x000000e000027945 */ /* 0x000fe60003800200 */
[----:B------:R-:W-:-:S13]  /*6570*/  ISETP.EQ.OR P0, PT, R9, RZ, P0 ;  /* 0x000000ff0900720c */ /* 0x000fda0000702670 */
[----:B------:R-:W-:Y:S05]  /*6580*/  @P0 BRA `(.L_x_219) ;  /* 0x00000000002c0947 */ /* 0x000fea0003800000 */
[----:B------:R-:W-:Y:S01]  /*6590*/  UISETP.NE.AND UP0, UPT, UR11, URZ, UPT ;  /* 0x000000ff0b00728c */ /* 0x000fe2000bf05270 */
[----:B0123--:R-:W-:Y:S01]  /*65a0*/  CS2R R12, SRZ ;  /* 0x00000000000c7805 */ /* 0x00ffe2000001ff00 */
[----:B------:R-:W0:Y:S07]  /*65b0*/  LDCU.64 UR12, c[0x0][0x390] ;  /* 0x00007200ff0c77ac */ /* 0x000e2e0008000a00 */
[----:B------:R-:W-:Y:S05]  /*65c0*/  BRA.U UP0, `(.L_x_220) ;  /* 0x0000000100087547 */ /* 0x000fea000b800000 */
[----:B------:R-:W1:Y:S02]  /*65d0*/  LDC.64 R12, c[0x0][0x3d0] ;  /* 0x0000f400ff0c7b82 */ /* 0x000e640000000a00 */
[----:B-1----:R-:W5:Y:S02]  /*65e0*/  LDG.E.64 R12, desc[UR8][R12.64] ;  /* 0x000000080c0c7981 */ /* 0x002f64000c1e1b00 */
.L_x_220:
[----:B-----5:R-:W-:-:S04]  /*65f0*/  IADD3 R9, P0, PT, R36, R12, RZ ;  /* 0x0000000c24097210 */ /* 0x020fc80007f1e0ff */
[----:B------:R-:W-:Y:S02]  /*6600*/  LEA.HI.X.SX32 R36, R36, R13, 0x1, P0 ;  /* 0x0000000d24247211 */ /* 0x000fe400000f0eff */
[----:B0-----:R-:W-:-:S04]  /*6610*/  LEA R12, P0, R9, UR12, 0x2 ;  /* 0x0000000c090c7c11 */ /* 0x001fc8000f8010ff */
[----:B------:R-:W-:-:S05]  /*6620*/  LEA.HI.X R13, R9, UR13, R36, 0x2, P0 ;  /* 0x0000000d090d7c11 */ /* 0x000fca00080f1424 */
[----:B------:R4:W-:Y:S04]  /*6630*/  STG.E desc[UR8][R12.64], R54 ;  /* 0x000000360c007986 */ /* 0x0009e8000c101908 */
.L_x_219:
[----:B------:R-:W-:Y:S05]  /*6640*/  BSYNC.RECONVERGENT B2 ;  /* 0x0000000000027941 */ /* 0x000fea0003800200 */
.L_x_218:
[----:B------:R-:W-:Y:S01]  /*6650*/  ISETP.GE.AND P0, PT, R37, R35, PT ;  /* 0x000000232500720c */ /* 0x000fe20003f06270 */
[----:B------:R-:W-:Y:S03]  /*6660*/  BSSY.RECONVERGENT B2, `(.L_x_221) ;  /* 0x000000e000027945 */ /* 0x000fe60003800200 */
[----:B------:R-:W-:-:S13]  /*6670*/  ISETP.EQ.OR P0, PT, R10, RZ, P0 ;  /* 0x000000ff0a00720c */ /* 0x000fda0000702670 */
[----:B------:R-:W-:Y:S05]  /*6680*/  @P0 BRA `(.L_x_222) ;  /* 0x00000000002c0947 */ /* 0x000fea0003800000 */
[----:B------:R-:W-:Y:S01]  /*6690*/  UISETP.NE.AND UP0, UPT, UR11, URZ, UPT ;  /* 0x000000ff0b00728c */ /* 0x000fe2000bf05270 */
[----:B01234-:R-:W-:Y:S01]  /*66a0*/  CS2R R12, SRZ ;  /* 0x00000000000c7805 */ /* 0x01ffe2000001ff00 */
[----:B------:R-:W0:Y:S07]  /*66b0*/  LDCU.64 UR12, c[0x0][0x390] ;  /* 0x00007200ff0c77ac */ /* 0x000e2e0008000a00 */
[----:B------:R-:W-:Y:S05]  /*66c0*/  BRA.U UP0, `(.L_x_223) ;  /* 0x0000000100087547 */ /* 0x000fea000b800000 */
[----:B------:R-:W1:Y:S02]  /*66d0*/  LDC.64 R12, c[0x0][0x3d0] ;  /* 0x0000f400ff0c7b82 */ /* 0x000e640000000a00 */
[----:B-1----:R-:W5:Y:S02]  /*66e0*/  LDG.E.64 R12, desc[UR8][R12.64] ;  /* 0x000000080c0c7981 */ /* 0x002f64000c1e1b00 */
.L_x_223:
[----:B-----5:R-:W-:-:S04]  /*66f0*/  IADD3 R9, P0, PT, R37, R12, RZ ;  /* 0x0000000c25097210 */ /* 0x020fc80007f1e0ff */
[----:B------:R-:W-:Y:S02]  /*6700*/  LEA.HI.X.SX32 R10, R37, R13, 0x1, P0 ;  /* 0x0000000d250a7211 */ /* 0x000fe400000f0eff */
[----:B0-----:R-:W-:-:S04]  /*6710*/  LEA R12, P0, R9, UR12, 0x2 ;  /* 0x0000000c090c7c11 */ /* 0x001fc8000f8010ff */
[----:B------:R-:W-:-:S05]  /*6720*/  LEA.HI.X R13, R9, UR13, R10, 0x2, P0 ;  /* 0x0000000d090d7c11 */ /* 0x000fca00080f140a */
[----:B------:R0:W-:Y:S04]  /*6730*/  STG.E desc[UR8][R12.64], R46 ;  /* 0x0000002e0c007986 */ /* 0x0001e8000c101908 */
.L_x_222:
[----:B------:R-:W-:Y:S05]  /*6740*/  BSYNC.RECONVERGENT B2 ;  /* 0x0000000000027941 */ /* 0x000fea0003800200 */
.L_x_221:
[----:B------:R-:W-:Y:S01]  /*6750*/  ISETP.GE.AND P0, PT, R38, R35, PT ;  /* 0x000000232600720c */ /* 0x000fe20003f06270 */
[----:B------:R-:W-:Y:S03]  /*6760*/  BSSY.RECONVERGENT B2, `(.L_x_224) ;  /* 0x000000e000027945 */ /* 0x000fe60003800200 */
[----:B------:R-:W-:-:S13]  /*6770*/  ISETP.EQ.OR P0, PT, R11, RZ, P0 ;  /* 0x000000ff0b00720c */ /* 0x000fda0000702670 */
[----:B------:R-:W-:Y:S05]  /*6780*/  @P0 BRA `(.L_x_225) ;  /* 0x00000000002c0947 */ /* 0x000fea0003800000 */
[----:B------:R-:W-:Y:S01]  /*6790*/  UISETP.NE.AND UP0, UPT, UR11, URZ, UPT ;  /* 0x000000ff0b00728c */ /* 0x000fe2000bf05270 */
[----:B------:R-:W-:Y:S01]  /*67a0*/  CS2R R10, SRZ ;  /* 0x00000000000a7805 */ /* 0x000fe2000001ff00 */
[----:B------:R-:W0:Y:S07]  /*67b0*/  LDCU.64 UR12, c[0x0][0x390] ;  /* 0x00007200ff0c77ac */ /* 0x000e2e0008000a00 */
[----:B------:R-:W-:Y:S05]  /*67c0*/  BRA.U UP0, `(.L_x_226) ;  /* 0x0000000100087547 */ /* 0x000fea000b800000 */
[----:B------:R-:W1:Y:S02]  /*67d0*/  LDC.64 R10, c[0x0][0x3d0] ;  /* 0x0000f400ff0a7b82 */ /* 0x000e640000000a00 */
[----:B-1----:R-:W5:Y:S02]  /*67e0*/  LDG.E.64 R10, desc[UR8][R10.64] ;  /* 0x000000080a0a7981 */ /* 0x002f64000c1e1b00 */
.L_x_226:
[----:B-----5:R-:W-:-:S04]  /*67f0*/  IADD3 R9, P0, PT, R38, R10, RZ ;  /* 0x0000000a26097210 */ /* 0x020fc80007f1e0ff */
[----:B------:R-:W-:Y:S02]  /*6800*/  LEA.HI.X.SX32 R38, R38, R11, 0x1, P0 ;  /* 0x0000000b26267211 */ /* 0x000fe400000f0eff */
[----:B0-----:R-:W-:-:S04]  /*6810*/  LEA R10, P0, R9, UR12, 0x2 ;  /* 0x0000000c090a7c11 */ /* 0x001fc8000f8010ff */
[----:B------:R-:W-:-:S05]  /*6820*/  LEA.HI.X R11, R9, UR13, R38, 0x2, P0 ;  /* 0x0000000d090b7c11 */ /* 0x000fca00080f1426 */
[----:B------:R0:W-:Y:S04]  /*6830*/  STG.E desc[UR8][R10.64], R0 ;  /* 0x000000000a007986 */ /* 0x0001e8000c101908 */
.L_x_225:
[----:B------:R-:W-:Y:S05]  /*6840*/  BSYNC.RECONVERGENT B2 ;  /* 0x0000000000027941 */ /* 0x000fea0003800200 */
.L_x_224:
        /* <DEDUP_REMOVED lines=10> */
.L_x_229:
[----:B-----5:R-:W-:-:S04]  /*68f0*/  IADD3 R0, P0, PT, R39, R10, RZ ;  /* 0x0000000a27007210 */ /* 0x020fc80007f1e0ff */
[----:B------:R-:W-:Y:S02]  /*6900*/  LEA.HI.X.SX32 R11, R39, R11, 0x1, P0 ;  /* 0x0000000b270b7211 */ /* 0x000fe400000f0eff */
[----:B0-----:R-:W-:-:S04]  /*6910*/  LEA R10, P0, R0, UR12, 0x2 ;  /* 0x0000000c000a7c11 */ /* 0x001fc8000f8010ff */
[----:B------:R-:W-:-:S05]  /*6920*/  LEA.HI.X R11, R0, UR13, R11, 0x2, P0 ;  /* 0x0000000d000b7c11 */ /* 0x000fca00080f140b */
[----:B------:R0:W-:Y:S04]  /*6930*/  STG.E desc[UR8][R10.64], R2 ;  /* 0x000000020a007986 */ /* 0x0001e8000c101908 */
.L_x_228:
[----:B------:R-:W-:Y:S05]  /*6940*/  BSYNC.RECONVERGENT B2 ;  /* 0x0000000000027941 */ /* 0x000fea0003800200 */
.L_x_227:
        /* <DEDUP_REMOVED lines=10> */
.L_x_232:
[----:B-----5:R-:W-:-:S04]  /*69f0*/  IADD3 R0, P0, PT, R40, R10, RZ ;  /* 0x0000000a28007210 */ /* 0x020fc80007f1e0ff */
[----:B------:R-:W-:Y:S02]  /*6a00*/  LEA.HI.X.SX32 R11, R40, R11, 0x1, P0 ;  /* 0x0000000b280b7211 */ /* 0x000fe400000f0eff */
[----:B0-----:R-:W-:-:S04]  /*6a10*/  LEA R10, P0, R0, UR12, 0x2 ;  /* 0x0000000c000a7c11 */ /* 0x001fc8000f8010ff */
[----:B------:R-:W-:-:S05]  /*6a20*/  LEA.HI.X R11, R0, UR13, R11, 0x2, P0 ;  /* 0x0000000d000b7c11 */ /* 0x000fca00080f140b */
[----:B------:R0:W-:Y:S04]  /*6a30*/  STG.E desc[UR8][R10.64], R3 ;  /* 0x000000030a007986 */ /* 0x0001e8000c101908 */
.L_x_231:
[----:B------:R-:W-:Y:S05]  /*6a40*/  BSYNC.RECONVERGENT B2 ;  /* 0x0000000000027941 */ /* 0x000fea0003800200 */
.L_x_230:
[----:B------:R-:W-:Y:S01]  /*6a50*/  ISETP.GE.AND P0, PT, R41, R35, PT ;  /* 0x000000232900720c */ /* 0x000fe20003f06270 */
[----:B------:R-:W-:Y:S03]  /*6a60*/  BSSY.RECONVERGENT B2, `(.L_x_233) ;  /* 0x000000e000027945 */ /* 0x000fe60003800200 */
[----:B------:R-:W-:-:S13]  /*6a70*/  ISETP.EQ.OR P0, PT, R30, RZ, P0 ;  /* 0x000000ff1e00720c */ /* 0x000fda0000702670 */
[----:B------:R-:W-:Y:S05]  /*6a80*/  @P0 BRA `(.L_x_234) ;  /* 0x00000000002c0947 */ /* 0x000fea0003800000 */
[----:B------:R-:W-:Y:S01]  /*6a90*/  UISETP.NE.AND UP0, UPT, UR11, URZ, UPT ;  /* 0x000000ff0b00728c */ /* 0x000fe2000bf05270 */
[----:B0----5:R-:W-:Y:S01]  /*6aa0*/  CS2R R2, SRZ ;  /* 0x0000000000027805 */ /* 0x021fe2000001ff00 */
[----:B------:R-:W0:Y:S07]  /*6ab0*/  LDCU.64 UR12, c[0x0][0x390] ;  /* 0x00007200ff0c77ac */ /* 0x000e2e0008000a00 */
[----:B------:R-:W-:Y:S05]  /*6ac0*/  BRA.U UP0, `(.L_x_235) ;  /* 0x0000000100087547 */ /* 0x000fea000b800000 */
[----:B------:R-:W1:Y:S02]  /*6ad0*/  LDC.64 R2, c[0x0][0x3d0] ;  /* 0x0000f400ff027b82 */ /* 0x000e640000000a00 */
[----:B-1----:R-:W5:Y:S02]  /*6ae0*/  LDG.E.64 R2, desc[UR8][R2.64] ;  /* 0x0000000802027981 */ /* 0x002f64000c1e1b00 */
.L_x_235:
[----:B-----5:R-:W-:-:S04]  /*6af0*/  IADD3 R0, P0, PT, R41, R2, RZ ;  /* 0x0000000229007210 */ /* 0x020fc80007f1e0ff */
[----:B------:R-:W-:Y:S02]  /*6b00*/  LEA.HI.X.SX32 R3, R41, R3, 0x1, P0 ;  /* 0x0000000329037211 */ /* 0x000fe400000f0eff */
[----:B0-----:R-:W-:-:S04]  /*6b10*/  LEA R2, P0, R0, UR12, 0x2 ;  /* 0x0000000c00027c11 */ /* 0x001fc8000f8010ff */
[----:B------:R-:W-:-:S05]  /*6b20*/  LEA.HI.X R3, R0, UR13, R3, 0x2, P0 ;  /* 0x0000000d00037c11 */ /* 0x000fca00080f1403 */
[----:B------:R0:W-:Y:S04]  /*6b30*/  STG.E desc[UR8][R2.64], R4 ;  /* 0x0000000402007986 */ /* 0x0001e8000c101908 */
.L_x_234:
[----:B------:R-:W-:Y:S05]  /*6b40*/  BSYNC.RECONVERGENT B2 ;  /* 0x0000000000027941 */ /* 0x000fea0003800200 */
.L_x_233:
        /* <DEDUP_REMOVED lines=10> */
.L_x_238:
[----:B-----5:R-:W-:-:S04]  /*6bf0*/  IADD3 R0, P0, PT, R42, R2, RZ ;  /* 0x000000022a007210 */ /* 0x020fc80007f1e0ff */
[----:B------:R-:W-:Y:S02]  /*6c00*/  LEA.HI.X.SX32 R3, R42, R3, 0x1, P0 ;  /* 0x000000032a037211 */ /* 0x000fe400000f0eff */
[----:B0-----:R-:W-:-:S04]  /*6c10*/  LEA R2, P0, R0, UR12, 0x2 ;  /* 0x0000000c00027c11 */ /* 0x001fc8000f8010ff */
[----:B------:R-:W-:-:S05]  /*6c20*/  LEA.HI.X R3, R0, UR13, R3, 0x2, P0 ;  /* 0x0000000d00037c11 */ /* 0x000fca00080f1403 */
[----:B------:R0:W-:Y:S04]  /*6c30*/  STG.E desc[UR8][R2.64], R5 ;  /* 0x0000000502007986 */ /* 0x0001e8000c101908 */
.L_x_237:
[----:B------:R-:W-:Y:S05]  /*6c40*/  BSYNC.RECONVERGENT B2 ;  /* 0x0000000000027941 */ /* 0x000fea0003800200 */
.L_x_236:
        /* <DEDUP_REMOVED lines=10> */
.L_x_241:
[----:B-----5:R-:W-:-:S04]  /*6cf0*/  IADD3 R0, P0, PT, R43, R2, RZ ;  /* 0x000000022b007210 */ /* 0x020fc80007f1e0ff */
[----:B------:R-:W-:Y:S02]  /*6d00*/  LEA.HI.X.SX32 R3, R43, R3, 0x1, P0 ;  /* 0x000000032b037211 */ /* 0x000fe400000f0eff */
[----:B0-----:R-:W-:-:S04]  /*6d10*/  LEA R2, P0, R0, UR12, 0x2 ;  /* 0x0000000c00027c11 */ /* 0x001fc8000f8010ff */
[----:B------:R-:W-:-:S05]  /*6d20*/  LEA.HI.X R3, R0, UR13, R3, 0x2, P0 ;  /* 0x0000000d00037c11 */ /* 0x000fca00080f1403 */
[----:B------:R0:W-:Y:S04]  /*6d30*/  STG.E desc[UR8][R2.64], R6 ;  /* 0x0000000602007986 */ /* 0x0001e8000c101908 */
.L_x_240:
[----:B------:R-:W-:Y:S05]  /*6d40*/  BSYNC.RECONVERGENT B2 ;  /* 0x0000000000027941 */ /* 0x000fea0003800200 */
.L_x_239:
        /* <DEDUP_REMOVED lines=10> */
.L_x_244:
[----:B-----5:R-:W-:-:S04]  /*6df0*/  IADD3 R0, P0, PT, R44, R2, RZ ;  /* 0x000000022c007210 */ /* 0x020fc80007f1e0ff */
[----:B------:R-:W-:Y:S02]  /*6e00*/  LEA.HI.X.SX32 R3, R44, R3, 0x1, P0 ;  /* 0x000000032c037211 */ /* 0x000fe400000f0eff */
[----:B0-----:R-:W-:-:S04]  /*6e10*/  LEA R2, P0, R0, UR12, 0x2 ;  /* 0x0000000c00027c11 */ /* 0x001fc8000f8010ff */
[----:B------:R-:W-:-:S05]  /*6e20*/  LEA.HI.X R3, R0, UR13, R3, 0x2, P0 ;  /* 0x0000000d00037c11 */ /* 0x000fca00080f1403 */
[----:B------:R0:W-:Y:S04]  /*6e30*/  STG.E desc[UR8][R2.64], R7 ;  /* 0x0000000702007986 */ /* 0x0001e8000c101908 */
.L_x_243:
[----:B------:R-:W-:Y:S05]  /*6e40*/  BSYNC.RECONVERGENT B2 ;  /* 0x0000000000027941 */ /* 0x000fea0003800200 */
.L_x_242:
[----:B------:R-:W-:-:S04]  /*6e50*/  ISETP.GE.AND P0, PT, R45, R35, PT ;  /* 0x000000232d00720c */ /* 0x000fc80003f06270 */
        /* <DEDUP_REMOVED lines=8> */
.L_x_246:
[----:B-----5:R-:W-:-:S04]  /*6ee0*/  IADD3 R0, P0, PT, R45, R2, RZ ;  /* 0x000000022d007210 */ /* 0x020fc80007f1e0ff */
[----:B------:R-:W-:Y:S02]  /*6ef0*/  LEA.HI.X.SX32 R3, R45, R3, 0x1, P0 ;  /* 0x000000032d037211 */ /* 0x000fe400000f0eff */
[----:B0-----:R-:W-:-:S04]  /*6f00*/  LEA R2, P0, R0, UR12, 0x2 ;  /* 0x0000000c00027c11 */ /* 0x001fc8000f8010ff */
[----:B------:R-:W-:-:S05]  /*6f10*/  LEA.HI.X R3, R0, UR13, R3, 0x2, P0 ;  /* 0x0000000d00037c11 */ /* 0x000fca00080f1403 */
[----:B------:R0:W-:Y:S01]  /*6f20*/  STG.E desc[UR8][R2.64], R8 ;  /* 0x0000000802007986 */ /* 0x0001e2000c101908 */
[----:B------:R-:W-:Y:S05]  /*6f30*/  BRA `(.L_x_245) ;  /* 0x0000000800347947 */ /* 0x000fea0003800000 */
.L_x_205:
[----:B------:R-:W-:Y:S01]  /*6f40*/  BAR.SYNC.DEFER_BLOCKING 0x0 ;  /* 0x0000000000007b1d */ /* 0x000fe20000010000 */
[----:B------:R-:W-:Y:S02]  /*6f50*/  ISETP.NE.AND P0, PT, R59, RZ, PT ;  /* 0x000000ff3b00720c */ /* 0x000fe40003f05270 */
[----:B------:R-:W-:Y:S02]  /*6f60*/  ISETP.NE.AND P4, PT, R56, RZ, PT ;  /* 0x000000ff3800720c */ /* 0x000fe40003f85270 */
[----:B------:R-:W-:Y:S01]  /*6f70*/  ISETP.NE.AND P3, PT, R53, RZ, PT ;  /* 0x000000ff3500720c */ /* 0x000fe20003f65270 */
[----:B------:R-:W0:Y:S01]  /*6f80*/  LDCU.64 UR12, c[0x0][0x390] ;  /* 0x00007200ff0c77ac */ /* 0x000e220008000a00 */
        /* <DEDUP_REMOVED lines=9> */
[----:B-----5:R1:W-:Y:S01]  /*7020*/  @P0 STS [R58], R57 ;  /* 0x000000393a000388 */ /* 0x0203e20000000800 */
[----:B------:R-:W-:-:S02]  /*7030*/  ISETP.NE.AND P0, PT, R28, RZ, PT ;  /* 0x000000ff1c00720c */ /* 0x000fc40003f05270 */
[----:B------:R-:W-:Y:S01]  /*7040*/  @P2 LEA R37, R37, UR5, 0x2 ;  /* 0x0000000525252c11 */ /* 0x000fe2000f8e10ff */
[----:B------:R1:W-:Y:S01]  /*7050*/  @P4 STS [R55], R52 ;  /* 0x0000003437004388 */ /* 0x0003e20000000800 */
[----:B------:R-:W-:Y:S02]  /*7060*/  @P1 LEA R11, R38, UR5, 0x2 ;  /* 0x00000005260b1c11 */ /* 0x000fe4000f8e10ff */
[----:B------:R-:W-:Y:S01]  /*7070*/  ISETP.NE.AND P4, PT, R29, RZ, PT ;  /* 0x000000ff1d00720c */ /* 0x000fe20003f85270 */
[----:B------:R1:W-:Y:S01]  /*7080*/  @P3 STS [R51], R48 ;  /* 0x0000003033003388 */ /* 0x0003e20000000800 */
[----:B------:R-:W-:-:S03]  /*7090*/  ISETP.NE.AND P3, PT, R30, RZ, PT ;  /* 0x000000ff1e00720c */ /* 0x000fc60003f65270 */
[----:B------:R1:W-:Y:S01]  /*70a0*/  @P6 STS [R47], R50 ;  /* 0x000000322f006388 */ /* 0x0003e20000000800 */
[----:B------:R-:W-:Y:S02]  /*70b0*/  ISETP.NE.AND P6, PT, R31, RZ, PT ;  /* 0x000000ff1f00720c */ /* 0x000fe40003fc5270 */
[----:B------:R-:W-:Y:S01]  /*70c0*/  @P0 LEA R39, R39, UR5, 0x2 ;  /* 0x0000000527270c11 */ /* 0x000fe2000f8e10ff */
[----:B------:R1:W-:Y:S01]  /*70d0*/  @P5 STS [R9], R54 ;  /* 0x0000003609005388 */ /* 0x0003e20000000800 */
        /* <DEDUP_REMOVED lines=8> */
[----:B------:R-:W-:Y:S02]  /*7160*/  ISETP.GE.U32.AND P0, PT, R60, R35, PT ;  /* 0x000000233c00720c */ /* 0x000fe40003f06070 */
[----:B------:R-:W-:Y:S01]  /*7170*/  @P6 LEA R42, R42, UR5, 0x2 ;  /* 0x000000052a2a6c11 */ /* 0x000fe2000f8e10ff */
[----:B------:R1:W-:Y:S01]  /*7180*/  @P4 STS [R40], R3 ;  /* 0x0000000328004388 */ /* 0x0003e20000000800 */
[----:B------:R-:W-:-:S02]  /*7190*/  @P5 LEA R43, R43, UR5, 0x2 ;  /* 0x000000052b2b5c11 */ /* 0x000fc4000f8e10ff */
[----:B------:R-:W-:Y:S01]  /*71a0*/  @P2 LEA R44, R44, UR5, 0x2 ;  /* 0x000000052c2c2c11 */ /* 0x000fe2000f8e10ff */
[----:B------:R1:W-:Y:S02]  /*71b0*/  @P3 STS [R41], R4 ;  /* 0x0000000429003388 */ /* 0x0003e40000000800 */
[----:B------:R-:W-:Y:S02]  /*71c0*/  @P1 LEA R45, R45, UR5, 0x2 ;  /* 0x000000052d2d1c11 */ /* 0x000fe4000f8e10ff */
[----:B------:R1:W-:Y:S04]  /*71d0*/  @P6 STS [R42], R5 ;  /* 0x000000052a006388 */ /* 0x0003e80000000800 */
[----:B------:R1:W-:Y:S04]  /*71e0*/  @P5 STS [R43], R6 ;  /* 0x000000062b005388 */ /* 0x0003e80000000800 */
[----:B------:R1:W-:Y:S04]  /*71f0*/  @P2 STS [R44], R7 ;  /* 0x000000072c002388 */ /* 0x0003e80000000800 */
[----:B------:R1:W-:Y:S01]  /*7200*/  @P1 STS [R45], R8 ;  /* 0x000000082d001388 */ /* 0x0003e20000000800 */
[----:B------:R-:W-:Y:S06]  /*7210*/  BAR.SYNC.DEFER_BLOCKING 0x0 ;  /* 0x0000000000007b1d */ /* 0x000fec0000010000 */
[----:B0-----:R-:W-:Y:S05]  /*7220*/  @P0 BRA `(.L_x_245) ;  /* 0x0000000400780947 */ /* 0x001fea0003800000 */
[----:B------:R-:W-:Y:S01]  /*7230*/  IADD3 R13, PT, PT, R15, R13, R14 ;  /* 0x0000000d0f0d7210 */ /* 0x000fe20007ffe00e */
[----:B------:R-:W-:Y:S03]  /*7240*/  BSSY.RECONVERGENT B2, `(.L_x_247) ;  /* 0x0000023000027945 */ /* 0x000fe60003800200 */
[----:B------:R-:W-:-:S04]  /*7250*/  IADD3 R13, PT, PT, R17, R13, R16 ;  /* 0x0000000d110d7210 */ /* 0x000fc80007ffe010 */
[----:B------:R-:W-:-:S04]  /*7260*/  IADD3 R13, PT, PT, R19, R13, R18 ;  /* 0x0000000d130d7210 */ /* 0x000fc80007ffe012 */
[----:B------:R-:W-:-:S04]  /*7270*/  IADD3 R13, PT, PT, R21, R13, R20 ;  /* 0x0000000d150d7210 */ /* 0x000fc80007ffe014 */
[----:B------:R-:W-:-:S04]  /*7280*/  IADD3 R13, PT, PT, R23, R13, R22 ;  /* 0x0000000d170d7210 */ /* 0x000fc80007ffe016 */
[----:B------:R-:W-:-:S04]  /*7290*/  IADD3 R13, PT, PT, R25, R13, R24 ;  /* 0x0000000d190d7210 */ /* 0x000fc80007ffe018 */
[----:B------:R-:W-:-:S04]  /*72a0*/  IADD3 R13, PT, PT, R27, R13, R26 ;  /* 0x0000000d1b0d7210 */ /* 0x000fc80007ffe01a */
[----:B------:R-:W-:-:S04]  /*72b0*/  IADD3 R13, PT, PT, R13, UR10, R12 ;  /* 0x0000000a0d0d7c10 */ /* 0x000fc8000fffe00c */
[----:B------:R-:W-:-:S04]  /*72c0*/  IADD3 R13, PT, PT, R13, -0x1c01, -R60 ;  /* 0xffffe3ff0d0d7810 */ /* 0x000fc80007ffe83c */
[----:B-1----:R-:W-:-:S04]  /*72d0*/  LOP3.LUT R0, R13, 0x600, RZ, 0xc0, !PT ;  /* 0x000006000d007812 */ /* 0x002fc800078ec0ff */
[----:B------:R-:W-:-:S13]  /*72e0*/  ISETP.NE.AND P0, PT, R0, 0x600, PT ;  /* 0x000006000000780c */ /* 0x000fda0003f05270 */
[----:B------:R-:W-:Y:S05]  /*72f0*/  @!P0 BRA `(.L_x_248) ;  /* 0x00000000005c8947 */ /* 0x000fea0003800000 */
[----:B------:R-:W-:Y:S01]  /*7300*/  LEA.HI R0, R13, 0x1, RZ, 0x17 ;  /* 0x000000010d007811 */ /* 0x000fe200078fb8ff */
[----:B------:R-:W-:Y:S01]  /*7310*/  BSSY.RECONVERGENT B3, `(.L_x_248) ;  /* 0x0000015000037945 */ /* 0x000fe20003800200 */
[----:B------:R-:W-:Y:S01]  /*7320*/  LEA R6, R60, UR5, 0x2 ;  /* 0x000000053c067c11 */ /* 0x000fe2000f8e10ff */
[----:B------:R-:W-:Y:S01]  /*7330*/  IMAD.MOV.U32 R9, RZ, RZ, RZ ;  /* 0x000000ffff097224 */ /* 0x000fe200078e00ff */
[----:B------:R-:W-:-:S05]  /*7340*/  LOP3.LUT R0, R0, 0x3, RZ, 0xc0, !PT ;  /* 0x0000000300007812 */ /* 0x000fca00078ec0ff */
[----:B------:R-:W-:-:S07]  /*7350*/  IMAD.MOV R0, RZ, RZ, -R0 ;  /* 0x000000ffff007224 */ /* 0x000fce00078e0a00 */
.L_x_249:
[----:B------:R-:W-:Y:S02]  /*7360*/  ISETP.NE.AND P0, PT, RZ, UR11, PT ;  /* 0x0000000bff007c0c */ /* 0x000fe4000bf05270 */
[----:B0-----:R-:W-:Y:S01]  /*7370*/  CS2R R2, SRZ ;  /* 0x0000000000027805 */ /* 0x001fe2000001ff00 */
[----:B------:R0:W1:Y:S10]  /*7380*/  LDS R11, [R6] ;  /* 0x00000000060b7984 */ /* 0x0000740000000800 */
[----:B------:R-:W2:Y:S02]  /*7390*/  @!P0 LDC.64 R4, c[0x0][0x3d0] ;  /* 0x0000f400ff048b82 */ /* 0x000ea40000000a00 */
[----:B--2---:R-:W2:Y:S01]  /*73a0*/  @!P0 LDG.E.64 R2, desc[UR8][R4.64] ;  /* 0x0000000804028981 */ /* 0x004ea2000c1e1b00 */
[----:B------:R-:W-:-:S02]  /*73b0*/  VIADD R0, R0, 0x1 ;  /* 0x0000000100007836 */ /* 0x000fc40000000000 */
[----:B0-----:R-:W-:Y:S01]  /*73c0*/  VIADD R6, R6, 0x800 ;  /* 0x0000080006067836 */ /* 0x001fe20000000000 */
[C---:B--2---:R-:W-:Y:S02]  /*73d0*/  IADD3 R7, P0, PT, R60.reuse, R2, RZ ;  /* 0x000000023c077210 */ /* 0x044fe40007f1e0ff */
[----:B------:R-:W-:-:S03]  /*73e0*/  IADD3 R60, P1, PT, R60, 0x200, RZ ;  /* 0x000002003c3c7810 */ /* 0x000fc60007f3e0ff */
[----:B------:R-:W-:Y:S01]  /*73f0*/  IMAD.X R8, R9, 0x1, R3, P0 ;  /* 0x0000000109087824 */ /* 0x000fe200000e0603 */
[----:B------:R-:W-:Y:S01]  /*7400*/  LEA R2, P0, R7, UR12, 0x2 ;  /* 0x0000000c07027c11 */ /* 0x000fe2000f8010ff */
[----:B------:R-:W-:-:S03]  /*7410*/  IMAD.X R9, RZ, RZ, R9, P1 ;  /* 0x000000ffff097224 */ /* 0x000fc600008e0609 */
[----:B------:R-:W-:Y:S02]  /*7420*/  LEA.HI.X R3, R7, UR13, R8, 0x2, P0 ;  /* 0x0000000d07037c11 */ /* 0x000fe400080f1408 */
[----:B------:R-:W-:-:S03]  /*7430*/  ISETP.NE.AND P0, PT, R0, RZ, PT ;  /* 0x000000ff0000720c */ /* 0x000fc60003f05270 */
[----:B-1----:R0:W-:Y:S10]  /*7440*/  STG.E desc[UR8][R2.64], R11 ;  /* 0x0000000b02007986 */ /* 0x0021f4000c101908 */
[----:B------:R-:W-:Y:S05]  /*7450*/  @P0 BRA `(.L_x_249) ;  /* 0xfffffffc00c00947 */ /* 0x000fea000383ffff */
[----:B------:R-:W-:Y:S05]  /*7460*/  BSYNC.RECONVERGENT B3 ;  /* 0x0000000000037941 */ /* 0x000fea0003800200 */
.L_x_248:
[----:B------:R-:W-:Y:S05]  /*7470*/  BSYNC.RECONVERGENT B2 ;  /* 0x0000000000027941 */ /* 0x000fea0003800200 */
.L_x_247:
[----:B------:R-:W-:-:S13]  /*7480*/  ISETP.GE.U32.AND P0, PT, R13, 0x600, PT ;  /* 0x000006000d00780c */ /* 0x000fda0003f06070 */
[----:B------:R-:W-:Y:S05]  /*7490*/  @!P0 BRA `(.L_x_245) ;  /* 0x0000000000dc8947 */ /* 0x000fea0003800000 */
[----:B------:R-:W1:Y:S01]  /*74a0*/  S2UR UR6, SR_CgaCtaId ;  /* 0x00000000000679c3 */ /* 0x000e620000008800 */
[----:B------:R-:W-:Y:S01]  /*74b0*/  UMOV UR4, 0x400 ;  /* 0x0000040000047882 */ /* 0x000fe20000000000 */
[----:B------:R-:W-:Y:S02]  /*74c0*/  UISETP.NE.AND UP0, UPT, UR11, URZ, UPT ;  /* 0x000000ff0b00728c */ /* 0x000fe4000bf05270 */
[----:B------:R-:W-:Y:S01]  /*74d0*/  ISETP.NE.AND P0, PT, RZ, UR11, PT ;  /* 0x0000000bff007c0c */ /* 0x000fe2000bf05270 */
[----:B------:R-:W-:Y:S02]  /*74e0*/  IMAD.MOV.U32 R15, RZ, RZ, RZ ;  /* 0x000000ffff0f7224 */ /* 0x000fe400078e00ff */
[----:B------:R-:W-:Y:S01]  /*74f0*/  IMAD.MOV.U32 R17, RZ, RZ, RZ ;  /* 0x000000ffff117224 */ /* 0x000fe200078e00ff */
[----:B0-----:R-:W0:Y:S01]  /*7500*/  LDC.64 R2, c[0x0][0x390] ;  /* 0x0000e400ff027b82 */ /* 0x001e220000000a00 */
[----:B------:R-:W-:Y:S01]  /*7510*/  PLOP3.LUT P1, PT, PT, PT, UP0, 0x80, 0x8 ;  /* 0x000000000008781c */ /* 0x000fe20003f2f008 */
[----:B-1----:R-:W-:-:S06]  /*7520*/  ULEA UR4, UR6, UR4, 0x18 ;  /* 0x0000000406047291 */ /* 0x002fcc000f8ec0ff */
[C---:B------:R-:W-:Y:S01]  /*7530*/  LEA R0, R60.reuse, UR4, 0x2 ;  /* 0x000000043c007c11 */ /* 0x040fe2000f8e10ff */
[----:B0-----:R-:W-:-:S04]  /*7540*/  IMAD.WIDE.U32 R2, R60, 0x4, R2 ;  /* 0x000000043c027825 */ /* 0x001fc800078e0002 */
[----:B------:R-:W-:-:S07]  /*7550*/  VIADD R0, R0, 0x1000 ;  /* 0x0000100000007836 */ /* 0x000fce0000000000 */
.L_x_250:
[----:B------:R-:W0:Y:S01]  /*7560*/  @!P1 LDC.64 R8, c[0x0][0x3d0] ;  /* 0x0000f400ff089b82 */ /* 0x000e220000000a00 */
[----:B----4-:R-:W-:Y:S01]  /*7570*/  CS2R R4, SRZ ;  /* 0x0000000000047805 */ /* 0x010fe2000001ff00 */
[----:B------:R-:W1:Y:S04]  /*7580*/  LDS R19, [R0+-0x1000] ;  /* 0xfff0000000137984 */ /* 0x000e680000000800 */
[----:B------:R-:W2:Y:S04]  /*7590*/  LDS R21, [R0+-0x800] ;  /* 0xfff8000000157984 */ /* 0x000ea80000000800 */
[----:B0-----:R-:W3:Y:S01]  /*75a0*/  @!P1 LDG.E.64 R4, desc[UR8][R8.64] ;  /* 0x0000000808049981 */ /* 0x001ee2000c1e1b00 */
[----:B------:R-:W-:-:S13]  /*75b0*/  PLOP3.LUT P1, PT, P0, PT, PT, 0x80, 0x8 ;  /* 0x000000000008781c */ /* 0x000fda000072f070 */
[----:B------:R-:W0:Y:S01]  /*75c0*/  @!P1 LDC.64 R10, c[0x0][0x3d0] ;  /* 0x0000f400ff0a9b82 */ /* 0x000e220000000a00 */
[----:B---3--:R-:W-:-:S04]  /*75d0*/  LEA R7, P2, R4, R15, 0x2 ;  /* 0x0000000f04077211 */ /* 0x008fc800078410ff */
[----:B------:R-:W-:Y:S02]  /*75e0*/  LEA.HI.X R5, R4, R17, R5, 0x2, P2 ;  /* 0x0000001104057211 */ /* 0x000fe400010f1405 */
[----:B------:R-:W-:-:S05]  /*75f0*/  IADD3 R6, P2, PT, R2, R7, RZ ;  /* 0x0000000702067210 */ /* 0x000fca0007f5e0ff */
[----:B------:R-:W-:Y:S01]  /*7600*/  IMAD.X R7, R3, 0x1, R5, P2 ;  /* 0x0000000103077824 */ /* 0x000fe200010e0605 */
[----:B------:R-:W-:-:S04]  /*7610*/  CS2R R4, SRZ ;  /* 0x0000000000047805 */ /* 0x000fc8000001ff00 */
[----:B-1----:R1:W-:Y:S04]  /*7620*/  STG.E desc[UR8][R6.64], R19 ;  /* 0x0000001306007986 */ /* 0x0023e8000c101908 */
[----:B0-----:R-:W3:Y:S01]  /*7630*/  @!P1 LDG.E.64 R4, desc[UR8][R10.64] ;  /* 0x000000080a049981 */ /* 0x001ee2000c1e1b00 */
[----:B------:R-:W0:Y:S03]  /*7640*/  @!P1 LDC.64 R12, c[0x0][0x3d0] ;  /* 0x0000f400ff0c9b82 */ /* 0x000e260000000a00 */
[----:B------:R-:W4:Y:S01]  /*7650*/  LDS R19, [R0] ;  /* 0x0000000000137984 */ /* 0x000f220000000800 */
[----:B---3--:R-:W-:-:S04]  /*7660*/  LEA R9, P2, R4, R15, 0x2 ;  /* 0x0000000f04097211 */ /* 0x008fc800078410ff */
[----:B------:R-:W-:Y:S02]  /*7670*/  LEA.HI.X R5, R4, R17, R5, 0x2, P2 ;  /* 0x0000001104057211 */ /* 0x000fe400010f1405 */
[----:B------:R-:W-:-:S05]  /*7680*/  IADD3 R8, P2, PT, R2, R9, RZ ;  /* 0x0000000902087210 */ /* 0x000fca0007f5e0ff */
[----:B------:R-:W-:Y:S01]  /*7690*/  IMAD.X R9, R3, 0x1, R5, P2 ;  /* 0x0000000103097824 */ /* 0x000fe200010e0605 */
[----:B------:R-:W-:-:S04]  /*76a0*/  CS2R R4, SRZ ;  /* 0x0000000000047805 */ /* 0x000fc8000001ff00 */
[----:B--2---:R-:W-:Y:S04]  /*76b0*/  STG.E desc[UR8][R8.64+0x800], R21 ;  /* 0x0008001508007986 */ /* 0x004fe8000c101908 */
[----:B0-----:R-:W1:Y:S01]  /*76c0*/  @!P1 LDG.E.64 R4, desc[UR8][R12.64] ;  /* 0x000000080c049981 */ /* 0x001e62000c1e1b00 */
[----:B------:R-:W0:Y:S03]  /*76d0*/  @!P1 LDC.64 R10, c[0x0][0x3d0] ;  /* 0x0000f400ff0a9b82 */ /* 0x000e260000000a00 */
[----:B------:R2:W3:Y:S01]  /*76e0*/  LDS R21, [R0+0x800] ;  /* 0x0008000000157984 */ /* 0x0004e20000000800 */
[----:B-1----:R-:W-:-:S04]  /*76f0*/  LEA R7, P2, R4, R15, 0x2 ;  /* 0x0000000f04077211 */ /* 0x002fc800078410ff */
[----:B------:R-:W-:Y:S02]  /*7700*/  LEA.HI.X R5, R4, R17, R5, 0x2, P2 ;  /* 0x0000001104057211 */ /* 0x000fe400010f1405 */
[----:B------:R-:W-:-:S05]  /*7710*/  IADD3 R6, P2, PT, R2, R7, RZ ;  /* 0x0000000702067210 */ /* 0x000fca0007f5e0ff */
[----:B------:R-:W-:Y:S01]  /*7720*/  IMAD.X R7, R3, 0x1, R5, P2 ;  /* 0x0000000103077824 */ /* 0x000fe200010e0605 */
[----:B------:R-:W-:-:S04]  /*7730*/  CS2R R4, SRZ ;  /* 0x0000000000047805 */ /* 0x000fc8000001ff00 */
[----:B----4-:R4:W-:Y:S04]  /*7740*/  STG.E desc[UR8][R6.64+0x1000], R19 ;  /* 0x0010001306007986 */ /* 0x0109e8000c101908 */
[----:B0-----:R-:W5:Y:S01]  /*7750*/  @!P1 LDG.E.64 R4, desc[UR8][R10.64] ;  /* 0x000000080a049981 */ /* 0x001f62000c1e1b00 */
[----:B------:R-:W-:Y:S02]  /*7760*/  VIADD R60, R60, 0x800 ;  /* 0x000008003c3c7836 */ /* 0x000fe40000000000 */
[----:B--2---:R-:W-:Y:S01]  /*7770*/  VIADD R0, R0, 0x2000 ;  /* 0x0000200000007836 */ /* 0x004fe20000000000 */
[----:B-----5:R-:W-:Y:S02]  /*7780*/  LEA R9, P2, R4, R15, 0x2 ;  /* 0x0000000f04097211 */ /* 0x020fe400078410ff */
[----:B------:R-:W-:-:S02]  /*7790*/  IADD3 R15, P3, PT, R15, 0x2000, RZ ;  /* 0x000020000f0f7810 */ /* 0x000fc40007f7e0ff */
[----:B------:R-:W-:Y:S02]  /*77a0*/  LEA.HI.X R5, R4, R17, R5, 0x2, P2 ;  /* 0x0000001104057211 */ /* 0x000fe400010f1405 */
[----:B------:R-:W-:Y:S01]  /*77b0*/  IADD3 R4, P2, PT, R2, R9, RZ ;  /* 0x0000000902047210 */ /* 0x000fe20007f5e0ff */
[----:B------:R-:W-:-:S04]  /*77c0*/  IMAD.X R17, RZ, RZ, R17, P3 ;  /* 0x000000ffff117224 */ /* 0x000fc800018e0611 */
[----:B------:R-:W-:Y:S01]  /*77d0*/  IMAD.X R5, R3, 0x1, R5, P2 ;  /* 0x0000000103057824 */ /* 0x000fe200010e0605 */
[----:B------:R-:W-:-:S04]  /*77e0*/  ISETP.GE.AND P2, PT, R60, R35, PT ;  /* 0x000000233c00720c */ /* 0x000fc80003f46270 */
[----:B---3--:R4:W-:Y:S09]  /*77f0*/  STG.E desc[UR8][R4.64+0x1800], R21 ;  /* 0x0018001504007986 */ /* 0x0089f2000c101908 */
[----:B------:R-:W-:Y:S05]  /*7800*/  @!P2 BRA `(.L_x_250) ;  /* 0xfffffffc0054a947 */ /* 0x000fea000383ffff */
.L_x_245:
[----:B------:R-:W-:Y:S05]  /*7810*/  BSYNC.RECONVERGENT B0 ;  /* 0x0000000000007941 */ /* 0x000fea0003800200 */
.L_x_204:
[----:B------:R-:W-:Y:S05]  /*7820*/  BRA `(.L_x_251) ;  /* 0x0000003000347947 */ /* 0x000fea0003800000 */
.L_x_203:
        /* <DEDUP_REMOVED lines=9> */
[----:B0-----:R-:W-:-:S04]  /*78c0*/  IMAD R5, R30, 0xe, RZ ;  /* 0x0000000e1e057824 */ /* 0x001fc800078e02ff */
[C---:B------:R-:W-:Y:S01]  /*78d0*/  VIADD R4, R5.reuse, 0x1 ;  /* 0x0000000105047836 */ /* 0x040fe20000000000 */
[C---:B------:R-:W-:Y:S01]  /*78e0*/  IADD3 R0, P0, P1, R5.reuse, UR7, R2 ;  /* 0x0000000705007c10 */ /* 0x040fe2000f91e002 */
[C---:B------:R-:W-:Y:S02]  /*78f0*/  VIADD R6, R5.reuse, 0x2 ;  /* 0x0000000205067836 */ /* 0x040fe40000000000 */
[C---:B------:R-:W-:Y:S01]  /*7900*/  VIADD R17, R5.reuse, 0x3 ;  /* 0x0000000305117836 */ /* 0x040fe20000000000 */
[----:B------:R-:W-:Y:S01]  /*7910*/  IADD3.X R7, PT, PT, RZ, UR5, R3, P0, P1 ;  /* 0x00000005ff077c10 */ /* 0x000fe200087e2403 */
[C---:B------:R-:W-:Y:S01]  /*7920*/  VIADD R18, R5.reuse, 0x4 ;  /* 0x0000000405127836 */ /* 0x040fe20000000000 */
[C---:B---3--:R-:W-:Y:S01]  /*7930*/  LEA R2, P1, R0.reuse, UR12, 0x2 ;  /* 0x0000000c00027c11 */ /* 0x048fe2000f8210ff */
[C---:B------:R-:W-:Y:S01]  /*7940*/  VIADD R19, R5.reuse, 0x5 ;  /* 0x0000000505137836 */ /* 0x040fe20000000000 */
[C---:B----4-:R-:W-:Y:S01]  /*7950*/  LEA R12, P0, R0.reuse, UR14, 0x2 ;  /* 0x0000000e000c7c11 */ /* 0x050fe2000f8010ff */
[C---:B------:R-:W-:Y:S01]  /*7960*/  VIADD R20, R5.reuse, 0x6 ;  /* 0x0000000605147836 */ /* 0x040fe20000000000 */
[C-C-:B------:R-:W-:Y:S01]  /*7970*/  LEA.HI.X R3, R0.reuse, UR13, R7.reuse, 0x2, P1 ;  /* 0x0000000d00037c11 */ /* 0x140fe200088f1407 */
[C---:B------:R-:W-:Y:S01]  /*7980*/  VIADD R8, R5.reuse, 0x9 ;  /* 0x0000000905087836 */ /* 0x040fe20000000000 */
        /* <DEDUP_REMOVED lines=43> */
[----:B--2---:R-:W-:-:S09]  /*7c40*/  @!P1 ISETP.NE.AND P0, PT, R0, RZ, PT ;  /* 0x000000ff0000920c */ /* 0x004fd20003f05270 */
[----:B------:R-:W2:Y:S01]  /*7c50*/  @!P2 LDG.E R0, desc[UR8][R12.64+0x4] ;  /* 0x000004080c00a981 */ /* 0x000ea2000c1e1900 */
[----:B------:R-:W-:Y:S02]  /*7c60*/  @!P1 SEL R9, RZ, 0x1, !P0 ;  /* 0x00000001ff099807 */ /* 0x000fe40004000000 */
[----:B------:R-:W-:Y:S01]  /*7c70*/  ISETP.GE.AND P1, PT, R6, UR4, PT ;  /* 0x0000000406007c0c */ /* 0x000fe2000bf26270 */
[----:B------:R-:W-:Y:S01]  /*7c80*/  IMAD.MOV.U32 R8, RZ, RZ, 0x1 ;  /* 0x00000001ff087424 */ /* 0x000fe200078e00ff */
[----:B--2---:R-:W-:-:S11]  /*7c90*/  @!P2 ISETP.NE.AND P0, PT, R0, RZ, PT ;  /* 0x000000ff0000a20c */ /* 0x004fd60003f05270 */
[----:B------:R-:W2:Y:S01]  /*7ca0*/  @!P1 LDG.E R0, desc[UR8][R12.64+0x8] ;  /* 0x000008080c009981 */ /* 0x000ea2000c1e1900 */
[----:B------:R-:W-:Y:S02]  /*7cb0*/  @!P2 SEL R8, RZ, 0x1, !P0 ;  /* 0x00000001ff08a807 */ /* 0x000fe40004000000 */
[----:B------:R-:W-:Y:S01]  /*7cc0*/  ISETP.GE.AND P2, PT, R17, UR4, PT ;  /* 0x0000000411007c0c */ /* 0x000fe2000bf46270 */
[----:B------:R-:W-:Y:S01]  /*7cd0*/  IMAD.MOV.U32 R7, RZ, RZ, 0x1 ;  /* 0x00000001ff077424 */ /* 0x000fe200078e00ff */
[----:B------:R-:W3:Y:S01]  /*7ce0*/  @!P5 LDG.E R17, desc[UR8][R12.64+0x30] ;  /* 0x000030080c11d981 */ /* 0x000ee2000c1e1900 */
        /* <DEDUP_REMOVED lines=11> */
[----:B--2---:R-:W-:-:S11]  /*7da0*/  @!P1 ISETP.NE.AND P0, PT, R0, RZ, PT ;  /* 0x000000ff0000920c */ /* 0x004fd60003f05270 */
[----:B------:R-:W2:Y:S01]  /*7db0*/  @!P2 LDG.E R0, desc[UR8][R12.64+0x14] ;  /* 0x000014080c00a981 */ /* 0x000ea2000c1e1900 */
[----:B------:R-:W-:Y:S02]  /*7dc0*/  @!P1 SEL R5, RZ, 0x1, !P0 ;  /* 0x00000001ff059807 */ /* 0x000fe40004000000 */
[----:B------:R-:W-:Y:S02]  /*7dd0*/  ISETP.GE.AND P0, PT, R20, UR4, PT ;  /* 0x0000000414007c0c */ /* 0x000fe4000bf06270 */
[----:B--2---:R-:W-:-:S11]  /*7de0*/  @!P2 ISETP.NE.AND P1, PT, R0, RZ, PT ;  /* 0x000000ff0000a20c */ /* 0x004fd60003f25270 */
[----:B------:R-:W2:Y:S01]  /*7df0*/  @!P0 LDG.E R0, desc[UR8][R12.64+0x18] ;  /* 0x000018080c008981 */ /* 0x000ea2000c1e1900 */
[----:B------:R-:W-:Y:S01]  /*7e00*/  IMAD.MOV.U32 R4, RZ, RZ, 0x1 ;  /* 0x00000001ff047424 */ /* 0x000fe200078e00ff */
[----:B------:R-:W-:Y:S01]  /*7e10*/  @!P2 SEL R4, RZ, 0x1, !P1 ;  /* 0x00000001ff04a807 */ /* 0x000fe20004800000 */
[----:B0-----:R-:W-:Y:S01]  /*7e20*/  IMAD.MOV.U32 R3, RZ, RZ, 0x1 ;  /* 0x00000001ff037424 */ /* 0x001fe200078e00ff */
[----:B--2---:R-:W-:-:S04]  /*7e30*/  @!P0 ISETP.NE.AND P1, PT, R0, RZ, PT ;  /* 0x000000ff0000820c */ /* 0x004fc80003f25270 */
[----:B------:R-:W-:Y:S02]  /*7e40*/  @!P0 SEL R3, RZ, 0x1, !P1 ;  /* 0x00000001ff038807 */ /* 0x000fe40004800000 */
[----:B------:R-:W-:Y:S01]  /*7e50*/  ISETP.NE.AND P0, PT, R15, RZ, PT ;  /* 0x000000ff0f00720c */ /* 0x000fe20003f05270 */
[----:B------:R-:W-:Y:S01]  /*7e60*/  IMAD.MOV.U32 R2, RZ, RZ, 0x1 ;  /* 0x00000001ff027424 */ /* 0x000fe200078e00ff */
[----:B------:R-:W-:Y:S01]  /*7e70*/  ISETP.NE.AND P2, PT, R14, RZ, PT ;  /* 0x000000ff0e00720c */ /* 0x000fe20003f45270 */
[----:B------:R-:W2:Y:S10]  /*7e80*/  @!P3 LDG.E R15, desc[UR8][R12.64+0x28] ;  /* 0x000028080c0fb981 */ /* 0x000eb4000c1e1900 */
[----:B------:R-:W3:Y:S04]  /*7e90*/  @!P0 LDG.E R0, desc[UR8][R12.64+0x1c] ;  /* 0x00001c080c008981 */ /* 0x000ee8000c1e1900 */
[----:B------:R-:W4:Y:S01]  /*7ea0*/  @!P2 LDG.E R14, desc[UR8][R12.64+0x24] ;  /* 0x000024080c0ea981 */ /* 0x000f22000c1e1900 */
[----:B---3--:R-:W-:-:S04]  /*7eb0*/  @!P0 ISETP.NE.AND P1, PT, R0, RZ, PT ;  /* 0x000000ff0000820c */ /* 0x008fc80003f25270 */
[----:B------:R-:W-:Y:S02]  /*7ec0*/  @!P0 SEL R2, RZ, 0x1, !P1 ;  /* 0x00000001ff028807 */ /* 0x000fe40004800000 */
[----:B------:R-:W-:Y:S02]  /*7ed0*/  ISETP.NE.AND P1, PT, R16, RZ, PT ;  /* 0x000000ff1000720c */ /* 0x000fe40003f25270 */
[----:B------:R-:W3:Y:S11]  /*7ee0*/  @!P4 LDG.E R16, desc[UR8][R12.64+0x2c] ;  /* 0x00002c080c10c981 */ /* 0x000ef6000c1e1900 */
[----:B------:R-:W2:Y:S01]  /*7ef0*/  @!P1 LDG.E R0, desc[UR8][R12.64+0x20] ;  /* 0x000020080c009981 */ /* 0x000ea2000c1e1900 */
[----:B------:R-:W-:-:S02]  /*7f00*/  IMAD.IADD R35, R8, 0x1, R9 ;  /* 0x0000000108237824 */ /* 0x000fc400078e0209 */
[----:B------:R-:W-:Y:S02]  /*7f10*/  IMAD.MOV.U32 R31, RZ, RZ, 0x1 ;  /* 0x00000001ff1f7424 */ /* 0x000fe400078e00ff */
        /* <DEDUP_REMOVED lines=10> */
[----:B--2---:R-:W-:Y:S01]  /*7fc0*/  @!P1 ISETP.NE.AND P0, PT, R0, RZ, PT ;  /* 0x000000ff0000920c */ /* 0x004fe20003f05270 */
[----:B------:R-:W-:-:S03]  /*7fd0*/  IMAD.MOV.U32 R0, RZ, RZ, 0x1 ;  /* 0x00000001ff007424 */ /* 0x000fc600078e00ff */
[----:B------:R-:W-:Y:S02]  /*7fe0*/  @!P1 SEL R0, RZ, 0x1, !P0 ;  /* 0x00000001ff009807 */ /* 0x000fe40004000000 */
[----:B----4-:R-:W-:Y:S02]  /*7ff0*/  @!P2 ISETP.NE.AND P1, PT, R14, RZ, PT ;  /* 0x000000ff0e00a20c */ /* 0x010fe40003f25270 */
[----:B------:R-:W-:-:S04]  /*8000*/  IADD3 R14, PT, PT, R6, R7, R35 ;  /* 0x00000007060e7210 */ /* 0x000fc80007ffe023 */
[----:B------:R-:W-:Y:S02]  /*8010*/  IADD3 R14, PT, PT, R4, R5, R14 ;  /* 0x00000005040e7210 */ /* 0x000fe40007ffe00e */
[----:B------:R-:W-:Y:S02]  /*8020*/  @!P3 ISETP.NE.AND P0, PT, R15, RZ, PT ;  /* 0x000000ff0f00b20c */ /* 0x000fe40003f05270 */
[----:B------:R-:W-:Y:S02]  /*8030*/  @!P2 SEL R31, RZ, 0x1, !P1 ;  /* 0x00000001ff1fa807 */ /* 0x000fe40004800000 */
[----:B---3--:R-:W-:Y:S02]  /*8040*/  @!P4 ISETP.NE.AND P2, PT, R16, RZ, PT ;  /* 0x000000ff1000c20c */ /* 0x008fe40003f45270 */
[----:B------:R-:W-:Y:S02]  /*8050*/  IADD3 R14, PT, PT, R2, R3, R14 ;  /* 0x00000003020e7210 */ /* 0x000fe40007ffe00e */
        /* <DEDUP_REMOVED lines=27> */
[----:B0-----:R-:W-:-:S04]  /*8210*/  IMAD.IADD R21, R20, 0x1, R21 ;  /* 0x0000000114157824 */ /* 0x001fc800078e0215 */
[----:B------:R-:W-:Y:S01]  /*8220*/  IMAD.IADD R22, R22, 0x1, R21 ;  /* 0x0000000116167824 */ /* 0x000fe200078e0215 */
[----:B------:R-:W-:Y:S02]  /*8230*/  SEL R20, R21, R20, !P0 ;  /* 0x0000001415147207 */ /* 0x000fe40004000000 */
[----:B------:R-:W-:Y:S01]  /*8240*/  ISETP.NE.AND P0, PT, R45, 0x3, PT ;  /* 0x000000032d00780c */ /* 0x000fe20003f05270 */
[----:B------:R-:W-:-:S03]  /*8250*/  IMAD.IADD R23, R23, 0x1, R22 ;  /* 0x0000000117177824 */ /* 0x000fc600078e0216 */
[----:B------:R-:W-:Y:S02]  /*8260*/  SEL R20, R22, R20, !P0 ;  /* 0x0000001416147207 */ /* 0x000fe40004000000 */
[----:B------:R-:W-:Y:S01]  /*8270*/  ISETP.NE.AND P0, PT, R45, 0x4, PT ;  /* 0x000000042d00780c */ /* 0x000fe20003f05270 */
[----:B-1----:R-:W-:-:S03]  /*8280*/  IMAD.IADD R12, R23, 0x1, R12 ;  /* 0x00000001170c7824 */ /* 0x002fc600078e020c */
[----:B------:R-:W-:Y:S02]  /*8290*/  SEL R20, R23, R20, !P0 ;  /* 0x0000001417147207 */ /* 0x000fe40004000000 */
[----:B------:R-:W-:-:S04]  /*82a0*/  ISETP.NE.AND P0, PT, R45, 0x5, PT ;  /* 0x000000052d00780c */ /* 0x000fc80003f05270 */
[----:B------:R-:W-:Y:S02]  /*82b0*/  SEL R47, R12, R20, !P0 ;  /* 0x000000140c2f7207 */ /* 0x000fe40004000000 */
[----:B------:R-:W0:Y:S01]  /*82c0*/  LDS.128 R20, [UR5+0x30] ;  /* 0x00003005ff147984 */ /* 0x000e220008000c00 */
[----:B------:R-:W-:Y:S01]  /*82d0*/  IMAD.IADD R13, R13, 0x1, R12 ;  /* 0x000000010d0d7824 */ /* 0x000fe200078e020c */
[----:B------:R-:W-:-:S03]  /*82e0*/  ISETP.NE.AND P0, PT, R45, 0x6, PT ;  /* 0x000000062d00780c */ /* 0x000fc60003f05270 */
[----:B------:R-:W-:Y:S01]  /*82f0*/  IMAD.IADD R14, R14, 0x1, R13 ;  /* 0x000000010e0e7824 */ /* 0x000fe200078e020d */
[----:B------:R-:W-:Y:S02]  /*8300*/  SEL R47, R13, R47, !P0 ;  /* 0x0000002f0d2f7207 */ /* 0x000fe40004000000 */
[----:B------:R-:W-:Y:S01]  /*8310*/  ISETP.NE.AND P0, PT, R45, 0x7, PT ;  /* 0x000000072d00780c */ /* 0x000fe20003f05270 */
[----:B------:R-:W-:-:S03]  /*8320*/  IMAD.IADD R15, R15, 0x1, R14 ;  /* 0x000000010f0f7824 */ /* 0x000fc600078e020e */
[----:B------:R-:W-:Y:S02]  /*8330*/  SEL R47, R14, R47, !P0 ;  /* 0x0000002f0e2f7207 */ /* 0x000fe40004000000 */
[----:B------:R-:W-:Y:S01]  /*8340*/  ISETP.NE.AND P0, PT, R45, 0x8, PT ;  /* 0x000000082d00780c */ /* 0x000fe20003f05270 */
[----:B--2---:R-:W-:-:S03]  /*8350*/  IMAD.IADD R16, R15, 0x1, R16 ;  /* 0x000000010f107824 */ /* 0x004fc600078e0210 */
[----:B------:R-:W-:Y:S02]  /*8360*/  SEL R47, R15, R47, !P0 ;  /* 0x0000002f0f2f7207 */ /* 0x000fe40004000000 */
[----:B------:R-:W-:Y:S01]  /*8370*/  ISETP.NE.AND P0, PT, R45, 0x9, PT ;  /* 0x000000092d00780c */ /* 0x000fe20003f05270 */
[----:B------:R-:W-:-:S03]  /*8380*/  IMAD.IADD R17, R17, 0x1, R16 ;  /* 0x0000000111117824 */ /* 0x000fc600078e0210 */
        /* <DEDUP_REMOVED lines=8> */
[----:B0-----:R-:W-:Y:S01]  /*8410*/  IMAD.IADD R20, R19, 0x1, R20 ;  /* 0x0000000113147824 */ /* 0x001fe200078e0214 */
[----:B------:R-:W-:Y:S02]  /*8420*/  ISETP.NE.AND P1, PT, R45, 0xd, PT ;  /* 0x0000000d2d00780c */ /* 0x000fe40003f25270 */
[----:B------:R-:W-:Y:S01]  /*8430*/  SEL R47, R19, R47, !P0 ;  /* 0x0000002f132f7207 */ /* 0x000fe20004000000 */
[----:B------:R-:W-:Y:S01]  /*8440*/  IMAD.IADD R21, R21, 0x1, R20 ;  /* 0x0000000115157824 */ /* 0x000fe200078e0214 */
[C---:B------:R-:W-:Y:S02]  /*8450*/  ISETP.NE.AND P0, PT, R45.reuse, 0xe, PT ;  /* 0x0000000e2d00780c */ /* 0x040fe40003f05270 */
[----:B------:R-:W-:Y:S01]  /*8460*/  SEL R47, R20, R47, !P1 ;  /* 0x0000002f142f7207 */ /* 0x000fe20004800000 */
[----:B------:R-:W-:Y:S01]  /*8470*/  IMAD.IADD R22, R22, 0x1, R21 ;  /* 0x0000000116167824 */ /* 0x000fe200078e0215 */
[----:B------:R-:W-:-:S02]  /*8480*/  ISETP.NE.AND P1, PT, R45, 0xf, PT ;  /* 0x0000000f2d00780c */ /* 0x000fc40003f25270 */
[----:B------:R-:W-:Y:S01]  /*8490*/  SEL R47, R21, R47, !P0 ;  /* 0x0000002f152f7207 */ /* 0x000fe20004000000 */
[----:B------:R-:W-:Y:S01]  /*84a0*/  IMAD.IADD R41, R48, 0x1, -R41 ;  /* 0x0000000130297824 */ /* 0x000fe200078e0a29 */
[----:B------:R-:W-:Y:S02]  /*84b0*/  ISETP.NE.AND P2, PT, R46, RZ, PT ;  /* 0x000000ff2e00720c */ /* 0x000fe40003f45270 */
[----:B------:R-:W-:Y:S02]  /*84c0*/  SEL R47, R22, R47, !P1 ;  /* 0x0000002f162f7207 */ /* 0x000fe40004800000 */
[C---:B------:R-:W-:Y:S02]  /*84d0*/  ISETP.GT.U32.AND P1, PT, R30.reuse, 0x1f, PT ;  /* 0x0000001f1e00780c */ /* 0x040fe40003f24070 */
[----:B------:R-:W-:Y:S02]  /*84e0*/  SEL R12, R41, RZ, P2 ;  /* 0x000000ff290c7207 */ /* 0x000fe40001000000 */
[----:B------:R-:W-:-:S03]  /*84f0*/  ISETP.GE.U32.AND P0, PT, R30, 0x20, PT ;  /* 0x000000201e00780c */ /* 0x000fc60003f06070 */
[----:B------:R-:W-:Y:S02]  /*8500*/  IMAD.IADD R16, R47, 0x1, R12 ;  /* 0x000000012f107824 */ /* 0x000fe400078e020c */
[----:B------:R-:W-:-:S03]  /*8510*/  IMAD.IADD R23, R23, 0x1, R22 ;  /* 0x0000000117177824 */ /* 0x000fc600078e0216 */
        /* <DEDUP_REMOVED lines=17> */
.L_x_345:
[----:B------:R-:W-:Y:S05]  /*8630*/  @!P0 BRA `(.L_x_254) ;  /* 0x0000000000748947 */ /* 0x000fea0003800000 */
[----:B------:R-:W-:-:S07]  /*8640*/  IMAD.MOV.U32 R19, RZ, RZ, 0x1a6 ;  /* 0x000001a6ff137424 */ /* 0x000fce00078e00ff */
.L_x_256:
        /* <DEDUP_REMOVED lines=27> */
.L_x_348:
[----:B------:R-:W-:Y:S05]  /*8800*/  @P0 BRA `(.L_x_256) ;  /* 0xfffffffc00900947 */ /* 0x000fea000383ffff */
.L_x_254:
        /* <DEDUP_REMOVED lines=18> */
[----:B------:R-:W-:Y:S02]  /*8930*/  IMAD.IADD R20, R12, 0x1, R17 ;  /* 0x000000010c147824 */ /* 0x000fe400078e0211 */
[----:B------:R-:W0:Y:S03]  /*8940*/  LDC.64 R12, c[0x0][0x3a0] ;  /* 0x0000e800ff0c7b82 */ /* 0x000e260000000a00 */
[----:B------:R-:W1:Y:S02]  /*8950*/  SHFL.DOWN PT, R19, R20, 0x2, R51 ;  /* 0x0840000014137989 */ /* 0x000e6400000e0033 */
[----:B-1----:R-:W-:Y:S02]  /*8960*/  SEL R19, R19, RZ, !P0 ;  /* 0x000000ff13137207 */ /* 0x002fe40004000000 */
[----:B------:R-:W-:-:S03]  /*8970*/  ISETP.GT.AND P0, PT, R47, R51, PT ;  /* 0x000000332f00720c */ /* 0x000fc60003f04270 */
[----:B------:R-:W-:Y:S01]  /*8980*/  IMAD.IADD R50, R20, 0x1, R19 ;  /* 0x0000000114327824 */ /* 0x000fe200078e0213 */
[----:B0-----:R-:W-:-:S04]  /*8990*/  IADD3 R20, P2, PT, R12, 0x100, RZ ;  /* 0x000001000c147810 */ /* 0x001fc80007f5e0ff */
[----:B------:R-:W0:Y:S02]  /*89a0*/  SHFL.DOWN PT, R19, R50, 0x4, R51 ;  /* 0x0880000032137989 */ /* 0x000e2400000e0033 */
[----:B0-----:R-:W-:Y:S02]  /*89b0*/  SEL R19, R19, RZ, !P0 ;  /* 0x000000ff13137207 */ /* 0x001fe40004000000 */
[----:B------:R-:W-:-:S03]  /*89c0*/  ISETP.GT.AND P0, PT, R22, R51, PT ;  /* 0x000000331600720c */ /* 0x000fc60003f04270 */
[----:B------:R-:W-:Y:S02]  /*89d0*/  IMAD.IADD R54, R50, 0x1, R19 ;  /* 0x0000000132367824 */ /* 0x000fe400078e0213 */
[----:B------:R-:W-:-:S03]  /*89e0*/  IMAD.X R50, RZ, RZ, R13, P2 ;  /* 0x000000ffff327224 */ /* 0x000fc600010e060d */
        /* <DEDUP_REMOVED lines=8> */
.L_x_357:
[----:B------:R-:W-:Y:S05]  /*8a70*/  @!P0 BRA `(.L_x_258) ;  /* 0x0000000400248947 */ /* 0x000fea0003800000 */
[----:B------:R-:W-:-:S07]  /*8a80*/  IMAD.MOV.U32 R51, RZ, RZ, 0x1a6 ;  /* 0x000001a6ff337424 */ /* 0x000fce00078e00ff */
.L_x_264:
        /* <DEDUP_REMOVED lines=10> */
.L_x_360:
[----:B------:R-:W-:Y:S05]  /*8b30*/  @!P0 BRA `(.L_x_260) ;  /* 0x0000000000748947 */ /* 0x000fea0003800000 */
[----:B------:R-:W-:-:S07]  /*8b40*/  IMAD.MOV.U32 R19, RZ, RZ, R51 ;  /* 0x000000ffff137224 */ /* 0x000fce00078e0033 */
.L_x_262:
        /* <DEDUP_REMOVED lines=27> */
.L_x_363:
[----:B------:R-:W-:Y:S05]  /*8d00*/  @P0 BRA `(.L_x_262) ;  /* 0xfffffffc00900947 */ /* 0x000fea000383ffff */
.L_x_260:
        /* <DEDUP_REMOVED lines=31> */
.L_x_372:
[----:B------:R-:W-:Y:S05]  /*8f00*/  @P0 BRA `(.L_x_264) ;  /* 0xfffffff800e00947 */ /* 0x000fea000383ffff */
.L_x_258:
        /* <DEDUP_REMOVED lines=9> */
[----:B0-----:R-:W-:Y:S02]  /*8fa0*/  @!P0 LEA R12, R13, R12, 0x18 ;  /* 0x0000000c0d0c8211 */ /* 0x001fe400078ec0ff */
[----:B-1----:R-:W-:-:S03]  /*8fb0*/  @!P1 LEA R18, R17, R16, 0x18 ;  /* 0x0000001011129211 */ /* 0x002fc600078ec0ff */
[----:B------:R2:W-:Y:S01]  /*8fc0*/  @!P0 STS [R12+0x68], R23 ;  /* 0x000068170c008388 */ /* 0x0005e20000000800 */
[----:B------:R-:W-:Y:S02]  /*8fd0*/  IMAD.MOV.U32 R16, RZ, RZ, R45 ;  /* 0x000000ffff107224 */ /* 0x000fe400078e002d */
[----:B------:R-:W-:Y:S01]  /*8fe0*/  @!P1 IMAD.MOV.U32 R16, RZ, RZ, R21 ;  /* 0x000000ffff109224 */ /* 0x000fe200078e0015 */
[----:B------:R2:W-:Y:S04]  /*8ff0*/  @!P0 STS [R12+0x64], R21 ;  /* 0x000064150c008388 */ /* 0x0005e80000000800 */
[----:B------:R2:W-:Y:S02]  /*9000*/  @!P1 STS [R18+0x50], R21 ;  /* 0x0000501512009388 */ /* 0x0005e40000000800 */
.L_x_252:
[----:B------:R-:W-:Y:S05]  /*9010*/  WARPSYNC.ALL ;  /* 0x0000000000007948 */ /* 0x000fea0003800000 */
[----:B------:R-:W0:Y:S08]  /*9020*/  S2UR UR6, SR_CgaCtaId ;  /* 0x00000000000679c3 */ /* 0x000e300000008800 */
[----:B------:R-:W-:Y:S01]  /*9030*/  BAR.SYNC.DEFER_BLOCKING 0x0 ;  /* 0x0000000000007b1d */ /* 0x000fe20000010000 */
[----:B------:R-:W-:Y:S01]  /*9040*/  ISETP.NE.AND P0, PT, R30, RZ, PT ;  /* 0x000000ff1e00720c */ /* 0x000fe20003f05270 */
[----:B------:R-:W-:-:S04]  /*9050*/  UIADD3 UR4, UPT, UPT, -UR4, 0x1c00, URZ ;  /* 0x00001c0004047890 */ /* 0x000fc8000fffe1ff */
[----:B------:R-:W-:Y:S02]  /*9060*/  UMOV UR5, 0x400 ;  /* 0x0000040000057882 */ /* 0x000fe40000000000 */
[----:B0-----:R-:W-:-:S09]  /*9070*/  ULEA UR5, UR6, UR5, 0x18 ;  /* 0x0000000506057291 */ /* 0x001fd2000f8ec0ff */
[----:B--2---:R-:W0:Y:S02]  /*9080*/  LDS R12, [UR5+0x50] ;  /* 0x00005005ff0c7984 */ /* 0x004e240008000800 */
[----:B0-----:R-:W-:Y:S02]  /*9090*/  SEL R17, R12, RZ, P0 ;  /* 0x000000ff0c117207 */ /* 0x001fe40000000000 */
[----:B------:R-:W0:Y:S03]  /*90a0*/  LDS.128 R12, [UR5+0x60] ;  /* 0x00006005ff0c7984 */ /* 0x000e260008000c00 */
[----:B------:R-:W-:-:S04]  /*90b0*/  IMAD.IADD R48, R17, 0x1, R16 ;  /* 0x0000000111307824 */ /* 0x000fc800078e0210 */
[----:B------:R-:W-:Y:S02]  /*90c0*/  IMAD.IADD R46, R35, 0x1, R48 ;  /* 0x00000001232e7824 */ /* 0x000fe400078e0230 */
[----:B------:R-:W-:Y:S02]  /*90d0*/  IMAD.IADD R47, R48, 0x1, R9 ;  /* 0x00000001302f7824 */ /* 0x000fe400078e0209 */
[----:B------:R-:W-:-:S04]  /*90e0*/  IMAD.IADD R41, R46, 0x1, R7 ;  /* 0x000000012e297824 */ /* 0x000fc800078e0207 */
[----:B0-----:R-:W-:Y:S02]  /*90f0*/  IMAD.IADD R12, R41, 0x1, R6 ;  /* 0x00000001290c7824 */ /* 0x001fe400078e0206 */
[----:B------:R-:W-:Y:S02]  /*9100*/  VIADD R45, R15, -UR4 ;  /* 0x800000040f2d7c36 */ /* 0x000fe40008000000 */
[----:B------:R-:W-:Y:S02]  /*9110*/  IMAD.IADD R16, R12, 0x1, R5 ;  /* 0x000000010c107824 */ /* 0x000fe400078e0205 */
[----:B------:R-:W-:Y:S01]  /*9120*/  VIADD R35, R14, -UR4 ;  /* 0x800000040e237c36 */ /* 0x000fe20008000000 */
[----:B------:R-:W-:Y:S01]  /*9130*/  ISETP.GT.AND P0, PT, R45, 0x200, PT ;  /* 0x000002002d00780c */ /* 0x000fe20003f04270 */
[----:B------:R-:W-:-:S04]  /*9140*/  IMAD.IADD R17, R16, 0x1, R4 ;  /* 0x0000000110117824 */ /* 0x000fc800078e0204 */
[----:B------:R-:W-:-:S04]  /*9150*/  IMAD.IADD R18, R17, 0x1, R3 ;  /* 0x0000000111127824 */ /* 0x000fc800078e0203 */
[----:B------:R-:W-:-:S04]  /*9160*/  IMAD.IADD R19, R18, 0x1, R2 ;  /* 0x0000000112137824 */ /* 0x000fc800078e0202 */
[----:B------:R-:W-:-:S04]  /*9170*/  IMAD.IADD R20, R19, 0x1, R0 ;  /* 0x0000000113147824 */ /* 0x000fc800078e0200 */
[----:B------:R-:W-:-:S04]  /*9180*/  IMAD.IADD R21, R20, 0x1, R31 ;  /* 0x0000000114157824 */ /* 0x000fc800078e021f */
[----:B------:R-:W-:-:S04]  /*9190*/  IMAD.IADD R22, R21, 0x1, R32 ;  /* 0x0000000115167824 */ /* 0x000fc800078e0220 */
[----:B------:R-:W-:-:S04]  /*91a0*/  IMAD.IADD R23, R22, 0x1, R33 ;  /* 0x0000000116177824 */ /* 0x000fc800078e0221 */
[----:B------:R-:W-:Y:S01]  /*91b0*/  IMAD.IADD R38, R23, 0x1, R34 ;  /* 0x0000000117267824 */ /* 0x000fe200078e0222 */
[----:B------:R-:W-:Y:S06]  /*91c0*/  @P0 BRA `(.L_x_265) ;  /* 0x0000000c00800947 */ /* 0x000fec0003800000 */
[----:B------:R-:W-:Y:S01]  /*91d0*/  ISETP.GE.AND P0, PT, R48, R35, PT ;  /* 0x000000233000720c */ /* 0x000fe20003f06270 */
[----:B------:R-:W0:Y:S01]  /*91e0*/  LDCU.U8 UR4, c[0x0][0x3b8] ;  /* 0x00007700ff0477ac */ /* 0x000e220008000000 */
[----:B------:R-:W-:Y:S02]  /*91f0*/  BSSY.RECONVERGENT B0, `(.L_x_266) ;  /* 0x000000e000007945 */ /* 0x000fe40003800200 */
[----:B------:R-:W-:-:S13]  /*9200*/  ISETP.NE.AND P0, PT, R9, RZ, !P0 ;  /* 0x000000ff0900720c */ /* 0x000fda0004705270 */
[----:B------:R-:W-:Y:S05]  /*9210*/  @!P0 BRA `(.L_x_267) ;  /* 0x00000000002c8947 */ /* 0x000fea0003800000 */
[----:B0-----:R-:W-:Y:S01]  /*9220*/  UISETP.NE.AND UP0, UPT, UR4, URZ, UPT ;  /* 0x000000ff0400728c */ /* 0x001fe2000bf05270 */
[----:B------:R-:W-:Y:S01]  /*9230*/  CS2R R14, SRZ ;  /* 0x00000000000e7805 */ /* 0x000fe2000001ff00 */
[----:B------:R-:W0:Y:S07]  /*9240*/  LDCU.64 UR12, c[0x0][0x390] ;  /* 0x00007200ff0c77ac */ /* 0x000e2e0008000a00 */
[----:B------:R-:W-:Y:S05]  /*9250*/  BRA.U UP0, `(.L_x_268) ;  /* 0x0000000100087547 */ /* 0x000fea000b800000 */
[----:B------:R-:W1:Y:S02]  /*9260*/  LDC.64 R14, c[0x0][0x3d0] ;  /* 0x0000f400ff0e7b82 */ /* 0x000e640000000a00 */
[----:B-1----:R-:W5:Y:S02]  /*9270*/  LDG.E.64 R14, desc[UR8][R14.64] ;  /* 0x000000080e0e7981 */ /* 0x002f64000c1e1b00 */
.L_x_268:
[----:B-----5:R-:W-:-:S04]  /*9280*/  IADD3 R9, P0, PT, R48, R14, RZ ;  /* 0x0000000e30097210 */ /* 0x020fc80007f1e0ff */
[----:B------:R-:W-:Y:S02]  /*9290*/  LEA.HI.X.SX32 R30, R48, R15, 0x1, P0 ;  /* 0x0000000f301e7211 */ /* 0x000fe400000f0eff */
[----:B0-----:R-:W-:-:S04]  /*92a0*/  LEA R14, P0, R9, UR12, 0x2 ;  /* 0x0000000c090e7c11 */ /* 0x001fc8000f8010ff */
[----:B------:R-:W-:-:S05]  /*92b0*/  LEA.HI.X R15, R9, UR13, R30, 0x2, P0 ;  /* 0x0000000d090f7c11 */ /* 0x000fca00080f141e */
[----:B------:R1:W-:Y:S04]  /*92c0*/  STG.E desc[UR8][R14.64], R44 ;  /* 0x0000002c0e007986 */ /* 0x0003e8000c101908 */
.L_x_267:
[----:B0-----:R-:W-:Y:S05]  /*92d0*/  BSYNC.RECONVERGENT B0 ;  /* 0x0000000000007941 */ /* 0x001fea0003800200 */
.L_x_266:
        /* <DEDUP_REMOVED lines=8> */
[----:B------:R-:W2:Y:S02]  /*9360*/  LDC.64 R8, c[0x0][0x3d0] ;  /* 0x0000f400ff087b82 */ /* 0x000ea40000000a00 */
[----:B--2---:R-:W5:Y:S02]  /*9370*/  LDG.E.64 R8, desc[UR8][R8.64] ;  /* 0x0000000808087981 */ /* 0x004f64000c1e1b00 */
.L_x_271:
[----:B-----5:R-:W-:-:S04]  /*9380*/  IADD3 R13, P0, PT, R47, R8, RZ ;  /* 0x000000082f0d7210 */ /* 0x020fc80007f1e0ff */
[----:B-1----:R-:W-:Y:S02]  /*9390*/  LEA.HI.X.SX32 R14, R47, R9, 0x1, P0 ;  /* 0x000000092f0e7211 */ /* 0x002fe400000f0eff */
[----:B0-----:R-:W-:-:S04]  /*93a0*/  LEA R8, P0, R13, UR12, 0x2 ;  /* 0x0000000c0d087c11 */ /* 0x001fc8000f8010ff */
[----:B------:R-:W-:-:S05]  /*93b0*/  LEA.HI.X R9, R13, UR13, R14, 0x2, P0 ;  /* 0x0000000d0d097c11 */ /* 0x000fca00080f140e */
[----:B------:R0:W-:Y:S04]  /*93c0*/  STG.E desc[UR8][R8.64], R43 ;  /* 0x0000002b08007986 */ /* 0x0001e8000c101908 */
.L_x_270:
[----:B------:R-:W-:Y:S05]  /*93d0*/  BSYNC.RECONVERGENT B0 ;  /* 0x0000000000007941 */ /* 0x000fea0003800200 */
.L_x_269:
        /* <DEDUP_REMOVED lines=8> */
[----:B------:R-:W2:Y:S02]  /*9460*/  LDC.64 R8, c[0x0][0x3d0] ;  /* 0x0000f400ff087b82 */ /* 0x000ea40000000a00 */
[----:B--2---:R-:W5:Y:S02]  /*9470*/  LDG.E.64 R8, desc[UR8][R8.64] ;  /* 0x0000000808087981 */ /* 0x004f64000c1e1b00 */
.L_x_274:
[----:B-----5:R-:W-:-:S04]  /*9480*/  IADD3 R7, P0, PT, R46, R8, RZ ;  /* 0x000000082e077210 */ /* 0x020fc80007f1e0ff */
[----:B------:R-:W-:Y:S02]  /*9490*/  LEA.HI.X.SX32 R46, R46, R9, 0x1, P0 ;  /* 0x000000092e2e7211 */ /* 0x000fe400000f0eff */
[----:B0-----:R-:W-:-:S04]  /*94a0*/  LEA R8, P0, R7, UR12, 0x2 ;  /* 0x0000000c07087c11 */ /* 0x001fc8000f8010ff */
[----:B------:R-:W-:-:S05]  /*94b0*/  LEA.HI.X R9, R7, UR13, R46, 0x2, P0 ;  /* 0x0000000d07097c11 */ /* 0x000fca00080f142e */
[----:B------:R2:W-:Y:S04]  /*94c0*/  STG.E desc[UR8][R8.64], R42 ;  /* 0x0000002a08007986 */ /* 0x0005e8000c101908 */
.L_x_273:
[----:B------:R-:W-:Y:S05]  /*94d0*/  BSYNC.RECONVERGENT B0 ;  /* 0x0000000000007941 */ /* 0x000fea0003800200 */
.L_x_272:
[----:B------:R-:W-:Y:S01]  /*94e0*/  ISETP.GE.AND P0, PT, R41, R35, PT ;  /* 0x000000232900720c */ /* 0x000fe20003f06270 */
[----:B------:R-:W-:Y:S03]  /*94f0*/  BSSY.RECONVERGENT B0, `(.L_x_275) ;  /* 0x000000e000007945 */ /* 0x000fe60003800200 */
[----:B------:R-:W-:-:S13]  /*9500*/  ISETP.EQ.OR P0, PT, R6, RZ, P0 ;  /* 0x000000ff0600720c */ /* 0x000fda0000702670 */
[----:B------:R-:W-:Y:S05]  /*9510*/  @P0 BRA `(.L_x_276) ;  /* 0x00000000002c0947 */ /* 0x000fea0003800000 */
[----:B------:R-:W-:Y:S01]  /*9520*/  UISETP.NE.AND UP0, UPT, UR4, URZ, UPT ;  /* 0x000000ff0400728c */ /* 0x000fe2000bf05270 */
[----:B------:R-:W-:Y:S01]  /*9530*/  CS2R R6, SRZ ;  /* 0x0000000000067805 */ /* 0x000fe2000001ff00 */
[----:B------:R-:W3:Y:S07]  /*9540*/  LDCU.64 UR12, c[0x0][0x390] ;  /* 0x00007200ff0c77ac */ /* 0x000eee0008000a00 */
[----:B------:R-:W-:Y:S05]  /*9550*/  BRA.U UP0, `(.L_x_277) ;  /* 0x0000000100087547 */ /* 0x000fea000b800000 */
[----:B------:R-:W4:Y:S02]  /*9560*/  LDC.64 R6, c[0x0][0x3d0] ;  /* 0x0000f400ff067b82 */ /* 0x000f240000000a00 */
[----:B----4-:R-:W5:Y:S02]  /*9570*/  LDG.E.64 R6, desc[UR8][R6.64] ;  /* 0x0000000806067981 */ /* 0x010f64000c1e1b00 */
.L_x_277:
[----:B0-2--5:R-:W-:-:S04]  /*9580*/  IADD3 R8, P0, PT, R41, R6, RZ ;  /* 0x0000000629087210 */ /* 0x025fc80007f1e0ff */
[----:B------:R-:W-:Y:S02]  /*9590*/  LEA.HI.X.SX32 R7, R41, R7, 0x1, P0 ;  /* 0x0000000729077211 */ /* 0x000fe400000f0eff */
[----:B---3--:R-:W-:-:S04]  /*95a0*/  LEA R6, P0, R8, UR12, 0x2 ;  /* 0x0000000c08067c11 */ /* 0x008fc8000f8010ff */
[----:B------:R-:W-:-:S05]  /*95b0*/  LEA.HI.X R7, R8, UR13, R7, 0x2, P0 ;  /* 0x0000000d08077c11 */ /* 0x000fca00080f1407 */
[----:B------:R3:W-:Y:S04]  /*95c0*/  STG.E desc[UR8][R6.64], R40 ;  /* 0x0000002806007986 */ /* 0x0007e8000c101908 */
.L_x_276:
[----:B------:R-:W-:Y:S05]  /*95d0*/  BSYNC.RECONVERGENT B0 ;  /* 0x0000000000007941 */ /* 0x000fea0003800200 */
.L_x_275:
[----:B------:R-:W-:Y:S01]  /*95e0*/  ISETP.GE.AND P0, PT, R12, R35, PT ;  /* 0x000000230c00720c */ /* 0x000fe20003f06270 */
[----:B------:R-:W-:Y:S03]  /*95f0*/  BSSY.RECONVERGENT B0, `(.L_x_278) ;  /* 0x000000e000007945 */ /* 0x000fe60003800200 */
[----:B------:R-:W-:-:S13]  /*9600*/  ISETP.EQ.OR P0, PT, R5, RZ, P0 ;  /* 0x000000ff0500720c */ /* 0x000fda0000702670 */
[----:B------:R-:W-:Y:S05]  /*9610*/  @P0 BRA `(.L_x_279) ;  /* 0x00000000002c0947 */ /* 0x000fea0003800000 */
[----:B------:R-:W-:Y:S01]  /*9620*/  UISETP.NE.AND UP0, UPT, UR4, URZ, UPT ;  /* 0x000000ff0400728c */ /* 0x000fe2000bf05270 */
[----:B---3--:R-:W-:Y:S01]  /*9630*/  CS2R R6, SRZ ;  /* 0x0000000000067805 */ /* 0x008fe2000001ff00 */
[----:B------:R-:W3:Y:S07]  /*9640*/  LDCU.64 UR12, c[0x0][0x390] ;  /* 0x00007200ff0c77ac */ /* 0x000eee0008000a00 */
[----:B------:R-:W-:Y:S05]  /*9650*/  BRA.U UP0, `(.L_x_280) ;  /* 0x0000000100087547 */ /* 0x000fea000b800000 */
[----:B------:R-:W4:Y:S02]  /*9660*/  LDC.64 R6, c[0x0][0x3d0] ;  /* 0x0000f400ff067b82 */ /* 0x000f240000000a00 */
[----:B----4-:R-:W5:Y:S02]  /*9670*/  LDG.E.64 R6, desc[UR8][R6.64] ;  /* 0x0000000806067981 */ /* 0x010f64000c1e1b00 */
.L_x_280:
[----:B-----5:R-:W-:-:S04]  /*9680*/  IADD3 R5, P0, PT, R12, R6, RZ ;  /* 0x000000060c057210 */ /* 0x020fc80007f1e0ff */
[----:B------:R-:W-:Y:S02]  /*9690*/  LEA.HI.X.SX32 R12, R12, R7, 0x1, P0 ;  /* 0x000000070c0c7211 */ /* 0x000fe400000f0eff */
[----:B---3--:R-:W-:-:S04]  /*96a0*/  LEA R6, P0, R5, UR12, 0x2 ;  /* 0x0000000c05067c11 */ /* 0x008fc8000f8010ff */
[----:B------:R-:W-:-:S05]  /*96b0*/  LEA.HI.X R7, R5, UR13, R12, 0x2, P0 ;  /* 0x0000000d05077c11 */ /* 0x000fca00080f140c */
[----:B------:R4:W-:Y:S04]  /*96c0*/  STG.E desc[UR8][R6.64], R39 ;  /* 0x0000002706007986 */ /* 0x0009e8000c101908 */
.L_x_279:
[----:B------:R-:W-:Y:S05]  /*96d0*/  BSYNC.RECONVERGENT B0 ;  /* 0x0000000000007941 */ /* 0x000fea0003800200 */
.L_x_278:
        /* <DEDUP_REMOVED lines=10> */
.L_x_283:
[----:B---345:R-:W-:-:S04]  /*9780*/  IADD3 R6, P0, PT, R16, R4, RZ ;  /* 0x0000000410067210 */ /* 0x038fc80007f1e0ff */
[----:B------:R-:W-:Y:S02]  /*9790*/  LEA.HI.X.SX32 R5, R16, R5, 0x1, P0 ;  /* 0x0000000510057211 */ /* 0x000fe400000f0eff */
[----:B0-----:R-:W-:-:S04]  /*97a0*/  LEA R4, P0, R6, UR12, 0x2 ;  /* 0x0000000c06047c11 */ /* 0x001fc8000f8010ff */
[----:B------:R-:W-:-:S05]  /*97b0*/  LEA.HI.X R5, R6, UR13, R5, 0x2, P0 ;  /* 0x0000000d06057c11 */ /* 0x000fca00080f1405 */
[----:B------:R0:W-:Y:S04]  /*97c0*/  STG.E desc[UR8][R4.64], R37 ;  /* 0x0000002504007986 */ /* 0x0001e8000c101908 */
.L_x_282:
[----:B------:R-:W-:Y:S05]  /*97d0*/  BSYNC.RECONVERGENT B0 ;  /* 0x0000000000007941 */ /* 0x000fea0003800200 */
.L_x_281:
        /* <DEDUP_REMOVED lines=10> */
.L_x_286:
[----:B-----5:R-:W-:-:S04]  /*9880*/  IADD3 R3, P0, PT, R17, R4, RZ ;  /* 0x0000000411037210 */ /* 0x020fc80007f1e0ff */
[----:B---34-:R-:W-:Y:S02]  /*9890*/  LEA.HI.X.SX32 R6, R17, R5, 0x1, P0 ;  /* 0x0000000511067211 */ /* 0x018fe400000f0eff */
[----:B0-----:R-:W-:-:S04]  /*98a0*/  LEA R4, P0, R3, UR12, 0x2 ;  /* 0x0000000c03047c11 */ /* 0x001fc8000f8010ff */
[----:B------:R-:W-:-:S05]  /*98b0*/  LEA.HI.X R5, R3, UR13, R6, 0x2, P0 ;  /* 0x0000000d03057c11 */ /* 0x000fca00080f1406 */
[----:B------:R0:W-:Y:S04]  /*98c0*/  STG.E desc[UR8][R4.64], R29 ;  /* 0x0000001d04007986 */ /* 0x0001e8000c101908 */
.L_x_285:
[----:B------:R-:W-:Y:S05]  /*98d0*/  BSYNC.RECONVERGENT B0 ;  /* 0x0000000000007941 */ /* 0x000fea0003800200 */
.L_x_284:
        /* <DEDUP_REMOVED lines=10> */
.L_x_289:
[----:B0----5:R-:W-:-:S04]  /*9980*/  IADD3 R4, P0, PT, R18, R2, RZ ;  /* 0x0000000212047210 */ /* 0x021fc80007f1e0ff */
[----:B------:R-:W-:Y:S02]  /*9990*/  LEA.HI.X.SX32 R3, R18, R3, 0x1, P0 ;  /* 0x0000000312037211 */ /* 0x000fe400000f0eff */
[----:B------:R-:W-:-:S04]  /*99a0*/  LEA R2, P0, R4, UR12, 0x2 ;  /* 0x0000000c04027c11 */ /* 0x000fc8000f8010ff */
[----:B------:R-:W-:-:S05]  /*99b0*/  LEA.HI.X R3, R4, UR13, R3, 0x2, P0 ;  /* 0x0000000d04037c11 */ /* 0x000fca00080f1403 */
[----:B------:R0:W-:Y:S04]  /*99c0*/  STG.E desc[UR8][R2.64], R28 ;  /* 0x0000001c02007986 */ /* 0x0001e8000c101908 */
.L_x_288:
[----:B------:R-:W-:Y:S05]  /*99d0*/  BSYNC.RECONVERGENT B0 ;  /* 0x0000000000007941 */ /* 0x000fea0003800200 */
.L_x_287:
        /* <DEDUP_REMOVED lines=10> */
.L_x_292:
[----:B-----5:R-:W-:-:S04]  /*9a80*/  IADD3 R0, P0, PT, R19, R2, RZ ;  /* 0x0000000213007210 */ /* 0x020fc80007f1e0ff */
[----:B------:R-:W-:Y:S02]  /*9a90*/  LEA.HI.X.SX32 R3, R19, R3, 0x1, P0 ;  /* 0x0000000313037211 */ /* 0x000fe400000f0eff */
[----:B0-----:R-:W-:-:S04]  /*9aa0*/  LEA R2, P0, R0, UR12, 0x2 ;  /* 0x0000000c00027c11 */ /* 0x001fc8000f8010ff */
[----:B------:R-:W-:-:S05]  /*9ab0*/  LEA.HI.X R3, R0, UR13, R3, 0x2, P0 ;  /* 0x0000000d00037c11 */ /* 0x000fca00080f1403 */
[----:B------:R0:W-:Y:S04]  /*9ac0*/  STG.E desc[UR8][R2.64], R27 ;  /* 0x0000001b02007986 */ /* 0x0001e8000c101908 */
.L_x_291:
[----:B------:R-:W-:Y:S05]  /*9ad0*/  BSYNC.RECONVERGENT B0 ;  /* 0x0000000000007941 */ /* 0x000fea0003800200 */
.L_x_290:
        /* <DEDUP_REMOVED lines=10> */
.L_x_295:
[----:B-----5:R-:W-:-:S04]  /*9b80*/  IADD3 R0, P0, PT, R20, R2, RZ ;  /* 0x0000000214007210 */ /* 0x020fc80007f1e0ff */
[----:B------:R-:W-:Y:S02]  /*9b90*/  LEA.HI.X.SX32 R3, R20, R3, 0x1, P0 ;  /* 0x0000000314037211 */ /* 0x000fe400000f0eff */
[----:B0-----:R-:W-:-:S04]  /*9ba0*/  LEA R2, P0, R0, UR12, 0x2 ;  /* 0x0000000c00027c11 */ /* 0x001fc8000f8010ff */
[----:B------:R-:W-:-:S05]  /*9bb0*/  LEA.HI.X R3, R0, UR13, R3, 0x2, P0 ;  /* 0x0000000d00037c11 */ /* 0x000fca00080f1403 */
[----:B------:R0:W-:Y:S04]  /*9bc0*/  STG.E desc[UR8][R2.64], R26 ;  /* 0x0000001a02007986 */ /* 0x0001e8000c101908 */
.L_x_294:
[----:B------:R-:W-:Y:S05]  /*9bd0*/  BSYNC.RECONVERGENT B0 ;  /* 0x0000000000007941 */ /* 0x000fea0003800200 */
.L_x_293:
        /* <DEDUP_REMOVED lines=10> */
.L_x_298:
[----:B-----5:R-:W-:-:S04]  /*9c80*/  IADD3 R0, P0, PT, R21, R2, RZ ;  /* 0x0000000215007210 */ /* 0x020fc80007f1e0ff */
[----:B------:R-:W-:Y:S02]  /*9c90*/  LEA.HI.X.SX32 R3, R21, R3, 0x1, P0 ;  /* 0x0000000315037211 */ /* 0x000fe400000f0eff */
[----:B0-----:R-:W-:-:S04]  /*9ca0*/  LEA R2, P0, R0, UR12, 0x2 ;  /* 0x0000000c00027c11 */ /* 0x001fc8000f8010ff */
[----:B------:R-:W-:-:S05]  /*9cb0*/  LEA.HI.X R3, R0, UR13, R3, 0x2, P0 ;  /* 0x0000000d00037c11 */ /* 0x000fca00080f1403 */
[----:B------:R0:W-:Y:S04]  /*9cc0*/  STG.E desc[UR8][R2.64], R25 ;  /* 0x0000001902007986 */ /* 0x0001e8000c101908 */
.L_x_297:
[----:B------:R-:W-:Y:S05]  /*9cd0*/  BSYNC.RECONVERGENT B0 ;  /* 0x0000000000007941 */ /* 0x000fea0003800200 */
.L_x_296:
        /* <DEDUP_REMOVED lines=10> */
.L_x_301:
[----:B-----5:R-:W-:-:S04]  /*9d80*/  IADD3 R0, P0, PT, R22, R2, RZ ;  /* 0x0000000216007210 */ /* 0x020fc80007f1e0ff */
[----:B------:R-:W-:Y:S02]  /*9d90*/  LEA.HI.X.SX32 R3, R22, R3, 0x1, P0 ;  /* 0x0000000316037211 */ /* 0x000fe400000f0eff */
[----:B0-----:R-:W-:-:S04]  /*9da0*/  LEA R2, P0, R0, UR12, 0x2 ;  /* 0x0000000c00027c11 */ /* 0x001fc8000f8010ff */
[----:B------:R-:W-:-:S05]  /*9db0*/  LEA.HI.X R3, R0, UR13, R3, 0x2, P0 ;  /* 0x0000000d00037c11 */ /* 0x000fca00080f1403 */
[----:B------:R0:W-:Y:S04]  /*9dc0*/  STG.E desc[UR8][R2.64], R24 ;  /* 0x0000001802007986 */ /* 0x0001e8000c101908 */
.L_x_300:
[----:B------:R-:W-:Y:S05]  /*9dd0*/  BSYNC.RECONVERGENT B0 ;  /* 0x0000000000007941 */ /* 0x000fea0003800200 */
.L_x_299:
        /* <DEDUP_REMOVED lines=10> */
.L_x_304:
[----:B-----5:R-:W-:-:S04]  /*9e80*/  IADD3 R0, P0, PT, R23, R2, RZ ;  /* 0x0000000217007210 */ /* 0x020fc80007f1e0ff */
[----:B------:R-:W-:Y:S02]  /*9e90*/  LEA.HI.X.SX32 R3, R23, R3, 0x1, P0 ;  /* 0x0000000317037211 */ /* 0x000fe400000f0eff */
[----:B0-----:R-:W-:-:S04]  /*9ea0*/  LEA R2, P0, R0, UR12, 0x2 ;  /* 0x0000000c00027c11 */ /* 0x001fc8000f8010ff */
[----:B------:R-:W-:-:S05]  /*9eb0*/  LEA.HI.X R3, R0, UR13, R3, 0x2, P0 ;  /* 0x0000000d00037c11 */ /* 0x000fca00080f1403 */
[----:B------:R0:W-:Y:S04]  /*9ec0*/  STG.E desc[UR8][R2.64], R11 ;  /* 0x0000000b02007986 */ /* 0x0001e8000c101908 */
.L_x_303:
[----:B------:R-:W-:Y:S05]  /*9ed0*/  BSYNC.RECONVERGENT B0 ;  /* 0x0000000000007941 */ /* 0x000fea0003800200 */
.L_x_302:
[----:B------:R-:W-:-:S04]  /*9ee0*/  ISETP.GE.AND P0, PT, R38, R35, PT ;  /* 0x000000232600720c */ /* 0x000fc80003f06270 */
        /* <DEDUP_REMOVED lines=8> */
.L_x_305:
[----:B-----5:R-:W-:-:S04]  /*9f70*/  IADD3 R0, P0, PT, R38, R2, RZ ;  /* 0x0000000226007210 */ /* 0x020fc80007f1e0ff */
[----:B------:R-:W-:Y:S02]  /*9f80*/  LEA.HI.X.SX32 R3, R38, R3, 0x1, P0 ;  /* 0x0000000326037211 */ /* 0x000fe400000f0eff */
[----:B0-----:R-:W-:-:S04]  /*9f90*/  LEA R2, P0, R0, UR12, 0x2 ;  /* 0x0000000c00027c11 */ /* 0x001fc8000f8010ff */
[----:B------:R-:W-:-:S05]  /*9fa0*/  LEA.HI.X R3, R0, UR13, R3, 0x2, P0 ;  /* 0x0000000d00037c11 */ /* 0x000fca00080f1403 */
[----:B------:R0:W-:Y:S01]  /*9fb0*/  STG.E desc[UR8][R2.64], R10 ;  /* 0x0000000a02007986 */ /* 0x0001e2000c101908 */
[----:B------:R-:W-:Y:S05]  /*9fc0*/  BRA `(.L_x_251) ;  /* 0x00000008004c7947 */ /* 0x000fea0003800000 */
.L_x_265:
[----:B------:R-:W-:Y:S01]  /*9fd0*/  BAR.SYNC.DEFER_BLOCKING 0x0 ;  /* 0x0000000000007b1d */ /* 0x000fe20000010000 */
[----:B------:R-:W-:Y:S02]  /*9fe0*/  ISETP.NE.AND P0, PT, R9, RZ, PT ;  /* 0x000000ff0900720c */ /* 0x000fe40003f05270 */
[----:B------:R-:W-:Y:S02]  /*9ff0*/  ISETP.NE.AND P4, PT, R8, RZ, PT ;  /* 0x000000ff0800720c */ /* 0x000fe40003f85270 */
[----:B------:R-:W-:Y:S01]  /*a000*/  ISETP.NE.AND P3, PT, R7, RZ, PT ;  /* 0x000000ff0700720c */ /* 0x000fe20003f65270 */
[----:B------:R-:W0:Y:S01]  /*a010*/  LDCU.64 UR14, c[0x0][0x390] ;  /* 0x00007200ff0e77ac */ /* 0x000e220008000a00 */
[----:B------:R-:W-:Y:S02]  /*a020*/  ISETP.NE.AND P6, PT, R6, RZ, PT ;  /* 0x000000ff0600720c */ /* 0x000fe40003fc5270 */
[----:B------:R-:W-:Y:S01]  /*a030*/  ISETP.NE.AND P5, PT, R5, RZ, PT ;  /* 0x000000ff0500720c */ /* 0x000fe20003fa5270 */
[----:B------:R-:W1:Y:S01]  /*a040*/  LDCU.64 UR12, c[0x0][0x390] ;  /* 0x00007200ff0c77ac */ /* 0x000e620008000a00 */
        /* <DEDUP_REMOVED lines=10> */
[----:B-----5:R-:W-:Y:S01]  /*a0f0*/  @P0 STS [R5], R44 ;  /* 0x0000002c05000388 */ /* 0x020fe20000000800 */
[----:B------:R-:W-:Y:S01]  /*a100*/  ISETP.NE.AND P0, PT, R2, RZ, PT ;  /* 0x000000ff0200720c */ /* 0x000fe20003f05270 */
[--C-:B------:R-:W-:Y:S01]  /*a110*/  @P2 IMAD.IADD R16, R16, 0x1, -R13.reuse ;  /* 0x0000000110102824 */ /* 0x100fe200078e0a0d */
[----:B------:R-:W-:Y:S01]  /*a120*/  @P6 LEA R41, R41, UR5, 0x2 ;  /* 0x0000000529296c11 */ /* 0x000fe2000f8e10ff */
[----:B------:R-:W-:Y:S01]  /*a130*/  @P1 IMAD.IADD R17, R17, 0x1, -R13 ;  /* 0x0000000111111824 */ /* 0x000fe200078e0a0d */
[----:B------:R-:W-:Y:S01]  /*a140*/  @P4 STS [R4], R43 ;  /* 0x0000002b04004388 */ /* 0x000fe20000000800 */
[----:B------:R-:W-:-:S02]  /*a150*/  @P5 LEA R12, R12, UR5, 0x2 ;  /* 0x000000050c0c5c11 */ /* 0x000fc4000f8e10ff */
[----:B------:R-:W-:Y:S01]  /*a160*/  ISETP.NE.AND P4, PT, R0, RZ, PT ;  /* 0x000000ff0000720c */ /* 0x000fe20003f85270 */
[----:B------:R2:W-:Y:S01]  /*a170*/  @P3 STS [R3], R42 ;  /* 0x0000002a03003388 */ /* 0x0005e20000000800 */
[----:B------:R-:W-:Y:S02]  /*a180*/  @P2 LEA R16, R16, UR5, 0x2 ;  /* 0x0000000510102c11 */ /* 0x000fe4000f8e10ff */
[----:B------:R-:W-:Y:S01]  /*a190*/  @P1 LEA R0, R17, UR5, 0x2 ;  /* 0x0000000511001c11 */ /* 0x000fe2000f8e10ff */
[----:B------:R-:W-:Y:S01]  /*a1a0*/  @P6 STS [R41], R40 ;  /* 0x0000002829006388 */ /* 0x000fe20000000800 */
[----:B------:R-:W-:Y:S01]  /*a1b0*/  ISETP.NE.AND P3, PT, R31, RZ, PT ;  /* 0x000000ff1f00720c */ /* 0x000fe20003f65270 */
[----:B------:R-:W-:Y:S01]  /*a1c0*/  @P0 IMAD.IADD R18, R18, 0x1, -R13 ;  /* 0x0000000112120824 */ /* 0x000fe200078e0a0d */
[----:B------:R-:W-:Y:S01]  /*a1d0*/  ISETP.NE.AND P6, PT, R32, RZ, PT ;  /* 0x000000ff2000720c */ /* 0x000fe20003fc5270 */
[----:B------:R-:W-:Y:S01]  /*a1e0*/  @P5 STS [R12], R39 ;  /* 0x000000270c005388 */ /* 0x000fe20000000800 */
[----:B------:R-:W-:-:S02]  /*a1f0*/  ISETP.NE.AND P5, PT, R33, RZ, PT ;  /* 0x000000ff2100720c */ /* 0x000fc40003fa5270 */
[----:B--2---:R-:W-:Y:S01]  /*a200*/  @P0 LEA R3, R18, UR5, 0x2 ;  /* 0x0000000512030c11 */ /* 0x004fe2000f8e10ff */
[----:B------:R-:W-:Y:S01]  /*a210*/  @P2 STS [R16], R37 ;  /* 0x0000002510002388 */ /* 0x000fe20000000800 */
[----:B------:R-:W-:Y:S01]  /*a220*/  ISETP.NE.AND P2, PT, R34, RZ, PT ;  /* 0x000000ff2200720c */ /* 0x000fe20003f45270 */
[--C-:B------:R-:W-:Y:S02]  /*a230*/  @P4 IMAD.IADD R19, R19, 0x1, -R13.reuse ;  /* 0x0000000113134824 */ /* 0x100fe400078e0a0d */
[----:B------:R2:W-:Y:S01]  /*a240*/  @P1 STS [R0], R29 ;  /* 0x0000001d00001388 */ /* 0x0005e20000000800 */
[----:B------:R-:W-:Y:S01]  /*a250*/  ISETP.NE.AND P1, PT, R36, RZ, PT ;  /* 0x000000ff2400720c */ /* 0x000fe20003f25270 */
[--C-:B------:R-:W-:Y:S01]  /*a260*/  @P3 IMAD.IADD R20, R20, 0x1, -R13.reuse ;  /* 0x0000000114143824 */ /* 0x100fe200078e0a0d */
[----:B------:R-:W-:Y:S01]  /*a270*/  @P4 LEA R2, R19, UR5, 0x2 ;  /* 0x0000000513024c11 */ /* 0x000fe2000f8e10ff */
[--C-:B------:R-:W-:Y:S01]  /*a280*/  @P6 IMAD.IADD R21, R21, 0x1, -R13.reuse ;  /* 0x0000000115156824 */ /* 0x100fe200078e0a0d */
[----:B------:R3:W-:Y:S01]  /*a290*/  @P0 STS [R3], R28 ;  /* 0x0000001c03000388 */ /* 0x0007e20000000800 */
[----:B------:R-:W-:Y:S01]  /*a2a0*/  @P5 IMAD.IADD R22, R22, 0x1, -R13 ;  /* 0x0000000116165824 */ /* 0x000fe200078e0a0d */
[----:B------:R-:W-:-:S02]  /*a2b0*/  ISETP.GE.AND P0, PT, R30, R45, PT ;  /* 0x0000002d1e00720c */ /* 0x000fc40003f06270 */
[----:B------:R-:W-:Y:S01]  /*a2c0*/  @P3 LEA R5, R20, UR5, 0x2 ;  /* 0x0000000514053c11 */ /* 0x000fe2000f8e10ff */
[--C-:B------:R-:W-:Y:S01]  /*a2d0*/  @P2 IMAD.IADD R23, R23, 0x1, -R13.reuse ;  /* 0x0000000117172824 */ /* 0x100fe200078e0a0d */
[----:B--2---:R-:W-:Y:S01]  /*a2e0*/  @P6 LEA R0, R21, UR5, 0x2 ;  /* 0x0000000515006c11 */ /* 0x004fe2000f8e10ff */
[----:B------:R2:W-:Y:S01]  /*a2f0*/  @P4 STS [R2], R27 ;  /* 0x0000001b02004388 */ /* 0x0005e20000000800 */
[----:B------:R-:W-:Y:S01]  /*a300*/  @P5 LEA R7, R22, UR5, 0x2 ;  /* 0x0000000516075c11 */ /* 0x000fe2000f8e10ff */
[----:B------:R-:W-:Y:S01]  /*a310*/  @P1 IMAD.IADD R38, R38, 0x1, -R13 ;  /* 0x0000000126261824 */ /* 0x000fe200078e0a0d */
[----:B------:R-:W-:Y:S01]  /*a320*/  @P2 LEA R4, R23, UR5, 0x2 ;  /* 0x0000000517042c11 */ /* 0x000fe2000f8e10ff */
[----:B------:R2:W-:Y:S03]  /*a330*/  @P3 STS [R5], R26 ;  /* 0x0000001a05003388 */ /* 0x0005e60000000800 */
[----:B---3--:R-:W-:Y:S01]  /*a340*/  @P1 LEA R3, R38, UR5, 0x2 ;  /* 0x0000000526031c11 */ /* 0x008fe2000f8e10ff */
[----:B------:R2:W-:Y:S04]  /*a350*/  @P6 STS [R0], R25 ;  /* 0x0000001900006388 */ /* 0x0005e80000000800 */
[----:B------:R2:W-:Y:S04]  /*a360*/  @P5 STS [R7], R24 ;  /* 0x0000001807005388 */ /* 0x0005e80000000800 */
[----:B------:R2:W-:Y:S04]  /*a370*/  @P2 STS [R4], R11 ;  /* 0x0000000b04002388 */ /* 0x0005e80000000800 */
[----:B------:R2:W-:Y:S01]  /*a380*/  @P1 STS [R3], R10 ;  /* 0x0000000a03001388 */ /* 0x0005e20000000800 */
[----:B------:R-:W-:Y:S06]  /*a390*/  BAR.SYNC.DEFER_BLOCKING 0x0 ;  /* 0x0000000000007b1d */ /* 0x000fec0000010000 */
[----:B01----:R-:W-:Y:S05]  /*a3a0*/  @P0 BRA `(.L_x_251) ;  /* 0x0000000400540947 */ /* 0x003fea0003800000 */
[----:B------:R-:W0:Y:S01]  /*a3b0*/  LDCU UR4, c[0x0][0x3ac] ;  /* 0x00007580ff0477ac */ /* 0x000e220008000800 */
[----:B--2---:R-:W-:Y:S01]  /*a3c0*/  VIADD R0, R30, UR7 ;  /* 0x000000071e007c36 */ /* 0x004fe20008000000 */
[----:B------:R-:W1:Y:S01]  /*a3d0*/  LDC.U8 R12, c[0x0][0x3b8] ;  /* 0x0000ee00ff0c7b82 */ /* 0x000e620000000000 */
[----:B------:R-:W-:Y:S03]  /*a3e0*/  BSSY.RECONVERGENT B0, `(.L_x_306) ;  /* 0x000001e000007945 */ /* 0x000fe60003800200 */
[----:B0-----:R-:W-:-:S05]  /*a3f0*/  IADD3 R0, PT, PT, -R0, UR4, R15 ;  /* 0x0000000400007c10 */ /* 0x001fca000fffe10f */
[----:B------:R-:W-:-:S05]  /*a400*/  VIADD R0, R0, 0xffffe3ff ;  /* 0xffffe3ff00007836 */ /* 0x000fca0000000000 */
[C---:B------:R-:W-:Y:S02]  /*a410*/  LOP3.LUT R2, R0.reuse, 0x600, RZ, 0xc0, !PT ;  /* 0x0000060000027812 */ /* 0x040fe400078ec0ff */
[----:B------:R-:W-:Y:S02]  /*a420*/  ISETP.GE.U32.AND P1, PT, R0, 0x600, PT ;  /* 0x000006000000780c */ /* 0x000fe40003f26070 */
[----:B------:R-:W-:-:S13]  /*a430*/  ISETP.NE.AND P0, PT, R2, 0x600, PT ;  /* 0x000006000200780c */ /* 0x000fda0003f05270 */
[----:B------:R-:W-:Y:S05]  /*a440*/  @!P0 BRA `(.L_x_307) ;  /* 0x00000000005c8947 */ /* 0x000fea0003800000 */
[----:B------:R-:W-:Y:S01]  /*a450*/  LEA.HI R0, R0, 0x1, RZ, 0x17 ;  /* 0x0000000100007811 */ /* 0x000fe200078fb8ff */
[C---:B------:R-:W-:Y:S01]  /*a460*/  IMAD.IADD R7, R30.reuse, 0x1, R13 ;  /* 0x000000011e077824 */ /* 0x040fe200078e020d */
[----:B------:R-:W-:Y:S02]  /*a470*/  LEA R6, R30, UR5, 0x2 ;  /* 0x000000051e067c11 */ /* 0x000fe4000f8e10ff */
[----:B-1----:R-:W-:Y:S01]  /*a480*/  ISETP.NE.AND P2, PT, R12, RZ, PT ;  /* 0x000000ff0c00720c */ /* 0x002fe20003f45270 */
[C---:B------:R-:W-:Y:S01]  /*a490*/  IMAD.SHL.U32 R2, R0.reuse, 0x200, RZ ;  /* 0x0000020000027824 */ /* 0x040fe200078e00ff */
[----:B------:R-:W-:-:S04]  /*a4a0*/  LOP3.LUT R0, R0, 0x3, RZ, 0xc0, !PT ;  /* 0x0000000300007812 */ /* 0x000fc800078ec0ff */
[----:B------:R-:W-:Y:S01]  /*a4b0*/  LOP3.LUT R3, R2, 0x600, RZ, 0xc0, !PT ;  /* 0x0000060002037812 */ /* 0x000fe200078ec0ff */
[----:B------:R-:W-:-:S04]  /*a4c0*/  IMAD.MOV R0, RZ, RZ, -R0 ;  /* 0x000000ffff007224 */ /* 0x000fc800078e0a00 */
[----:B------:R-:W-:-:S07]  /*a4d0*/  IMAD.IADD R30, R30, 0x1, R3 ;  /* 0x000000011e1e7824 */ /* 0x000fce00078e0203 */
.L_x_308:
        /* <DEDUP_REMOVED lines=14> */
.L_x_307:
[----:B------:R-:W-:Y:S05]  /*a5c0*/  BSYNC.RECONVERGENT B0 ;  /* 0x0000000000007941 */ /* 0x000fea0003800200 */
.L_x_306:
[----:B------:R-:W-:Y:S05]  /*a5d0*/  @!P1 BRA `(.L_x_251) ;  /* 0x0000000000c89947 */ /* 0x000fea0003800000 */
[----:B------:R-:W2:Y:S01]  /*a5e0*/  S2UR UR6, SR_CgaCtaId ;  /* 0x00000000000679c3 */ /* 0x000ea20000008800 */
[----:B------:R-:W-:Y:S01]  /*a5f0*/  UMOV UR4, 0x400 ;  /* 0x0000040000047882 */ /* 0x000fe20000000000 */
[----:B-1----:R-:W-:Y:S01]  /*a600*/  ISETP.NE.AND P0, PT, R12, RZ, PT ;  /* 0x000000ff0c00720c */ /* 0x002fe20003f05270 */
[----:B------:R-:W-:Y:S01]  /*a610*/  IMAD.IADD R13, R30, 0x1, R13 ;  /* 0x000000011e0d7824 */ /* 0x000fe200078e020d */
[----:B--2---:R-:W-:-:S06]  /*a620*/  ULEA UR4, UR6, UR4, 0x18 ;  /* 0x0000000406047291 */ /* 0x004fcc000f8ec0ff */
[----:B------:R-:W-:-:S05]  /*a630*/  LEA R0, R30, UR4, 0x2 ;  /* 0x000000041e007c11 */ /* 0x000fca000f8e10ff */
[----:B------:R-:W-:-:S07]  /*a640*/  VIADD R0, R0, 0x1000 ;  /* 0x0000100000007836 */ /* 0x000fce0000000000 */
.L_x_309:
[----:B----4-:R-:W1:Y:S01]  /*a650*/  @!P0 LDC.64 R6, c[0x0][0x3d0] ;  /* 0x0000f400ff068b82 */ /* 0x010e620000000a00 */
[----:B0-----:R-:W-:Y:S01]  /*a660*/  CS2R R2, SRZ ;  /* 0x0000000000027805 */ /* 0x001fe2000001ff00 */
[----:B------:R-:W0:Y:S01]  /*a670*/  LDS R17, [R0+-0x1000] ;  /* 0xfff0000000117984 */ /* 0x000e220000000800 */
[----:B------:R-:W-:-:S03]  /*a680*/  SHF.R.S32.HI R15, RZ, 0x1f, R13 ;  /* 0x0000001fff0f7819 */ /* 0x000fc6000001140d */
[----:B------:R-:W2:Y:S04]  /*a690*/  LDS R19, [R0+-0x800] ;  /* 0xfff8000000137984 */ /* 0x000ea80000000800 */
[----:B-1----:R-:W3:Y:S01]  /*a6a0*/  @!P0 LDG.E.64 R2, desc[UR8][R6.64] ;  /* 0x0000000806028981 */ /* 0x002ee2000c1e1b00 */
[----:B------:R-:W-:-:S13]  /*a6b0*/  ISETP.NE.AND P0, PT, R12, RZ, PT ;  /* 0x000000ff0c00720c */ /* 0x000fda0003f05270 */
        /* <DEDUP_REMOVED lines=25> */
[----:B-1----:R-:W2:Y:S01]  /*a850*/  @!P0 LDG.E.64 R2, desc[UR8][R8.64] ;  /* 0x0000000808028981 */ /* 0x002ea2000c1e1b00 */
[----:B------:R-:W-:Y:S02]  /*a860*/  VIADD R30, R30, 0x800 ;  /* 0x000008001e1e7836 */ /* 0x000fe40000000000 */
[----:B---3--:R-:W-:Y:S01]  /*a870*/  VIADD R0, R0, 0x2000 ;  /* 0x0000200000007836 */ /* 0x008fe20000000000 */
[C---:B--2---:R-:W-:Y:S01]  /*a880*/  IADD3 R6, P1, PT, R13.reuse, R2, RZ ;  /* 0x000000020d067210 */ /* 0x044fe20007f3e0ff */
[----:B------:R-:W-:-:S04]  /*a890*/  VIADD R13, R13, 0x800 ;  /* 0x000008000d0d7836 */ /* 0x000fc80000000000 */
[----:B------:R-:W-:Y:S01]  /*a8a0*/  IMAD.X R3, R15, 0x1, R3, P1 ;  /* 0x000000010f037824 */ /* 0x000fe200008e0603 */
[----:B------:R-:W-:-:S04]  /*a8b0*/  LEA R2, P1, R6, UR14, 0x2 ;  /* 0x0000000e06027c11 */ /* 0x000fc8000f8210ff */
[----:B------:R-:W-:Y:S02]  /*a8c0*/  LEA.HI.X R3, R6, UR15, R3, 0x2, P1 ;  /* 0x0000000f06037c11 */ /* 0x000fe400088f1403 */
[----:B------:R-:W-:-:S03]  /*a8d0*/  ISETP.GE.AND P1, PT, R30, R45, PT ;  /* 0x0000002d1e00720c */ /* 0x000fc60003f26270 */
[----:B-----5:R4:W-:Y:S10]  /*a8e0*/  STG.E desc[UR8][R2.64+0x1800], R7 ;  /* 0x0018000702007986 */ /* 0x0209f4000c101908 */
[----:B------:R-:W-:Y:S05]  /*a8f0*/  @!P1 BRA `(.L_x_309) ;  /* 0xfffffffc00549947 */ /* 0x000fea000383ffff */
.L_x_251:
[----:B------:R-:W-:Y:S05]  /*a900*/  BSYNC.RECONVERGENT B1 ;  /* 0x0000000000017941 */ /* 0x000fea0003800200 */
.L_x_202:
[----:B012--5:R-:W0:Y:S02]  /*a910*/  S2R R0, SR_TID.X ;  /* 0x0000000000007919 */ /* 0x027e240000002100 */
[----:B0-----:R-:W-:-:S13]  /*a920*/  ISETP.NE.AND P0, PT, R0, RZ, PT ;  /* 0x000000ff0000720c */ /* 0x001fda0003f05270 */
[----:B------:R-:W-:Y:S05]  /*a930*/  @P0 EXIT ;  /* 0x000000000000094d */ /* 0x000fea0003800000 */
[----:B------:R-:W0:Y:S02]  /*a940*/  LDCU.U8 UR4, c[0x0][0x3b9] ;  /* 0x00007720ff0477ac */ /* 0x000e240008000000 */
[----:B0-----:R-:W-:-:S09]  /*a950*/  UISETP.NE.AND UP0, UPT, UR4, URZ, UPT ;  /* 0x000000ff0400728c */ /* 0x001fd2000bf05270 */
[----:B------:R-:W-:Y:S05]  /*a960*/  BRA.U !UP0, `(.L_x_310) ;  /* 0x0000000108287547 */ /* 0x000fea000b800000 */
[----:B------:R-:W0:Y:S01]  /*a970*/  LDCU.U8 UR4, c[0x0][0x3b8] ;  /* 0x00007700ff0477ac */ /* 0x000e220008000000 */
[----:B----4-:R-:W1:Y:S01]  /*a980*/  LDC.64 R2, c[0x0][0x398] ;  /* 0x0000e600ff027b82 */ /* 0x010e620000000a00 */
[----:B------:R-:W-:Y:S01]  /*a990*/  IMAD.MOV.U32 R4, RZ, RZ, RZ ;  /* 0x000000ffff047224 */ /* 0x000fe200078e00ff */
[----:B0-----:R-:W-:-:S09]  /*a9a0*/  UISETP.NE.AND UP0, UPT, UR4, URZ, UPT ;  /* 0x000000ff0400728c */ /* 0x001fd2000bf05270 */
[----:B------:R-:W-:Y:S05]  /*a9b0*/  BRA.U UP0, `(.L_x_311) ;  /* 0x0000000100087547 */ /* 0x000fea000b800000 */
[----:B------:R-:W0:Y:S02]  /*a9c0*/  LDC.64 R4, c[0x0][0x3d0] ;  /* 0x0000f400ff047b82 */ /* 0x000e240000000a00 */
[----:B0-----:R0:W5:Y:S02]  /*a9d0*/  LDG.E R4, desc[UR8][R4.64] ;  /* 0x0000000804047981 */ /* 0x001164000c1e1900 */
.L_x_311:
[----:B-----5:R-:W-:-:S05]  /*a9e0*/  IMAD.IADD R35, R4, 0x1, R35 ;  /* 0x0000000104237824 */ /* 0x020fca00078e0223 */
[----:B-1----:R-:W-:Y:S01]  /*a9f0*/  STG.E desc[UR8][R2.64], R35 ;  /* 0x0000002302007986 */ /* 0x002fe2000c101908 */
[----:B------:R-:W-:Y:S05]  /*aa00*/  EXIT ;  /* 0x000000000000794d */ /* 0x000fea0003800000 */
.L_x_310:
[----:B------:R-:W0:Y:S01]  /*aa10*/  LDCU.U8 UR4, c[0x0][0x3b8] ;  /* 0x00007700ff0477ac */ /* 0x000e220008000000 */
[----:B----4-:R-:W1:Y:S01]  /*aa20*/  LDC.64 R4, c[0x0][0x3d8] ;  /* 0x0000f600ff047b82 */ /* 0x010e620000000a00 */
[----:B------:R-:W-:Y:S01]  /*aa30*/  CS2R R2, SRZ ;  /* 0x0000000000027805 */ /* 0x000fe2000001ff00 */
[----:B0-----:R-:W-:-:S09]  /*aa40*/  UISETP.NE.AND UP0, UPT, UR4, URZ, UPT ;  /* 0x000000ff0400728c */ /* 0x001fd2000bf05270 */
[----:B------:R-:W-:Y:S05]  /*aa50*/  BRA.U UP0, `(.L_x_312) ;  /* 0x0000000100087547 */ /* 0x000fea000b800000 */
[----:B------:R-:W0:Y:S02]  /*aa60*/  LDC.64 R2, c[0x0][0x3d0] ;  /* 0x0000f400ff027b82 */ /* 0x000e240000000a00 */
[----:B0-----:R-:W5:Y:S02]  /*aa70*/  LDG.E.64 R2, desc[UR8][R2.64] ;  /* 0x0000000802027981 */ /* 0x001f64000c1e1b00 */
.L_x_312:
[----:B-----5:R-:W-:-:S04]  /*aa80*/  IADD3 R2, P0, PT, R35, R2, RZ ;  /* 0x0000000223027210 */ /* 0x020fc80007f1e0ff */
[----:B------:R-:W-:-:S05]  /*aa90*/  LEA.HI.X.SX32 R3, R35, R3, 0x1, P0 ;  /* 0x0000000323037211 */ /* 0x000fca00000f0eff */
[----:B-1----:R-:W-:Y:S01]  /*aaa0*/  STG.E.64 desc[UR8][R4.64], R2 ;  /* 0x0000000204007986 */ /* 0x002fe2000c101b08 */
[----:B------:R-:W-:Y:S05]  /*aab0*/  EXIT ;  /* 0x000000000000794d */ /* 0x000fea0003800000 */
.L_x_145:
[----:B------:R-:W-:Y:S01]  /*aac0*/  BSSY B0, `(.L_x_313) ;  /* 0x0000006000007945 */ /* 0x000fe20003800000 */
[----:B------:R-:W-:Y:S01]  /*aad0*/  PLOP3.LUT P0, PT, P0, PT, PT, 0x8, 0x80 ;  /* 0x000000000080781c */ /* 0x000fe2000070e170 */
[----:B------:R-:W-:-:S12]  /*aae0*/  IMAD.MOV.U32 R18, RZ, RZ, -0x1 ;  /* 0xffffffffff127424 */ /* 0x000fd800078e00ff */
[----:B-----5:R-:W-:Y:S05]  /*aaf0*/  WARPSYNC.COLLECTIVE R18, `(.L_x_314) ;  /* 0x0000000012087348 */ /* 0x020fea0003c00000 */
[----:B------:R-:W-:Y:S01]  /*ab00*/  VOTE.ANY P0, P0 ;  /* 0x0000000000ff7806 */ /* 0x000fe20000000100 */
[----:B-----5:R-:W-:-:S12]  /*ab10*/  ENDCOLLECTIVE ;  /* 0x000000000000791b */ /* 0x020fd80003800000 */
.L_x_314:
[----:B------:R-:W-:Y:S05]  /*ab20*/  BSYNC B0 ;  /* 0x0000000000007941 */ /* 0x000fea0003800000 */
.L_x_313:
[----:B------:R-:W-:Y:S05]  /*ab30*/  BRA `(.L_x_315) ;  /* 0xffffff8400347947 */ /* 0x000fea000383ffff */
.L_x_147:
[----:B------:R-:W-:Y:S01]  /*ab40*/  BSSY B0, `(.L_x_316) ;  /* 0x0000006000007945 */ /* 0x000fe20003800000 */
[----:B------:R-:W-:Y:S01]  /*ab50*/  PLOP3.LUT P0, PT, P0, PT, PT, 0x8, 0x80 ;  /* 0x000000000080781c */ /* 0x000fe2000070e170 */
[----:B------:R-:W-:-:S12]  /*ab60*/  IMAD.MOV.U32 R18, RZ, RZ, -0x1 ;  /* 0xffffffffff127424 */ /* 0x000fd800078e00ff */
[----:B-----5:R-:W-:Y:S05]  /*ab70*/  WARPSYNC.COLLECTIVE R18, `(.L_x_317) ;  /* 0x0000000012087348 */ /* 0x020fea0003c00000 */
[----:B------:R-:W-:Y:S01]  /*ab80*/  VOTE.ANY P0, P0 ;  /* 0x0000000000ff7806 */ /* 0x000fe20000000100 */
[----:B-----5:R-:W-:-:S12]  /*ab90*/  ENDCOLLECTIVE ;  /* 0x000000000000791b */ /* 0x020fd80003800000 */
.L_x_317:
[----:B------:R-:W-:Y:S05]  /*aba0*/  BSYNC B0 ;  /* 0x0000000000007941 */ /* 0x000fea0003800000 */
.L_x_316:
[----:B------:R-:W-:Y:S05]  /*abb0*/  BRA `(.L_x_318) ;  /* 0xffffff8400887947 */ /* 0x000fea000383ffff */
.L_x_149:
[----:B------:R-:W0:Y:S01]  /*abc0*/  S2R R59, SR_GEMASK ;  /* 0x00000000003b7919 */ /* 0x000e220000003c00 */
[----:B------:R-:W-:Y:S01]  /*abd0*/  BSSY B0, `(.L_x_319) ;  /* 0x0000006000007945 */ /* 0x000fe20003800000 */
[----:B------:R-:W-:Y:S01]  /*abe0*/  PLOP3.LUT P0, PT, P0, PT, PT, 0x8, 0x80 ;  /* 0x000000000080781c */ /* 0x000fe2000070e170 */
[----:B------:R-:W-:-:S12]  /*abf0*/  IMAD.MOV.U32 R18, RZ, RZ, -0x1 ;  /* 0xffffffffff127424 */ /* 0x000fd800078e00ff */
[----:B0----5:R-:W-:Y:S05]  /*ac00*/  WARPSYNC.COLLECTIVE R18, `(.L_x_320) ;  /* 0x0000000012087348 */ /* 0x021fea0003c00000 */
[----:B------:R-:W-:Y:S01]  /*ac10*/  VOTE.ANY R18, PT, P0 ;  /* 0x0000000000127806 */ /* 0x000fe200000e0100 */
[----:B0----5:R-:W-:Y:S06]  /*ac20*/  ENDCOLLECTIVE ;  /* 0x000000000000791b */ /* 0x021fec0003800000 */
.L_x_320:
[----:B------:R-:W-:Y:S05]  /*ac30*/  BSYNC B0 ;  /* 0x0000000000007941 */ /* 0x000fea0003800000 */
.L_x_319:
[----:B------:R-:W-:Y:S01]  /*ac40*/  LOP3.LUT R18, R18, 0x80000000, R59, 0xec, !PT ;  /* 0x8000000012127812 */ /* 0x000fe200078eec3b */
[C---:B------:R-:W-:Y:S02]  /*ac50*/  VIADD R46, R58.reuse, 0x2 ;  /* 0x000000023a2e7836 */ /* 0x040fe40000000000 */
[----:B------:R-:W-:Y:S02]  /*ac60*/  VIADD R45, R58, 0x4 ;  /* 0x000000043a2d7836 */ /* 0x000fe40000000000 */
[----:B------:R-:W-:-:S05]  /*ac70*/  VIADD R13, R18, 0xffffffff ;  /* 0xffffffff120d7836 */ /* 0x000fca0000000000 */
[----:B------:R-:W-:Y:S01]  /*ac80*/  LOP3.LUT R60, R18, R13, RZ, 0xc, !PT ;  /* 0x0000000d123c7212 */ /* 0x000fe200078e0cff */
[----:B------:R-:W-:Y:S02]  /*ac90*/  IMAD.MOV.U32 R13, RZ, RZ, 0x1 ;  /* 0x00000001ff0d7424 */ /* 0x000fe400078e00ff */
[----:B------:R-:W-:-:S03]  /*aca0*/  IMAD.MOV.U32 R18, RZ, RZ, -0x1 ;  /* 0xffffffffff127424 */ /* 0x000fc600078e00ff */
[----:B------:R-:W0:Y:S02]  /*acb0*/  POPC R60, R60 ;  /* 0x0000003c003c7309 */ /* 0x000e240000000000 */
[----:B0-----:R-:W-:Y:S01]  /*acc0*/  IMAD.MOV.U32 R12, RZ, RZ, R60 ;  /* 0x000000ffff0c7224 */ /* 0x001fe200078e003c */
[----:B------:R-:W-:-:S13]  /*acd0*/  ISETP.GE.AND P0, PT, R58, R60, PT ;  /* 0x0000003c3a00720c */ /* 0x000fda0003f06270 */
[----:B------:R-:W-:Y:S05]  /*ace0*/  WARPSYNC.COLLECTIVE R18, `(.L_x_321) ;  /* 0x0000000012087348 */ /* 0x000fea0003c00000 */
[----:B------:R0:W1:Y:S02]  /*acf0*/  SHFL.DOWN P2, R19, R17, R13, R12 ;  /* 0x0800000d11137389 */ /* 0x000064000004000c */
[----:B01----:R-:W-:Y:S05]  /*ad00*/  ENDCOLLECTIVE ;  /* 0x000000000000791b */ /* 0x003fea0003800000 */
.L_x_321:
        /* <DEDUP_REMOVED lines=8> */
.L_x_322:
[----:B------:R-:W-:Y:S01]  /*ad90*/  IMAD.MOV.U32 R13, RZ, RZ, 0x4 ;  /* 0x00000004ff0d7424 */ /* 0x000fe200078e00ff */
[----:B------:R-:W-:Y:S02]  /*ada0*/  SEL R22, R19, RZ, !P0 ;  /* 0x000000ff13167207 */ /* 0x000fe40004000000 */
[----:B------:R-:W-:-:S03]  /*adb0*/  ISETP.GT.AND P0, PT, R45, R60, PT ;  /* 0x0000003c2d00720c */ /* 0x000fc60003f04270 */
[----:B------:R-:W-:Y:S02]  /*adc0*/  IMAD.IADD R49, R47, 0x1, R22 ;  /* 0x000000012f317824 */ /* 0x000fe400078e0216 */
[----:B------:R-:W-:Y:S02]  /*add0*/  VIADD R47, R58, 0x10 ;  /* 0x000000103a2f7836 */ /* 0x000fe40000000000 */
[----:B------:R-:W-:-:S03]  /*ade0*/  IMAD.MOV.U32 R17, RZ, RZ, R49 ;  /* 0x000000ffff117224 */ /* 0x000fc600078e0031 */
[----:B------:R-:W-:-:S13]  /*adf0*/  ISETP.GT.AND P1, PT, R47, R60, PT ;  /* 0x0000003c2f00720c */ /* 0x000fda0003f24270 */
[----:B------:R-:W-:Y:S05]  /*ae00*/  WARPSYNC.COLLECTIVE R18, `(.L_x_323) ;  /* 0x0000000012087348 */ /* 0x000fea0003c00000 */
[----:B------:R0:W1:Y:S02]  /*ae10*/  SHFL.DOWN P2, R19, R17, R13, R12 ;  /* 0x0800000d11137389 */ /* 0x000064000004000c */
[----:B01----:R-:W-:Y:S05]  /*ae20*/  ENDCOLLECTIVE ;  /* 0x000000000000791b */ /* 0x003fea0003800000 */
.L_x_323:
        /* <DEDUP_REMOVED lines=9> */
.L_x_324:
        /* <DEDUP_REMOVED lines=8> */
.L_x_325:
[----:B------:R-:W-:Y:S05]  /*af40*/  WARPSYNC.COLLECTIVE R18, `(.L_x_326) ;  /* 0x0000000012087348 */ /* 0x000fea0003c00000 */
[----:B------:R-:W-:Y:S01]  /*af50*/  VOTE.ALL P0, P0 ;  /* 0x0000000000ff7806 */ /* 0x000fe20000000000 */
[----:B------:R-:W-:-:S12]  /*af60*/  ENDCOLLECTIVE ;  /* 0x000000000000791b */ /* 0x000fd80003800000 */
.L_x_326:
[----:B------:R-:W0:Y:S01]  /*af70*/  LDC.64 R12, c[0x0][0x3a0] ;  /* 0x0000e800ff0c7b82 */ /* 0x000e220000000a00 */
[----:B------:R-:W-:-:S05]  /*af80*/  SEL R48, R19, RZ, !P1 ;  /* 0x000000ff13307207 */ /* 0x000fca0004800000 */
[----:B------:R-:W-:Y:S01]  /*af90*/  IMAD.IADD R48, R51, 0x1, R48 ;  /* 0x0000000133307824 */ /* 0x000fe200078e0230 */
[----:B0-----:R-:W-:-:S05]  /*afa0*/  IADD3 R49, P2, PT, R12, 0x100, RZ ;  /* 0x000001000c317810 */ /* 0x001fca0007f5e0ff */
[----:B------:R-:W-:Y:S01]  /*afb0*/  IMAD.X R50, RZ, RZ, R13, P2 ;  /* 0x000000ffff327224 */ /* 0x000fe200010e060d */
[----:B------:R-:W-:Y:S07]  /*afc0*/  BRA `(.L_x_327) ;  /* 0xffffff8400207947 */ /* 0x000fee000383ffff */
.L_x_151:
[----:B------:R-:W-:Y:S01]  /*afd0*/  BSSY B0, `(.L_x_328) ;  /* 0x0000006000007945 */ /* 0x000fe20003800000 */
[----:B------:R-:W-:Y:S01]  /*afe0*/  PLOP3.LUT P0, PT, P0, PT, PT, 0x8, 0x80 ;  /* 0x000000000080781c */ /* 0x000fe2000070e170 */
[----:B------:R-:W-:-:S12]  /*aff0*/  IMAD.MOV.U32 R18, RZ, RZ, -0x1 ;  /* 0xffffffffff127424 */ /* 0x000fd800078e00ff */
[----:B-----5:R-:W-:Y:S05]  /*b000*/  WARPSYNC.COLLECTIVE R18, `(.L_x_329) ;  /* 0x0000000012087348 */ /* 0x020fea0003c00000 */
[----:B------:R-:W-:Y:S01]  /*b010*/  VOTE.ANY P0, P0 ;  /* 0x0000000000ff7806 */ /* 0x000fe20000000100 */
[----:B-----5:R-:W-:-:S12]  /*b020*/  ENDCOLLECTIVE ;  /* 0x000000000000791b */ /* 0x020fd80003800000 */
.L_x_329:
[----:B------:R-:W-:Y:S05]  /*b030*/  BSYNC B0 ;  /* 0x0000000000007941 */ /* 0x000fea0003800000 */
.L_x_328:
[----:B------:R-:W-:Y:S05]  /*b040*/  BRA `(.L_x_330) ;  /* 0xffffff8400307947 */ /* 0x000fea000383ffff */
.L_x_153:
[----:B------:R-:W-:Y:S01]  /*b050*/  BSSY B0, `(.L_x_331) ;  /* 0x0000006000007945 */ /* 0x000fe20003800000 */
[----:B------:R-:W-:Y:S01]  /*b060*/  PLOP3.LUT P0, PT, P0, PT, PT, 0x8, 0x80 ;  /* 0x000000000080781c */ /* 0x000fe2000070e170 */
[----:B------:R-:W-:-:S12]  /*b070*/  IMAD.MOV.U32 R18, RZ, RZ, -0x1 ;  /* 0xffffffffff127424 */ /* 0x000fd800078e00ff */
[----:B-----5:R-:W-:Y:S05]  /*b080*/  WARPSYNC.COLLECTIVE R18, `(.L_x_332) ;  /* 0x0000000012087348 */ /* 0x020fea0003c00000 */
[----:B------:R-:W-:Y:S01]  /*b090*/  VOTE.ANY P0, P0 ;  /* 0x0000000000ff7806 */ /* 0x000fe20000000100 */
[----:B-----5:R-:W-:-:S12]  /*b0a0*/  ENDCOLLECTIVE ;  /* 0x000000000000791b */ /* 0x020fd80003800000 */
.L_x_332:
[----:B------:R-:W-:Y:S05]  /*b0b0*/  BSYNC B0 ;  /* 0x0000000000007941 */ /* 0x000fea0003800000 */
.L_x_331:
[----:B------:R-:W-:Y:S05]  /*b0c0*/  BRA `(.L_x_333) ;  /* 0xffffff8400847947 */ /* 0x000fea000383ffff */
.L_x_155:
[----:B------:R-:W-:Y:S01]  /*b0d0*/  BSSY B0, `(.L_x_334) ;  /* 0x0000006000007945 */ /* 0x000fe20003800000 */
[----:B------:R-:W-:Y:S01]  /*b0e0*/  PLOP3.LUT P0, PT, P0, PT, PT, 0x8, 0x80 ;  /* 0x000000000080781c */ /* 0x000fe2000070e170 */
[----:B------:R-:W-:-:S12]  /*b0f0*/  IMAD.MOV.U32 R18, RZ, RZ, -0x1 ;  /* 0xffffffffff127424 */ /* 0x000fd800078e00ff */
[----:B-----5:R-:W-:Y:S05]  /*b100*/  WARPSYNC.COLLECTIVE R18, `(.L_x_335) ;  /* 0x0000000012087348 */ /* 0x020fea0003c00000 */
[----:B------:R-:W-:Y:S01]  /*b110*/  VOTE.ANY R18, PT, P0 ;  /* 0x0000000000127806 */ /* 0x000fe200000e0100 */
[----:B-----5:R-:W-:Y:S06]  /*b120*/  ENDCOLLECTIVE ;  /* 0x000000000000791b */ /* 0x020fec0003800000 */
.L_x_335:
[----:B------:R-:W-:Y:S05]  /*b130*/  BSYNC B0 ;  /* 0x0000000000007941 */ /* 0x000fea0003800000 */
.L_x_334:
[----:B------:R-:W-:Y:S01]  /*b140*/  LOP3.LUT R18, R18, 0x80000000, R59, 0xec, !PT ;  /* 0x8000000012127812 */ /* 0x000fe200078eec3b */
[----:B------:R-:W-:-:S04]  /*b150*/  VIADD R21, R21, 0xffffffe0 ;  /* 0xffffffe015157836 */ /* 0x000fc80000000000 */
[----:B------:R-:W-:-:S05]  /*b160*/  VIADD R13, R18, 0xffffffff ;  /* 0xffffffff120d7836 */ /* 0x000fca0000000000 */
[----:B------:R-:W-:Y:S01]  /*b170*/  LOP3.LUT R60, R18, R13, RZ, 0xc, !PT ;  /* 0x0000000d123c7212 */ /* 0x000fe200078e0cff */
[----:B------:R-:W-:Y:S02]  /*b180*/  IMAD.MOV.U32 R13, RZ, RZ, 0x1 ;  /* 0x00000001ff0d7424 */ /* 0x000fe400078e00ff */
[----:B------:R-:W-:Y:S01]  /*b190*/  IMAD.MOV.U32 R18, RZ, RZ, -0x1 ;  /* 0xffffffffff127424 */ /* 0x000fe200078e00ff */
[----:B------:R0:W1:Y:S06]  /*b1a0*/  POPC R12, R60 ;  /* 0x0000003c000c7309 */ /* 0x00006c0000000000 */
[----:B01----:R-:W-:Y:S05]  /*b1b0*/  WARPSYNC.COLLECTIVE R18, `(.L_x_336) ;  /* 0x0000000012087348 */ /* 0x003fea0003c00000 */
[----:B-1----:R1:W2:Y:S02]  /*b1c0*/  SHFL.DOWN P2, R19, R17, R13, R12 ;  /* 0x0800000d11137389 */ /* 0x0022a4000004000c */
[----:B012---:R-:W-:Y:S05]  /*b1d0*/  ENDCOLLECTIVE ;  /* 0x000000000000791b */ /* 0x007fea0003800000 */
.L_x_336:
        /* <DEDUP_REMOVED lines=9> */
.L_x_337:
        /* <DEDUP_REMOVED lines=8> */
.L_x_338:
[----:B------:R-:W-:Y:S01]  /*b2f0*/  IMAD.MOV.U32 R13, RZ, RZ, 0x8 ;  /* 0x00000008ff0d7424 */ /* 0x000fe200078e00ff */
[----:B------:R-:W-:Y:S02]  /*b300*/  SEL R19, R19, RZ, !P0 ;  /* 0x000000ff13137207 */ /* 0x000fe40004000000 */
[----:B------:R-:W-:-:S03]  /*b310*/  ISETP.GT.AND P0, PT, R22, R12, PT ;  /* 0x0000000c1600720c */ /* 0x000fc60003f04270 */
[----:B------:R-:W-:-:S10]  /*b320*/  IMAD.IADD R17, R60, 0x1, R19 ;  /* 0x000000013c117824 */ /* 0x000fd400078e0213 */
[----:B------:R-:W-:Y:S05]  /*b330*/  WARPSYNC.COLLECTIVE R18, `(.L_x_339) ;  /* 0x0000000012087348 */ /* 0x000fea0003c00000 */
[----:B------:R0:W1:Y:S02]  /*b340*/  SHFL.DOWN P2, R19, R17, R13, R12 ;  /* 0x0800000d11137389 */ /* 0x000064000004000c */
[----:B01----:R-:W-:Y:S05]  /*b350*/  ENDCOLLECTIVE ;  /* 0x000000000000791b */ /* 0x003fea0003800000 */
.L_x_339:
        /* <DEDUP_REMOVED lines=8> */
.L_x_340:
[----:B------:R-:W-:Y:S02]  /*b3e0*/  SEL R19, R19, RZ, !P0 ;  /* 0x000000ff13137207 */ /* 0x000fe40004000000 */
[----:B------:R-:W-:Y:S02]  /*b3f0*/  ISETP.NE.AND P0, PT, R16, 0x65, PT ;  /* 0x000000651000780c */ /* 0x000fe40003f05270 */
[----:B------:R-:W-:-:S11]  /*b400*/  IADD3 R48, PT, PT, R61, R19, R48 ;  /* 0x000000133d307210 */ /* 0x000fd60007ffe030 */
[----:B------:R-:W-:Y:S05]  /*b410*/  WARPSYNC.COLLECTIVE R18, `(.L_x_341) ;  /* 0x0000000012087348 */ /* 0x000fea0003c00000 */
[----:B------:R-:W-:Y:S01]  /*b420*/  VOTE.ALL P0, P0 ;  /* 0x0000000000ff7806 */ /* 0x000fe20000000000 */
[----:B------:R-:W-:-:S12]  /*b430*/  ENDCOLLECTIVE ;  /* 0x000000000000791b */ /* 0x000fd80003800000 */
.L_x_341:
[----:B------:R-:W-:Y:S05]  /*b440*/  BRA `(.L_x_342) ;  /* 0xffffff8400247947 */ /* 0x000fea000383ffff */
.L_x_253:
[----:B------:R-:W-:Y:S01]  /*b450*/  BSSY B0, `(.L_x_343) ;  /* 0x0000006000007945 */ /* 0x000fe20003800000 */
[----:B------:R-:W-:Y:S01]  /*b460*/  PLOP3.LUT P0, PT, P0, PT, PT, 0x8, 0x80 ;  /* 0x000000000080781c */ /* 0x000fe2000070e170 */
[----:B------:R-:W-:-:S12]  /*b470*/  IMAD.MOV.U32 R18, RZ, RZ, -0x1 ;  /* 0xffffffffff127424 */ /* 0x000fd800078e00ff */
[----:B-----5:R-:W-:Y:S05]  /*b480*/  WARPSYNC.COLLECTIVE R18, `(.L_x_344) ;  /* 0x0000000012087348 */ /* 0x020fea0003c00000 */
[----:B------:R-:W-:Y:S01]  /*b490*/  VOTE.ANY P0, P0 ;  /* 0x0000000000ff7806 */ /* 0x000fe20000000100 */
[----:B-----5:R-:W-:-:S12]  /*b4a0*/  ENDCOLLECTIVE ;  /* 0x000000000000791b */ /* 0x020fd80003800000 */
.L_x_344:
[----:B------:R-:W-:Y:S05]  /*b4b0*/  BSYNC B0 ;  /* 0x0000000000007941 */ /* 0x000fea0003800000 */
.L_x_343:
[----:B------:R-:W-:Y:S05]  /*b4c0*/  BRA `(.L_x_345) ;  /* 0xffffffd000587947 */ /* 0x000fea000383ffff */
.L_x_255:
[----:B------:R-:W-:Y:S01]  /*b4d0*/  BSSY B0, `(.L_x_346) ;  /* 0x0000006000007945 */ /* 0x000fe20003800000 */
[----:B------:R-:W-:Y:S01]  /*b4e0*/  PLOP3.LUT P0, PT, P0, PT, PT, 0x8, 0x80 ;  /* 0x000000000080781c */ /* 0x000fe2000070e170 */
[----:B------:R-:W-:-:S12]  /*b4f0*/  IMAD.MOV.U32 R18, RZ, RZ, -0x1 ;  /* 0xffffffffff127424 */ /* 0x000fd800078e00ff */
[----:B-----5:R-:W-:Y:S05]  /*b500*/  WARPSYNC.COLLECTIVE R18, `(.L_x_347) ;  /* 0x0000000012087348 */ /* 0x020fea0003c00000 */
[----:B------:R-:W-:Y:S01]  /*b510*/  VOTE.ANY P0, P0 ;  /* 0x0000000000ff7806 */ /* 0x000fe20000000100 */
[----:B-----5:R-:W-:-:S12]  /*b520*/  ENDCOLLECTIVE ;  /* 0x000000000000791b */ /* 0x020fd80003800000 */
.L_x_347:
[----:B------:R-:W-:Y:S05]  /*b530*/  BSYNC B0 ;  /* 0x0000000000007941 */ /* 0x000fea0003800000 */
.L_x_346:
[----:B------:R-:W-:Y:S05]  /*b540*/  BRA `(.L_x_348) ;  /* 0xffffffd000ac7947 */ /* 0x000fea000383ffff */
.L_x_257:
[----:B------:R-:W0:Y:S01]  /*b550*/  S2R R52, SR_GEMASK ;  /* 0x0000000000347919 */ /* 0x000e220000003c00 */
[----:B------:R-:W-:Y:S01]  /*b560*/  BSSY B0, `(.L_x_349) ;  /* 0x0000006000007945 */ /* 0x000fe20003800000 */
[----:B------:R-:W-:Y:S01]  /*b570*/  PLOP3.LUT P0, PT, P0, PT, PT, 0x8, 0x80 ;  /* 0x000000000080781c */ /* 0x000fe2000070e170 */
[----:B------:R-:W-:-:S12]  /*b580*/  IMAD.MOV.U32 R18, RZ, RZ, -0x1 ;  /* 0xffffffffff127424 */ /* 0x000fd800078e00ff */
[----:B0----5:R-:W-:Y:S05]  /*b590*/  WARPSYNC.COLLECTIVE R18, `(.L_x_350) ;  /* 0x0000000012087348 */ /* 0x021fea0003c00000 */
[----:B------:R-:W-:Y:S01]  /*b5a0*/  VOTE.ANY R18, PT, P0 ;  /* 0x0000000000127806 */ /* 0x000fe200000e0100 */
[----:B0----5:R-:W-:Y:S06]  /*b5b0*/  ENDCOLLECTIVE ;  /* 0x000000000000791b */ /* 0x021fec0003800000 */
.L_x_350:
[----:B------:R-:W-:Y:S05]  /*b5c0*/  BSYNC B0 ;  /* 0x0000000000007941 */ /* 0x000fea0003800000 */
.L_x_349:
[----:B------:R-:W-:Y:S01]  /*b5d0*/  LOP3.LUT R18, R18, 0x80000000, R52, 0xec, !PT ;  /* 0x8000000012127812 */ /* 0x000fe200078eec34 */
[C---:B------:R-:W-:Y:S02]  /*b5e0*/  VIADD R48, R46.reuse, 0x2 ;  /* 0x000000022e307836 */ /* 0x040fe40000000000 */
[----:B------:R-:W-:Y:S02]  /*b5f0*/  VIADD R47, R46, 0x4 ;  /* 0x000000042e2f7836 */ /* 0x000fe40000000000 */
[----:B------:R-:W-:Y:S02]  /*b600*/  VIADD R13, R18, 0xffffffff ;  /* 0xffffffff120d7836 */ /* 0x000fe40000000000 */
[C---:B------:R-:W-:Y:S02]  /*b610*/  VIADD R22, R46.reuse, 0x8 ;  /* 0x000000082e167836 */ /* 0x040fe40000000000 */
[----:B------:R-:W-:Y:S01]  /*b620*/  VIADD R49, R46, 0x10 ;  /* 0x000000102e317836 */ /* 0x000fe20000000000 */
[----:B------:R-:W-:Y:S01]  /*b630*/  LOP3.LUT R51, R18, R13, RZ, 0xc, !PT ;  /* 0x0000000d12337212 */ /* 0x000fe200078e0cff */
[----:B------:R-:W-:-:S02]  /*b640*/  IMAD.MOV.U32 R13, RZ, RZ, 0x1 ;  /* 0x00000001ff0d7424 */ /* 0x000fc400078e00ff */
[----:B------:R-:W-:-:S03]  /*b650*/  IMAD.MOV.U32 R18, RZ, RZ, -0x1 ;  /* 0xffffffffff127424 */ /* 0x000fc600078e00ff */
[----:B------:R-:W0:Y:S02]  /*b660*/  POPC R51, R51 ;  /* 0x0000003300337309 */ /* 0x000e240000000000 */
[----:B0-----:R-:W-:Y:S01]  /*b670*/  IMAD.MOV.U32 R12, RZ, RZ, R51 ;  /* 0x000000ffff0c7224 */ /* 0x001fe200078e0033 */
[-C--:B------:R-:W-:Y:S02]  /*b680*/  ISETP.GE.AND P0, PT, R46, R51.reuse, PT ;  /* 0x000000332e00720c */ /* 0x080fe40003f06270 */
[----:B------:R-:W-:-:S13]  /*b690*/  ISETP.GT.AND P1, PT, R49, R51, PT ;  /* 0x000000333100720c */ /* 0x000fda0003f24270 */
[----:B------:R-:W-:Y:S05]  /*b6a0*/  WARPSYNC.COLLECTIVE R18, `(.L_x_351) ;  /* 0x0000000012087348 */ /* 0x000fea0003c00000 */
[----:B------:R0:W1:Y:S02]  /*b6b0*/  SHFL.DOWN P2, R19, R17, R13, R12 ;  /* 0x0800000d11137389 */ /* 0x000064000004000c */
[----:B01----:R-:W-:Y:S05]  /*b6c0*/  ENDCOLLECTIVE ;  /* 0x000000000000791b */ /* 0x003fea0003800000 */
.L_x_351:
        /* <DEDUP_REMOVED lines=8> */
.L_x_352:
        /* <DEDUP_REMOVED lines=9> */
.L_x_353:
        /* <DEDUP_REMOVED lines=8> */
.L_x_354:
        /* <DEDUP_REMOVED lines=8> */
.L_x_355:
[----:B------:R-:W-:Y:S05]  /*b8e0*/  WARPSYNC.COLLECTIVE R18, `(.L_x_356) ;  /* 0x0000000012087348 */ /* 0x000fea0003c00000 */
[----:B------:R-:W-:Y:S01]  /*b8f0*/  VOTE.ALL P0, P0 ;  /* 0x0000000000ff7806 */ /* 0x000fe20000000000 */
[----:B------:R-:W-:-:S12]  /*b900*/  ENDCOLLECTIVE ;  /* 0x000000000000791b */ /* 0x000fd80003800000 */
.L_x_356:
[----:B------:R-:W-:Y:S02]  /*b910*/  IADD3 R20, P2, PT, R20, 0x100, RZ ;  /* 0x0000010014147810 */ /* 0x000fe40007f5e0ff */
[----:B------:R-:W-:-:S03]  /*b920*/  SEL R19, R19, RZ, !P1 ;  /* 0x000000ff13137207 */ /* 0x000fc60004800000 */
[----:B------:R-:W-:Y:S02]  /*b930*/  IMAD.X R50, RZ, RZ, R21, P2 ;  /* 0x000000ffff327224 */ /* 0x000fe400010e0615 */
[----:B------:R-:W-:Y:S01]  /*b940*/  IMAD.IADD R21, R56, 0x1, R19 ;  /* 0x0000000138157824 */ /* 0x000fe200078e0213 */
[----:B------:R-:W-:Y:S06]  /*b950*/  BRA `(.L_x_357) ;  /* 0xffffffd000447947 */ /* 0x000fec000383ffff */
.L_x_259:
[----:B------:R-:W-:Y:S01]  /*b960*/  BSSY B0, `(.L_x_358) ;  /* 0x0000006000007945 */ /* 0x000fe20003800000 */
[----:B------:R-:W-:Y:S01]  /*b970*/  PLOP3.LUT P0, PT, P0, PT, PT, 0x8, 0x80 ;  /* 0x000000000080781c */ /* 0x000fe2000070e170 */
[----:B------:R-:W-:-:S12]  /*b980*/  IMAD.MOV.U32 R18, RZ, RZ, -0x1 ;  /* 0xffffffffff127424 */ /* 0x000fd800078e00ff */
[----:B-----5:R-:W-:Y:S05]  /*b990*/  WARPSYNC.COLLECTIVE R18, `(.L_x_359) ;  /* 0x0000000012087348 */ /* 0x020fea0003c00000 */
[----:B------:R-:W-:Y:S01]  /*b9a0*/  VOTE.ANY P0, P0 ;  /* 0x0000000000ff7806 */ /* 0x000fe20000000100 */
[----:B-----5:R-:W-:-:S12]  /*b9b0*/  ENDCOLLECTIVE ;  /* 0x000000000000791b */ /* 0x020fd80003800000 */
.L_x_359:
[----:B------:R-:W-:Y:S05]  /*b9c0*/  BSYNC B0 ;  /* 0x0000000000007941 */ /* 0x000fea0003800000 */
.L_x_358:
[----:B------:R-:W-:Y:S05]  /*b9d0*/  BRA `(.L_x_360) ;  /* 0xffffffd000547947 */ /* 0x000fea000383ffff */
.L_x_261:
[----:B------:R-:W-:Y:S01]  /*b9e0*/  BSSY B0, `(.L_x_361) ;  /* 0x0000006000007945 */ /* 0x000fe20003800000 */
[----:B------:R-:W-:Y:S01]  /*b9f0*/  PLOP3.LUT P0, PT, P0, PT, PT, 0x8, 0x80 ;  /* 0x000000000080781c */ /* 0x000fe2000070e170 */
[----:B------:R-:W-:-:S12]  /*ba00*/  IMAD.MOV.U32 R18, RZ, RZ, -0x1 ;  /* 0xffffffffff127424 */ /* 0x000fd800078e00ff */
[----:B-----5:R-:W-:Y:S05]  /*ba10*/  WARPSYNC.COLLECTIVE R18, `(.L_x_362) ;  /* 0x0000000012087348 */ /* 0x020fea0003c00000 */
[----:B------:R-:W-:Y:S01]  /*ba20*/  VOTE.ANY P0, P0 ;  /* 0x0000000000ff7806 */ /* 0x000fe20000000100 */
[----:B-----5:R-:W-:-:S12]  /*ba30*/  ENDCOLLECTIVE ;  /* 0x000000000000791b */ /* 0x020fd80003800000 */
.L_x_362:
[----:B------:R-:W-:Y:S05]  /*ba40*/  BSYNC B0 ;  /* 0x0000000000007941 */ /* 0x000fea0003800000 */
.L_x_361:
[----:B------:R-:W-:Y:S05]  /*ba50*/  BRA `(.L_x_363) ;  /* 0xffffffd000a87947 */ /* 0x000fea000383ffff */
.L_x_263:
[----:B------:R-:W-:Y:S01]  /*ba60*/  BSSY B0, `(.L_x_364) ;  /* 0x0000006000007945 */ /* 0x000fe20003800000 */
[----:B------:R-:W-:Y:S01]  /*ba70*/  PLOP3.LUT P0, PT, P0, PT, PT, 0x8, 0x80 ;  /* 0x000000000080781c */ /* 0x000fe2000070e170 */
[----:B------:R-:W-:-:S12]  /*ba80*/  IMAD.MOV.U32 R18, RZ, RZ, -0x1 ;  /* 0xffffffffff127424 */ /* 0x000fd800078e00ff */
[----:B-----5:R-:W-:Y:S05]  /*ba90*/  WARPSYNC.COLLECTIVE R18, `(.L_x_365) ;  /* 0x0000000012087348 */ /* 0x020fea0003c00000 */
[----:B------:R-:W-:Y:S01]  /*baa0*/  VOTE.ANY R18, PT, P0 ;  /* 0x0000000000127806 */ /* 0x000fe200000e0100 */
[----:B-----5:R-:W-:Y:S06]  /*bab0*/  ENDCOLLECTIVE ;  /* 0x000000000000791b */ /* 0x020fec0003800000 */
.L_x_365:
[----:B------:R-:W-:Y:S05]  /*bac0*/  BSYNC B0 ;  /* 0x0000000000007941 */ /* 0x000fea0003800000 */
.L_x_364:
        /* <DEDUP_REMOVED lines=10> */
.L_x_366:
[-C--:B------:R-:W-:Y:S02]  /*bb70*/  ISETP.GE.AND P0, PT, R46, R12.reuse, PT ;  /* 0x0000000c2e00720c */ /* 0x080fe40003f06270 */
[-C--:B------:R-:W-:Y:S01]  /*bb80*/  ISETP.GT.AND P1, PT, R49, R12.reuse, PT ;  /* 0x0000000c3100720c */ /* 0x080fe20003f24270 */
        /* <DEDUP_REMOVED lines=8> */
.L_x_367:
        /* <DEDUP_REMOVED lines=8> */
.L_x_368:
        /* <DEDUP_REMOVED lines=8> */
.L_x_369:
        /* <DEDUP_REMOVED lines=8> */
.L_x_370:
[----:B------:R-:W-:Y:S05]  /*bd90*/  WARPSYNC.COLLECTIVE R18, `(.L_x_371) ;  /* 0x0000000012087348 */ /* 0x000fea0003c00000 */
[----:B------:R-:W-:Y:S01]  /*bda0*/  VOTE.ALL P0, P0 ;  /* 0x0000000000ff7806 */ /* 0x000fe20000000000 */
[----:B------:R-:W-:-:S12]  /*bdb0*/  ENDCOLLECTIVE ;  /* 0x000000000000791b */ /* 0x000fd80003800000 */
.L_x_371:
[----:B------:R-:W-:-:S04]  /*bdc0*/  SEL R19, R19, RZ, !P1 ;  /* 0x000000ff13137207 */ /* 0x000fc80004800000 */
[----:B------:R-:W-:Y:S01]  /*bdd0*/  IADD3 R21, PT, PT, R54, R19, R21 ;  /* 0x0000001336157210 */ /* 0x000fe20007ffe015 */
[----:B------:R-:W-:Y:S06]  /*bde0*/  BRA `(.L_x_372) ;  /* 0xffffffd000447947 */ /* 0x000fec000383ffff */
.L_x_373:
        /* <DEDUP_REMOVED lines=9> */
.L_x_381:


//--------------------- .text._ZN3cub18CUB_300001_SM_10006detail11EmptyKernelIvEEvv --------------------------
	.section	.text._ZN3cub18CUB_300001_SM_10006detail11EmptyKernelIvEEvv,"ax",@progbits
	.align	128
        .global         _ZN3cub18CUB_300001_SM_10006detail11EmptyKernelIvEEvv
        .type           _ZN3cub18CUB_300001_SM_10006detail11EmptyKernelIvEEvv,@function
        .size           _ZN3cub18CUB_300001_SM_10006detail11EmptyKernelIvEEvv,(.L_x_382 - _ZN3cub18CUB_300001_SM_10006detail11EmptyKernelIvEEvv)
        .other          _ZN3cub18CUB_300001_SM_10006detail11EmptyKernelIvEEvv,@"STO_CUDA_ENTRY STV_DEFAULT"
_ZN3cub18CUB_300001_SM_10006detail11EmptyKernelIvEEvv:
.text._ZN3cub18CUB_300001_SM_10006detail11EmptyKernelIvEEvv:
[----:B------:R-:W-:Y:S01]  /*0000*/  LDC R1, c[0x0][0x37c] ;  /* 0x0000df00ff017b82 */ /* 0x000fe20000000800 */
[----:B------:R-:W-:Y:S05]  /*0010*/  EXIT ;  /* 0x000000000000794d */ /* 0x000fea0003800000 */
.L_x_374:
        /* <DEDUP_REMOVED lines=14> */
.L_x_382:


//--------------------- .text.gather_u64_kernel   --------------------------
	.section	.text.gather_u64_kernel,"ax",@progbits
	.align	128
        .global         gather_u64_kernel
        .type           gather_u64_kernel,@function
        .size           gather_u64_kernel,(.L_x_383 - gather_u64_kernel)
        .other          gather_u64_kernel,@"STO_CUDA_ENTRY STV_DEFAULT"
gather_u64_kernel:
.text.gather_u64_kernel:
[----:B------:R-:W-:Y:S01]  /*0000*/  LDC R1, c[0x0][0x37c] ;  /* 0x0000df00ff017b82 */ /* 0x000fe20000000800 */
[----:B------:R-:W0:Y:S07]  /*0010*/  S2R R0, SR_TID.X ;  /* 0x0000000000007919 */ /* 0x000e2e0000002100 */
[----:B------:R-:W0:Y:S01]  /*0020*/  S2UR UR4, SR_CTAID.X ;  /* 0x00000000000479c3 */ /* 0x000e220000002500 */
[----:B------:R-:W1:Y:S07]  /*0030*/  LDCU UR5, c[0x0][0x398] ;  /* 0x00007300ff0577ac */ /* 0x000e6e0008000800 */
[----:B------:R-:W0:Y:S02]  /*0040*/  LDC R9, c[0x0][0x360] ;  /* 0x0000d800ff097b82 */ /* 0x000e240000000800 */
[----:B0-----:R-:W-:-:S05]  /*0050*/  IMAD R9, R9, UR4, R0 ;  /* 0x0000000409097c24 */ /* 0x001fca000f8e0200 */
[----:B-1----:R-:W-:-:S13]  /*0060*/  ISETP.GE.AND P0, PT, R9, UR5, PT ;  /* 0x0000000509007c0c */ /* 0x002fda000bf06270 */
[----:B------:R-:W-:Y:S05]  /*0070*/  @P0 EXIT ;  /* 0x000000000000094d */ /* 0x000fea0003800000 */
[----:B------:R-:W0:Y:S01]  /*0080*/  LDC.64 R2, c[0x0][0x388] ;  /* 0x0000e200ff027b82 */ /* 0x000e220000000a00 */
[----:B------:R-:W1:Y:S07]  /*0090*/  LDCU.64 UR4, c[0x0][0x358] ;  /* 0x00006b00ff0477ac */ /* 0x000e6e0008000a00 */
[----:B------:R-:W2:Y:S08]  /*00a0*/  LDC.64 R4, c[0x0][0x380] ;  /* 0x0000e000ff047b82 */ /* 0x000eb00000000a00 */
[----:B------:R-:W3:Y:S01]  /*00b0*/  LDC.64 R6, c[0x0][0x390] ;  /* 0x0000e400ff067b82 */ /* 0x000ee20000000a00 */
[----:B0-----:R-:W-:-:S06]  /*00c0*/  IMAD.WIDE R2, R9, 0x4, R2 ;  /* 0x0000000409027825 */ /* 0x001fcc00078e0202 */
[----:B-1----:R-:W2:Y:S02]  /*00d0*/  LDG.E.CONSTANT R3, desc[UR4][R2.64] ;  /* 0x0000000402037981 */ /* 0x002ea4000c1e9900 */
[----:B--2---:R-:W-:-:S06]  /*00e0*/  IMAD.WIDE.U32 R4, R3, 0x8, R4 ;  /* 0x0000000803047825 */ /* 0x004fcc00078e0004 */
[----:B------:R-:W2:Y:S01]  /*00f0*/  LDG.E.64.CONSTANT R4, desc[UR4][R4.64] ;  /* 0x0000000404047981 */ /* 0x000ea2000c1e9b00 */
[----:B---3--:R-:W-:-:S05]  /*0100*/  IMAD.WIDE R6, R9, 0x8, R6 ;  /* 0x0000000809067825 */ /* 0x008fca00078e0206 */
[----:B--2---:R-:W-:Y:S01]  /*0110*/  STG.E.64 desc[UR4][R6.64], R4 ;  /* 0x0000000406007986 */ /* 0x004fe2000c101b04 */
[----:B------:R-:W-:Y:S05]  /*0120*/  EXIT ;  /* 0x000000000000794d */ /* 0x000fea0003800000 */
.L_x_375:
        /* <DEDUP_REMOVED lines=13> */
.L_x_383:


//--------------------- .text.iota_kernel         --------------------------
	.section	.text.iota_kernel,"ax",@progbits
	.align	128
        .global         iota_kernel
        .type           iota_kernel,@function
        .size           iota_kernel,(.L_x_384 - iota_kernel)
        .other          iota_kernel,@"STO_CUDA_ENTRY STV_DEFAULT"
iota_kernel:
.text.iota_kernel:
        /* <DEDUP_REMOVED lines=9> */
[----:B------:R-:W1:Y:S01]  /*0090*/  LDCU.64 UR4, c[0x0][0x358] ;  /* 0x00006b00ff0477ac */ /* 0x000e620008000a00 */
[----:B0-----:R-:W-:-:S05]  /*00a0*/  IMAD.WIDE R2, R5, 0x4, R2 ;  /* 0x0000000405027825 */ /* 0x001fca00078e0202 */
[----:B-1----:R-:W-:Y:S01]  /*00b0*/  STG.E desc[UR4][R2.64], R5 ;  /* 0x0000000502007986 */ /* 0x002fe2000c101904 */
[----:B------:R-:W-:Y:S05]  /*00c0*/  EXIT ;  /* 0x000000000000794d */ /* 0x000fea0003800000 */
.L_x_376:
        /* <DEDUP_REMOVED lines=11> */
.L_x_384:


//--------------------- .text.detect_boundaries_kernel --------------------------
	.section	.text.detect_boundaries_kernel,"ax",@progbits
	.align	128
        .global         detect_boundaries_kernel
        .type           detect_boundaries_kernel,@function
        .size           detect_boundaries_kernel,(.L_x_385 - detect_boundaries_kernel)
        .other          detect_boundaries_kernel,@"STO_CUDA_ENTRY STV_DEFAULT"
detect_boundaries_kernel:
.text.detect_boundaries_kernel:
        /* <DEDUP_REMOVED lines=8> */
[----:B------:R-:W-:Y:S01]  /*0080*/  ISETP.NE.AND P0, PT, R11, RZ, PT ;  /* 0x000000ff0b00720c */ /* 0x000fe20003f05270 */
[----:B------:R-:W0:-:S12]  /*0090*/  LDCU.64 UR4, c[0x0][0x358] ;  /* 0x00006b00ff0477ac */ /* 0x000e180008000a00 */
[----:B------:R-:W0:Y:S02]  /*00a0*/  @!P0 LDC.64 R2, c[0x0][0x388] ;  /* 0x0000e200ff028b82 */ /* 0x000e240000000a00 */
[----:B0-----:R0:W-:Y:S01]  /*00b0*/  @!P0 STG.E desc[UR4][R2.64], RZ ;  /* 0x000000ff02008986 */ /* 0x0011e2000c101904 */
[----:B------:R-:W-:Y:S05]  /*00c0*/  @!P0 EXIT ;  /* 0x000000000000894d */ /* 0x000fea0003800000 */
[----:B0-----:R-:W0:Y:S08]  /*00d0*/  LDC.64 R2, c[0x0][0x380] ;  /* 0x0000e000ff027b82 */ /* 0x001e300000000a00 */
[----:B------:R-:W1:Y:S01]  /*00e0*/  LDC.64 R8, c[0x0][0x388] ;  /* 0x0000e200ff087b82 */ /* 0x000e620000000a00 */
[----:B0-----:R-:W-:-:S05]  /*00f0*/  IMAD.WIDE R2, R11, 0x8, R2 ;  /* 0x000000080b027825 */ /* 0x001fca00078e0202 */
[----:B------:R-:W2:Y:S04]  /*0100*/  LDG.E.64.CONSTANT R4, desc[UR4][R2.64] ;  /* 0x0000000402047981 */ /* 0x000ea8000c1e9b00 */
[----:B------:R-:W2:Y:S02]  /*0110*/  LDG.E.64.CONSTANT R6, desc[UR4][R2.64+-0x8] ;  /* 0xfffff80402067981 */ /* 0x000ea4000c1e9b00 */
[----:B--2---:R-:W-:-:S04]  /*0120*/  ISETP.NE.U32.AND P0, PT, R4, R6, PT ;  /* 0x000000060400720c */ /* 0x004fc80003f05070 */
[----:B------:R-:W-:Y:S01]  /*0130*/  ISETP.NE.AND.EX P0, PT, R5, R7, PT, P0 ;  /* 0x000000070500720c */ /* 0x000fe20003f05300 */
[----:B-1----:R-:W-:-:S03]  /*0140*/  IMAD.WIDE R4, R11, 0x4, R8 ;  /* 0x000000040b047825 */ /* 0x002fc600078e0208 */
[----:B------:R-:W-:-:S05]  /*0150*/  SEL R7, RZ, 0x1, !P0 ;  /* 0x00000001ff077807 */ /* 0x000fca0004000000 */
[----:B------:R-:W-:Y:S01]  /*0160*/  STG.E desc[UR4][R4.64], R7 ;  /* 0x0000000704007986 */ /* 0x000fe2000c101904 */
[----:B------:R-:W-:Y:S05]  /*0170*/  EXIT ;  /* 0x000000000000794d */ /* 0x000fea0003800000 */
.L_x_377:
        /* <DEDUP_REMOVED lines=16> */
.L_x_385:


//--------------------- .nv.shared.reserved.0     --------------------------
	.section	.nv.shared.reserved.0,"aw",@nobits
	.weak		__nv_reservedSMEM_offset_0_alias
	.size		__nv_reservedSMEM_offset_0_alias, 0, 64
	.other		__nv_reservedSMEM_offset_0_alias,@"STO_CUDA_RESERVED_SHARED STV_DEFAULT"
__nv_reservedSMEM_offset_0_alias:
	.zero		0
	.zero		64


//--------------------- .nv.global                --------------------------
	.section	.nv.global,"aw",@nobits
.nv.global:
	.type		_ZN34_INTERNAL_b568f843_4_k_cu_3d5227166thrust24THRUST_300001_SM_1000_NS12placeholders2_5E,@object
	.size		_ZN34_INTERNAL_b568f843_4_k_cu_3d5227166thrust24THRUST_300001_SM_1000_NS12placeholders2_5E,(_ZN34_INTERNAL_b568f843_4_k_cu_3d5227164cuda3std3__45__cpo6cbeginE - _ZN34_INTERNAL_b568f843_4_k_cu_3d5227166thrust24THRUST_300001_SM_1000_NS12placeholders2_5E)
_ZN34_INTERNAL_b568f843_4_k_cu_3d5227166thrust24THRUST_300001_SM_1000_NS12placeholders2_5E:
	.zero		1
	.type		_ZN34_INTERNAL_b568f843_4_k_cu_3d5227164cuda3std3__45__cpo6cbeginE,@object
	.size		_ZN34_INTERNAL_b568f843_4_k_cu_3d5227164cuda3std3__45__cpo6cbeginE,(_ZN34_INTERNAL_b568f843_4_k_cu_3d5227164cuda3std6ranges3__45__cpo6cbeginE - _ZN34_INTERNAL_b568f843_4_k_cu_3d5227164cuda3std3__45__cpo6cbeginE)
_ZN34_INTERNAL_b568f843_4_k_cu_3d5227164cuda3std3__45__cpo6cbeginE:
	.zero		1
	.type		_ZN34_INTERNAL_b568f843_4_k_cu_3d5227164cuda3std6ranges3__45__cpo6cbeginE,@object
	.size		_ZN34_INTERNAL_b568f843_4_k_cu_3d5227164cuda3std6ranges3__45__cpo6cbeginE,(_ZN34_INTERNAL_b568f843_4_k_cu_3d5227164cuda3std3__48in_placeE - _ZN34_INTERNAL_b568f843_4_k_cu_3d5227164cuda3std6ranges3__45__cpo6cbeginE)
_ZN34_INTERNAL_b568f843_4_k_cu_3d5227164cuda3std6ranges3__45__cpo6cbeginE:
	.zero		1
	.type		_ZN34_INTERNAL_b568f843_4_k_cu_3d5227164cuda3std3__48in_placeE,@object
	.size		_ZN34_INTERNAL_b568f843_4_k_cu_3d5227164cuda3std3__48in_placeE,(_ZN34_INTERNAL_b568f843_4_k_cu_3d5227164cuda3std6ranges3__45__cpo4sizeE - _ZN34_INTERNAL_b568f843_4_k_cu_3d5227164cuda3std3__48in_placeE)
_ZN34_INTERNAL_b568f843_4_k_cu_3d5227164cuda3std3__48in_placeE:
	.zero		1
	.type		_ZN34_INTERNAL_b568f843_4_k_cu_3d5227164cuda3std6ranges3__45__cpo4sizeE,@object
	.size		_ZN34_INTERNAL_b568f843_4_k_cu_3d5227164cuda3std6ranges3__45__cpo4sizeE,(_ZN34_INTERNAL_b568f843_4_k_cu_3d5227166thrust24THRUST_300001_SM_1000_NS12placeholders2_9E - _ZN34_INTERNAL_b568f843_4_k_cu_3d5227164cuda3std6ranges3__45__cpo4sizeE)
_ZN34_INTERNAL_b568f843_4_k_cu_3d5227164cuda3std6ranges3__45__cpo4sizeE:
	.zero		1
	.type		_ZN34_INTERNAL_b568f843_4_k_cu_3d5227166thrust24THRUST_300001_SM_1000_NS12placeholders2_9E,@object
	.size		_ZN34_INTERNAL_b568f843_4_k_cu_3d5227166thrust24THRUST_300001_SM_1000_NS12placeholders2_9E,(_ZN34_INTERNAL_b568f843_4_k_cu_3d5227164cuda3std3__45__cpo7crbeginE - _ZN34_INTERNAL_b568f843_4_k_cu_3d5227166thrust24THRUST_300001_SM_1000_NS12placeholders2_9E)
_ZN34_INTERNAL_b568f843_4_k_cu_3d5227166thrust24THRUST_300001_SM_1000_NS12placeholders2_9E:
	.zero		1
	.type		_ZN34_INTERNAL_b568f843_4_k_cu_3d5227164cuda3std3__45__cpo7crbeginE,@object
	.size		_ZN34_INTERNAL_b568f843_4_k_cu_3d5227164cuda3std3__45__cpo7crbeginE,(_ZN34_INTERNAL_b568f843_4_k_cu_3d5227164cuda3std6ranges3__45__cpo4nextE - _ZN34_INTERNAL_b568f843_4_k_cu_3d5227164cuda3std3__45__cpo7crbeginE)
_ZN34_INTERNAL_b568f843_4_k_cu_3d5227164cuda3std3__45__cpo7crbeginE:
	.zero		1
	.type		_ZN34_INTERNAL_b568f843_4_k_cu_3d5227164cuda3std6ranges3__45__cpo4nextE,@object
	.size		_ZN34_INTERNAL_b568f843_4_k_cu_3d5227164cuda3std6ranges3__45__cpo4nextE,(_ZN34_INTERNAL_b568f843_4_k_cu_3d5227164cuda3std6ranges3__45__cpo4swapE - _ZN34_INTERNAL_b568f843_4_k_cu_3d5227164cuda3std6ranges3__45__cpo4nextE)
_ZN34_INTERNAL_b568f843_4_k_cu_3d5227164cuda3std6ranges3__45__cpo4nextE:
	.zero		1
	.type		_ZN34_INTERNAL_b568f843_4_k_cu_3d5227164cuda3std6ranges3__45__cpo4swapE,@object
	.size		_ZN34_INTERNAL_b568f843_4_k_cu_3d5227164cuda3std6ranges3__45__cpo4swapE,(_ZN34_INTERNAL_b568f843_4_k_cu_3d5227166thrust24THRUST_300001_SM_1000_NS12placeholders2_1E - _ZN34_INTERNAL_b568f843_4_k_cu_3d5227164cuda3std6ranges3__45__cpo4swapE)
_ZN34_INTERNAL_b568f843_4_k_cu_3d5227164cuda3std6ranges3__45__cpo4swapE:
	.zero		1
	.type		_ZN34_INTERNAL_b568f843_4_k_cu_3d5227166thrust24THRUST_300001_SM_1000_NS12placeholders2_1E,@object
	.size		_ZN34_INTERNAL_b568f843_4_k_cu_3d5227166thrust24THRUST_300001_SM_1000_NS12placeholders2_1E,(_ZN34_INTERNAL_b568f843_4_k_cu_3d5227166thrust24THRUST_300001_SM_1000_NS12placeholders2_3E - _ZN34_INTERNAL_b568f843_4_k_cu_3d5227166thrust24THRUST_300001_SM_1000_NS12placeholders2_1E)
_ZN34_INTERNAL_b568f843_4_k_cu_3d5227166thrust24THRUST_300001_SM_1000_NS12placeholders2_1E:
	.zero		1
	.type		_ZN34_INTERNAL_b568f843_4_k_cu_3d5227166thrust24THRUST_300001_SM_1000_NS12placeholders2_3E,@object
	.size		_ZN34_INTERNAL_b568f843_4_k_cu_3d5227166thrust24THRUST_300001_SM_1000_NS12placeholders2_3E,(_ZN34_INTERNAL_b568f843_4_k_cu_3d5227164cuda3std3__45__cpo5beginE - _ZN34_INTERNAL_b568f843_4_k_cu_3d5227166thrust24THRUST_300001_SM_1000_NS12placeholders2_3E)
_ZN34_INTERNAL_b568f843_4_k_cu_3d5227166thrust24THRUST_300001_SM_1000_NS12placeholders2_3E:
	.zero		1
	.type		_ZN34_INTERNAL_b568f843_4_k_cu_3d5227164cuda3std3__45__cpo5beginE,@object
	.size		_ZN34_INTERNAL_b568f843_4_k_cu_3d5227164cuda3std3__45__cpo5beginE,(_ZN34_INTERNAL_b568f843_4_k_cu_3d5227164cuda3std6ranges3__45__cpo5beginE - _ZN34_INTERNAL_b568f843_4_k_cu_3d5227164cuda3std3__45__cpo5beginE)
_ZN34_INTERNAL_b568f843_4_k_cu_3d5227164cuda3std3__45__cpo5beginE:
	.zero		1
	.type		_ZN34_INTERNAL_b568f843_4_k_cu_3d5227164cuda3std6ranges3__45__cpo5beginE,@object
	.size		_ZN34_INTERNAL_b568f843_4_k_cu_3d5227164cuda3std6ranges3__45__cpo5beginE,(_ZN34_INTERNAL_b568f843_4_k_cu_3d5227164cuda3std3__436_GLOBAL__N__b568f843_4_k_cu_3d5227166ignoreE - _ZN34_INTERNAL_b568f843_4_k_cu_3d5227164cuda3std6ranges3__45__cpo5beginE)
_ZN34_INTERNAL_b568f843_4_k_cu_3d5227164cuda3std6ranges3__45__cpo5beginE:
	.zero		1
	.type		_ZN34_INTERNAL_b568f843_4_k_cu_3d5227164cuda3std3__436_GLOBAL__N__b568f843_4_k_cu_3d5227166ignoreE,@object
	.size		_ZN34_INTERNAL_b568f843_4_k_cu_3d5227164cuda3std3__436_GLOBAL__N__b568f843_4_k_cu_3d5227166ignoreE,(_ZN34_INTERNAL_b568f843_4_k_cu_3d5227164cuda3std6ranges3__45__cpo4dataE - _ZN34_INTERNAL_b568f843_4_k_cu_3d5227164cuda3std3__436_GLOBAL__N__b568f843_4_k_cu_3d5227166ignoreE)
_ZN34_INTERNAL_b568f843_4_k_cu_3d5227164cuda3std3__436_GLOBAL__N__b568f843_4_k_cu_3d5227166ignoreE:
	.zero		1
	.type		_ZN34_INTERNAL_b568f843_4_k_cu_3d5227164cuda3std6ranges3__45__cpo4dataE,@object
	.size		_ZN34_INTERNAL_b568f843_4_k_cu_3d5227164cuda3std6ranges3__45__cpo4dataE,(_ZN34_INTERNAL_b568f843_4_k_cu_3d5227166thrust24THRUST_300001_SM_1000_NS12placeholders2_7E - _ZN34_INTERNAL_b568f843_4_k_cu_3d5227164cuda3std6ranges3__45__cpo4dataE)
_ZN34_INTERNAL_b568f843_4_k_cu_3d5227164cuda3std6ranges3__45__cpo4dataE:
	.zero		1
	.type		_ZN34_INTERNAL_b568f843_4_k_cu_3d5227166thrust24THRUST_300001_SM_1000_NS12placeholders2_7E,@object
	.size		_ZN34_INTERNAL_b568f843_4_k_cu_3d5227166thrust24THRUST_300001_SM_1000_NS12placeholders2_7E,(_ZN34_INTERNAL_b568f843_4_k_cu_3d5227164cuda3std3__45__cpo6rbeginE - _ZN34_INTERNAL_b568f843_4_k_cu_3d5227166thrust24THRUST_300001_SM_1000_NS12placeholders2_7E)
_ZN34_INTERNAL_b568f843_4_k_cu_3d5227166thrust24THRUST_300001_SM_1000_NS12placeholders2_7E:
	.zero		1
	.type		_ZN34_INTERNAL_b568f843_4_k_cu_3d5227164cuda3std3__45__cpo6rbeginE,@object
	.size		_ZN34_INTERNAL_b568f843_4_k_cu_3d5227164cuda3std3__45__cpo6rbeginE,(_ZN34_INTERNAL_b568f843_4_k_cu_3d5227164cuda3std6ranges3__45__cpo7advanceE - _ZN34_INTERNAL_b568f843_4_k_cu_3d5227164cuda3std3__45__cpo6rbeginE)
_ZN34_INTERNAL_b568f843_4_k_cu_3d5227164cuda3std3__45__cpo6rbeginE:
	.zero		1
	.type		_ZN34_INTERNAL_b568f843_4_k_cu_3d5227164cuda3std6ranges3__45__cpo7advanceE,@object
	.size		_ZN34_INTERNAL_b568f843_4_k_cu_3d5227164cuda3std6ranges3__45__cpo7advanceE,(_ZN34_INTERNAL_b568f843_4_k_cu_3d5227164cuda3std3__47nulloptE - _ZN34_INTERNAL_b568f843_4_k_cu_3d5227164cuda3std6ranges3__45__cpo7advanceE)
_ZN34_INTERNAL_b568f843_4_k_cu_3d5227164cuda3std6ranges3__45__cpo7advanceE:
	.zero		1
	.type		_ZN34_INTERNAL_b568f843_4_k_cu_3d5227164cuda3std3__47nulloptE,@object
	.size		_ZN34_INTERNAL_b568f843_4_k_cu_3d5227164cuda3std3__47nulloptE,(_ZN34_INTERNAL_b568f843_4_k_cu_3d5227164cuda3std6ranges3__45__cpo8distanceE - _ZN34_INTERNAL_b568f843_4_k_cu_3d5227164cuda3std3__47nulloptE)
_ZN34_INTERNAL_b568f843_4_k_cu_3d5227164cuda3std3__47nulloptE:
	.zero		1
	.type		_ZN34_INTERNAL_b568f843_4_k_cu_3d5227164cuda3std6ranges3__45__cpo8distanceE,@object
	.size		_ZN34_INTERNAL_b568f843_4_k_cu_3d5227164cuda3std6ranges3__45__cpo8distanceE,(_ZN34_INTERNAL_b568f843_4_k_cu_3d5227166thrust24THRUST_300001_SM_1000_NS12placeholders2_6E - _ZN34_INTERNAL_b568f843_4_k_cu_3d5227164cuda3std6ranges3__45__cpo8distanceE)
_ZN34_INTERNAL_b568f843_4_k_cu_3d5227164cuda3std6ranges3__45__cpo8distanceE:
	.zero		1
	.type		_ZN34_INTERNAL_b568f843_4_k_cu_3d5227166thrust24THRUST_300001_SM_1000_NS12placeholders2_6E,@object
	.size		_ZN34_INTERNAL_b568f843_4_k_cu_3d5227166thrust24THRUST_300001_SM_1000_NS12placeholders2_6E,(_ZN34_INTERNAL_b568f843_4_k_cu_3d5227164cuda3std3__45__cpo4cendE - _ZN34_INTERNAL_b568f843_4_k_cu_3d5227166thrust24THRUST_300001_SM_1000_NS12placeholders2_6E)
_ZN34_INTERNAL_b568f843_4_k_cu_3d5227166thrust24THRUST_300001_SM_1000_NS12placeholders2_6E:
	.zero		1
	.type		_ZN34_INTERNAL_b568f843_4_k_cu_3d5227164cuda3std3__45__cpo4cendE,@object
	.size		_ZN34_INTERNAL_b568f843_4_k_cu_3d5227164cuda3std3__45__cpo4cendE,(_ZN34_INTERNAL_b568f843_4_k_cu_3d5227164cuda3std6ranges3__45__cpo4cendE - _ZN34_INTERNAL_b568f843_4_k_cu_3d5227164cuda3std3__45__cpo4cendE)
_ZN34_INTERNAL_b568f843_4_k_cu_3d5227164cuda3std3__45__cpo4cendE:
	.zero		1
	.type		_ZN34_INTERNAL_b568f843_4_k_cu_3d5227164cuda3std6ranges3__45__cpo4cendE,@object
	.size		_ZN34_INTERNAL_b568f843_4_k_cu_3d5227164cuda3std6ranges3__45__cpo4cendE,(_ZN34_INTERNAL_b568f843_4_k_cu_3d5227164cuda3std3__420unreachable_sentinelE - _ZN34_INTERNAL_b568f843_4_k_cu_3d5227164cuda3std6ranges3__45__cpo4cendE)
_ZN34_INTERNAL_b568f843_4_k_cu_3d5227164cuda3std6ranges3__45__cpo4cendE:
	.zero		1
	.type		_ZN34_INTERNAL_b568f843_4_k_cu_3d5227164cuda3std3__420unreachable_sentinelE,@object
	.size		_ZN34_INTERNAL_b568f843_4_k_cu_3d5227164cuda3std3__420unreachable_sentinelE,(_ZN34_INTERNAL_b568f843_4_k_cu_3d5227164cuda3std6ranges3__45__cpo5ssizeE - _ZN34_INTERNAL_b568f843_4_k_cu_3d5227164cuda3std3__420unreachable_sentinelE)
_ZN34_INTERNAL_b568f843_4_k_cu_3d5227164cuda3std3__420unreachable_sentinelE:
	.zero		1
	.type		_ZN34_INTERNAL_b568f843_4_k_cu_3d5227164cuda3std6ranges3__45__cpo5ssizeE,@object
	.size		_ZN34_INTERNAL_b568f843_4_k_cu_3d5227164cuda3std6ranges3__45__cpo5ssizeE,(_ZN34_INTERNAL_b568f843_4_k_cu_3d5227166thrust24THRUST_300001_SM_1000_NS12placeholders3_10E - _ZN34_INTERNAL_b568f843_4_k_cu_3d5227164cuda3std6ranges3__45__cpo5ssizeE)
_ZN34_INTERNAL_b568f843_4_k_cu_3d5227164cuda3std6ranges3__45__cpo5ssizeE:
	.zero		1
	.type		_ZN34_INTERNAL_b568f843_4_k_cu_3d5227166thrust24THRUST_300001_SM_1000_NS12placeholders3_10E,@object
	.size		_ZN34_INTERNAL_b568f843_4_k_cu_3d5227166thrust24THRUST_300001_SM_1000_NS12placeholders3_10E,(_ZN34_INTERNAL_b568f843_4_k_cu_3d5227164cuda3std3__45__cpo5crendE - _ZN34_INTERNAL_b568f843_4_k_cu_3d5227166thrust24THRUST_300001_SM_1000_NS12placeholders3_10E)
_ZN34_INTERNAL_b568f843_4_k_cu_3d5227166thrust24THRUST_300001_SM_1000_NS12placeholders3_10E:
	.zero		1
	.type		_ZN34_INTERNAL_b568f843_4_k_cu_3d5227164cuda3std3__45__cpo5crendE,@object
	.size		_ZN34_INTERNAL_b568f843_4_k_cu_3d5227164cuda3std3__45__cpo5crendE,(_ZN34_INTERNAL_b568f843_4_k_cu_3d5227164cuda3std6ranges3__45__cpo4prevE - _ZN34_INTERNAL_b568f843_4_k_cu_3d5227164cuda3std3__45__cpo5crendE)
_ZN34_INTERNAL_b568f843_4_k_cu_3d5227164cuda3std3__45__cpo5crendE:
	.zero		1
	.type		_ZN34_INTERNAL_b568f843_4_k_cu_3d5227164cuda3std6ranges3__45__cpo4prevE,@object
	.size		_ZN34_INTERNAL_b568f843_4_k_cu_3d5227164cuda3std6ranges3__45__cpo4prevE,(_ZN34_INTERNAL_b568f843_4_k_cu_3d5227164cuda3std6ranges3__45__cpo9iter_moveE - _ZN34_INTERNAL_b568f843_4_k_cu_3d5227164cuda3std6ranges3__45__cpo4prevE)
_ZN34_INTERNAL_b568f843_4_k_cu_3d5227164cuda3std6ranges3__45__cpo4prevE:
	.zero		1
	.type		_ZN34_INTERNAL_b568f843_4_k_cu_3d5227164cuda3std6ranges3__45__cpo9iter_moveE,@object
	.size		_ZN34_INTERNAL_b568f843_4_k_cu_3d5227164cuda3std6ranges3__45__cpo9iter_moveE,(_ZN34_INTERNAL_b568f843_4_k_cu_3d5227166thrust24THRUST_300001_SM_1000_NS12placeholders2_2E - _ZN34_INTERNAL_b568f843_4_k_cu_3d5227164cuda3std6ranges3__45__cpo9iter_moveE)
_ZN34_INTERNAL_b568f843_4_k_cu_3d5227164cuda3std6ranges3__45__cpo9iter_moveE:
	.zero		1
	.type		_ZN34_INTERNAL_b568f843_4_k_cu_3d5227166thrust24THRUST_300001_SM_1000_NS12placeholders2_2E,@object
	.size		_ZN34_INTERNAL_b568f843_4_k_cu_3d5227166thrust24THRUST_300001_SM_1000_NS12placeholders2_2E,(_ZN34_INTERNAL_b568f843_4_k_cu_3d5227166thrust24THRUST_300001_SM_1000_NS12placeholders2_4E - _ZN34_INTERNAL_b568f843_4_k_cu_3d5227166thrust24THRUST_300001_SM_1000_NS12placeholders2_2E)
_ZN34_INTERNAL_b568f843_4_k_cu_3d5227166thrust24THRUST_300001_SM_1000_NS12placeholders2_2E:
	.zero		1
	.type		_ZN34_INTERNAL_b568f843_4_k_cu_3d5227166thrust24THRUST_300001_SM_1000_NS12placeholders2_4E,@object
	.size		_ZN34_INTERNAL_b568f843_4_k_cu_3d5227166thrust24THRUST_300001_SM_1000_NS12placeholders2_4E,(_ZN34_INTERNAL_b568f843_4_k_cu_3d5227164cuda3std3__45__cpo3endE - _ZN34_INTERNAL_b568f843_4_k_cu_3d5227166thrust24THRUST_300001_SM_1000_NS12placeholders2_4E)
_ZN34_INTERNAL_b568f843_4_k_cu_3d5227166thrust24THRUST_300001_SM_1000_NS12placeholders2_4E:
	.zero		1
	.type		_ZN34_INTERNAL_b568f843_4_k_cu_3d5227164cuda3std3__45__cpo3endE,@object
	.size		_ZN34_INTERNAL_b568f843_4_k_cu_3d5227164cuda3std3__45__cpo3endE,(_ZN34_INTERNAL_b568f843_4_k_cu_3d5227164cuda3std6ranges3__45__cpo3endE - _ZN34_INTERNAL_b568f843_4_k_cu_3d5227164cuda3std3__45__cpo3endE)
_ZN34_INTERNAL_b568f843_4_k_cu_3d5227164cuda3std3__45__cpo3endE:
	.zero		1
	.type		_ZN34_INTERNAL_b568f843_4_k_cu_3d5227164cuda3std6ranges3__45__cpo3endE,@object
	.size		_ZN34_INTERNAL_b568f843_4_k_cu_3d5227164cuda3std6ranges3__45__cpo3endE,(_ZN34_INTERNAL_b568f843_4_k_cu_3d5227164cuda3std3__419piecewise_constructE - _ZN34_INTERNAL_b568f843_4_k_cu_3d5227164cuda3std6ranges3__45__cpo3endE)
_ZN34_INTERNAL_b568f843_4_k_cu_3d5227164cuda3std6ranges3__45__cpo3endE:
	.zero		1
	.type		_ZN34_INTERNAL_b568f843_4_k_cu_3d5227164cuda3std3__419piecewise_constructE,@object
	.size		_ZN34_INTERNAL_b568f843_4_k_cu_3d5227164cuda3std3__419piecewise_constructE,(_ZN34_INTERNAL_b568f843_4_k_cu_3d5227164cuda3std6ranges3__45__cpo5cdataE - _ZN34_INTERNAL_b568f843_4_k_cu_3d5227164cuda3std3__419piecewise_constructE)
_ZN34_INTERNAL_b568f843_4_k_cu_3d5227164cuda3std3__419piecewise_constructE:
	.zero		1
	.type		_ZN34_INTERNAL_b568f843_4_k_cu_3d5227164cuda3std6ranges3__45__cpo5cdataE,@object
	.size		_ZN34_INTERNAL_b568f843_4_k_cu_3d5227164cuda3std6ranges3__45__cpo5cdataE,(_ZN34_INTERNAL_b568f843_4_k_cu_3d5227166thrust24THRUST_300001_SM_1000_NS12placeholders2_8E - _ZN34_INTERNAL_b568f843_4_k_cu_3d5227164cuda3std6ranges3__45__cpo5cdataE)
_ZN34_INTERNAL_b568f843_4_k_cu_3d5227164cuda3std6ranges3__45__cpo5cdataE:
	.zero		1
	.type		_ZN34_INTERNAL_b568f843_4_k_cu_3d5227166thrust24THRUST_300001_SM_1000_NS12placeholders2_8E,@object
	.size		_ZN34_INTERNAL_b568f843_4_k_cu_3d5227166thrust24THRUST_300001_SM_1000_NS12placeholders2_8E,(_ZN34_INTERNAL_b568f843_4_k_cu_3d5227164cuda3std3__45__cpo4rendE - _ZN34_INTERNAL_b568f843_4_k_cu_3d5227166thrust24THRUST_300001_SM_1000_NS12placeholders2_8E)
_ZN34_INTERNAL_b568f843_4_k_cu_3d5227166thrust24THRUST_300001_SM_1000_NS12placeholders2_8E:
	.zero		1
	.type		_ZN34_INTERNAL_b568f843_4_k_cu_3d5227164cuda3std3__45__cpo4rendE,@object
	.size		_ZN34_INTERNAL_b568f843_4_k_cu_3d5227164cuda3std3__45__cpo4rendE,(_ZN34_INTERNAL_b568f843_4_k_cu_3d5227164cuda3std6ranges3__45__cpo9iter_swapE - _ZN34_INTERNAL_b568f843_4_k_cu_3d5227164cuda3std3__45__cpo4rendE)
_ZN34_INTERNAL_b568f843_4_k_cu_3d5227164cuda3std3__45__cpo4rendE:
	.zero		1
	.type		_ZN34_INTERNAL_b568f843_4_k_cu_3d5227164cuda3std6ranges3__45__cpo9iter_swapE,@object
	.size		_ZN34_INTERNAL_b568f843_4_k_cu_3d5227164cuda3std6ranges3__45__cpo9iter_swapE,(_ZN34_INTERNAL_b568f843_4_k_cu_3d5227164cuda3std3__48unexpectE - _ZN34_INTERNAL_b568f843_4_k_cu_3d5227164cuda3std6ranges3__45__cpo9iter_swapE)
_ZN34_INTERNAL_b568f843_4_k_cu_3d5227164cuda3std6ranges3__45__cpo9iter_swapE:
	.zero		1
	.type		_ZN34_INTERNAL_b568f843_4_k_cu_3d5227164cuda3std3__48unexpectE,@object
	.size		_ZN34_INTERNAL_b568f843_4_k_cu_3d5227164cuda3std3__48unexpectE,(_ZN34_INTERNAL_b568f843_4_k_cu_3d5227166thrust24THRUST_300001_SM_1000_NS6system6detail10sequential3seqE - _ZN34_INTERNAL_b568f843_4_k_cu_3d5227164cuda3std3__48unexpectE)
_ZN34_INTERNAL_b568f843_4_k_cu_3d5227164cuda3std3__48unexpectE:
	.zero		1
	.type		_ZN34_INTERNAL_b568f843_4_k_cu_3d5227166thrust24THRUST_300001_SM_1000_NS6system6detail10sequential3seqE,@object
	.size		_ZN34_INTERNAL_b568f843_4_k_cu_3d5227166thrust24THRUST_300001_SM_1000_NS6system6detail10sequential3seqE,(.L_29 - _ZN34_INTERNAL_b568f843_4_k_cu_3d5227166thrust24THRUST_300001_SM_1000_NS6system6detail10sequential3seqE)
_ZN34_INTERNAL_b568f843_4_k_cu_3d5227166thrust24THRUST_300001_SM_1000_NS6system6detail10sequential3seqE:
	.zero		1
.L_29:


//--------------------- .nv.shared._ZN3cub18CUB_300001_SM_10006detail4scan16DeviceScanKernelINS2_10policy_hubIjjjjN4cuda3std3__44plusIvEEE10Policy1000EPKjPjNS0_13ScanTileStateIjLb1EEES9_NS0_8NullTypeEjjLb0ESH_EEvT0_T1_T2_iT3_T4_T5_ --------------------------
	.section	.nv.shared._ZN3cub18CUB_300001_SM_10006detail4scan16DeviceScanKernelINS2_10policy_hubIjjjjN4cuda3std3__44plusIvEEE10Policy1000EPKjPjNS0_13ScanTileStateIjLb1EEES9_NS0_8NullTypeEjjLb0ESH_EEvT0_T1_T2_iT3_T4_T5_,"aw",@nobits
	.sectionflags	@""
	.align	16
.nv.shared._ZN3cub18CUB_300001_SM_10006detail4scan16DeviceScanKernelINS2_10policy_hubIjjjjN4cuda3std3__44plusIvEEE10Policy1000EPKjPjNS0_13ScanTileStateIjLb1EEES9_NS0_8NullTypeEjjLb0ESH_EEvT0_T1_T2_iT3_T4_T5_:
	.zero		34832


//--------------------- .nv.shared._ZN3cub18CUB_300001_SM_10006detail6select23DeviceSelectSweepKernelINS2_10policy_hubIjjiLb0ELNS0_10SelectImplE0EE10Policy1000EPKjS9_PjPiNS0_13ScanTileStateIiLb1EEENS0_8NullTypeESE_iNS2_19streaming_context_tIlLb1EEELS5_0EEEvT0_T1_T2_T3_T4_T5_T6_T7_iT8_NS1_7vsmem_tE --------------------------
	.section	.nv.shared._ZN3cub18CUB_300001_SM_10006detail6select23DeviceSelectSweepKernelINS2_10policy_hubIjjiLb0ELNS0_10SelectImplE0EE10Policy1000EPKjS9_PjPiNS0_13ScanTileStateIiLb1EEENS0_8NullTypeESE_iNS2_19streaming_context_tIlLb1EEELS5_0EEEvT0_T1_T2_T3_T4_T5_T6_T7_iT8_NS1_7vsmem_tE,"aw",@nobits
	.sectionflags	@""
	.align	16
.nv.shared._ZN3cub18CUB_300001_SM_10006detail6select23DeviceSelectSweepKernelINS2_10policy_hubIjjiLb0ELNS0_10SelectImplE0EE10Policy1000EPKjS9_PjPiNS0_13ScanTileStateIiLb1EEENS0_8NullTypeESE_iNS2_19streaming_context_tIlLb1EEELS5_0EEEvT0_T1_T2_T3_T4_T5_T6_T7_iT8_NS1_7vsmem_tE:
	.zero		29696


//--------------------- .nv.constant0._ZN3cub18CUB_300001_SM_10006detail4scan23DeviceCompactInitKernelINS0_13ScanTileStateIiLb1EEEPiEEvT_iT0_ --------------------------
	.section	.nv.constant0._ZN3cub18CUB_300001_SM_10006detail4scan23DeviceCompactInitKernelINS0_13ScanTileStateIiLb1EEEPiEEvT_iT0_,"a",@progbits
	.sectionflags	@""
	.align	4
.nv.constant0._ZN3cub18CUB_300001_SM_10006detail4scan23DeviceCompactInitKernelINS0_13ScanTileStateIiLb1EEEPiEEvT_iT0_:
	.zero		920


//--------------------- .nv.constant0._ZN3cub18CUB_300001_SM_10006detail4scan16DeviceScanKernelINS2_10policy_hubIjjjjN4cuda3std3__44plusIvEEE10Policy1000EPKjPjNS0_13ScanTileStateIjLb1EEES9_NS0_8NullTypeEjjLb0ESH_EEvT0_T1_T2_iT3_T4_T5_ --------------------------
	.section	.nv.constant0._ZN3cub18CUB_300001_SM_10006detail4scan16DeviceScanKernelINS2_10policy_hubIjjjjN4cuda3std3__44plusIvEEE10Policy1000EPKjPjNS0_13ScanTileStateIjLb1EEES9_NS0_8NullTypeEjjLb0ESH_EEvT0_T1_T2_iT3_T4_T5_,"a",@progbits
	.sectionflags	@""
	.align	4
.nv.constant0._ZN3cub18CUB_300001_SM_10006detail4scan16DeviceScanKernelINS2_10policy_hubIjjjjN4cuda3std3__44plusIvEEE10Policy1000EPKjPjNS0_13ScanTileStateIjLb1EEES9_NS0_8NullTypeEjjLb0ESH_EEvT0_T1_T2_iT3_T4_T5_:
	.zero		932


//--------------------- .nv.constant0._ZN3cub18CUB_300001_SM_10006detail4scan20DeviceScanInitKernelINS0_13ScanTileStateIjLb1EEEEEvT_i --------------------------
	.section	.nv.constant0._ZN3cub18CUB_300001_SM_10006detail4scan20DeviceScanInitKernelINS0_13ScanTileStateIjLb1EEEEEvT_i,"a",@progbits
	.sectionflags	@""
	.align	4
.nv.constant0._ZN3cub18CUB_300001_SM_10006detail4scan20DeviceScanInitKernelINS0_13ScanTileStateIjLb1EEEEEvT_i:
	.zero		908


//--------------------- .nv.constant0._ZN3cub18CUB_300001_SM_10006detail6select23DeviceSelectSweepKernelINS2_10policy_hubIjjiLb0ELNS0_10SelectImplE0EE10Policy1000EPKjS9_PjPiNS0_13ScanTileStateIiLb1EEENS0_8NullTypeESE_iNS2_19streaming_context_tIlLb1EEELS5_0EEEvT0_T1_T2_T3_T4_T5_T6_T7_iT8_NS1_7vsmem_tE --------------------------
	.section	.nv.constant0._ZN3cub18CUB_300001_SM_10006detail6select23DeviceSelectSweepKernelINS2_10policy_hubIjjiLb0ELNS0_10SelectImplE0EE10Policy1000EPKjS9_PjPiNS0_13ScanTileStateIiLb1EEENS0_8NullTypeESE_iNS2_19streaming_context_tIlLb1EEELS5_0EEEvT0_T1_T2_T3_T4_T5_T6_T7_iT8_NS1_7vsmem_tE,"a",@progbits
	.sectionflags	@""
	.align	4
.nv.constant0._ZN3cub18CUB_300001_SM_10006detail6select23DeviceSelectSweepKernelINS2_10policy_hubIjjiLb0ELNS0_10SelectImplE0EE10Policy1000EPKjS9_PjPiNS0_13ScanTileStateIiLb1EEENS0_8NullTypeESE_iNS2_19streaming_context_tIlLb1EEELS5_0EEEvT0_T1_T2_T3_T4_T5_T6_T7_iT8_NS1_7vsmem_tE:
	.zero		1000


//--------------------- .nv.constant0._ZN3cub18CUB_300001_SM_10006detail11EmptyKernelIvEEvv --------------------------
	.section	.nv.constant0._ZN3cub18CUB_300001_SM_10006detail11EmptyKernelIvEEvv,"a",@progbits
	.sectionflags	@""
	.align	4
.nv.constant0._ZN3cub18CUB_300001_SM_10006detail11EmptyKernelIvEEvv:
	.zero		896


//--------------------- .nv.constant0.gather_u64_kernel --------------------------
	.section	.nv.constant0.gather_u64_kernel,"a",@progbits
	.sectionflags	@""
	.align	4
.nv.constant0.gather_u64_kernel:
	.zero		924


//--------------------- .nv.constant0.iota_kernel --------------------------
	.section	.nv.constant0.iota_kernel,"a",@progbits
	.sectionflags	@""
	.align	4
.nv.constant0.iota_kernel:
	.zero		908


//--------------------- .nv.constant0.detect_boundaries_kernel --------------------------
	.section	.nv.constant0.detect_boundaries_kernel,"a",@progbits
	.sectionflags	@""
	.align	4
.nv.constant0.detect_boundaries_kernel:
	.zero		916


//--------------------- SYMBOLS --------------------------

	.type		.nv.reservedSmem.offset0,@object
	.size		.nv.reservedSmem.offset0,0x4
	.type		.nv.reservedSmem.cap,@object
	.size		.nv.reservedSmem.cap,0x4
